	.target	sm_90a

	.elftype	@"ET_EXEC"


//--------------------- .note.nv.tkinfo           --------------------------
	.section	.note.nv.tkinfo,"",@"SHT_NOTE"
	.sectionflags	@"SHF_NOTE_NV_TKINFO"
	.tkinfo
        /*0018*/ 	.word	0x00000002
        /*0030*/ 	.string	""
        /*0030*/ 	.string	"ptxas"
        /*0030*/ 	.string	"Cuda compilation tools, release 13.0, V13.0.88"
        /*0030*/ 	.string	"Build cuda_13.0.r13.0/compiler.36424714_0"
        /*0030*/ 	.string	"-v  -suppress-debug-info  -lineinfo  -arch sm_90a "



//--------------------- .note.nv.cuinfo           --------------------------
	.section	.note.nv.cuinfo,"",@"SHT_NOTE"
	.sectionflags	@"SHF_NOTE_NV_CUINFO"
        /*0018*/ 	.short	0x0002
        /*001a*/ 	.short	0x005a
        /*001c*/ 	.short	0x0082
	.zero		2


//--------------------- .nv.info                  --------------------------
	.section	.nv.info,"",@"SHT_CUDA_INFO"
	.align	4


	//----- nvinfo : EIATTR_REGCOUNT
	.align		4
        /*0000*/ 	.byte	0x04, 0x2f
        /*0002*/ 	.short	(.L_1 - .L_0)
	.align		4
.L_0:
        /*0004*/ 	.word	index@(matmul_kernel)
        /*0008*/ 	.word	0x000000ff


	//----- nvinfo : EIATTR_FRAME_SIZE
	.align		4
.L_1:
        /*000c*/ 	.byte	0x04, 0x11
        /*000e*/ 	.short	(.L_3 - .L_2)
	.align		4
.L_2:
        /*0010*/ 	.word	index@(matmul_kernel)
        /*0014*/ 	.word	0x00002d10


	//----- nvinfo : EIATTR_MIN_STACK_SIZE
	.align		4
.L_3:
        /*0018*/ 	.byte	0x04, 0x12
        /*001a*/ 	.short	(.L_5 - .L_4)
	.align		4
.L_4:
        /*001c*/ 	.word	index@(matmul_kernel)
        /*0020*/ 	.word	0x00002d10
.L_5:


//--------------------- .nv.compat                --------------------------
	.section	.nv.compat,"",@"SHT_CUDA_COMPAT_INFO"
	.align	4
        /*0000*/ 	.byte	0x02, 0x09, 0x01, 0x00, 0x02, 0x02, 0x01, 0x00, 0x02, 0x05, 0x05, 0x00, 0x03, 0x07, 0x01, 0x01
        /*0010*/ 	.byte	0x02, 0x03, 0x00, 0x00, 0x02, 0x06, 0x01, 0x00, 0x04, 0x0b, 0x08, 0x00, 0x00, 0x00, 0x00, 0x00
        /*0020*/ 	.byte	0x00, 0x00, 0x00, 0x00


//--------------------- .nv.info.matmul_kernel    --------------------------
	.section	.nv.info.matmul_kernel,"",@"SHT_CUDA_INFO"
	.sectionflags	@""
	.align	4


	//----- nvinfo : EIATTR_CUDA_API_VERSION
	.align		4
        /*0000*/ 	.byte	0x04, 0x37
        /*0002*/ 	.short	(.L_7 - .L_6)
.L_6:
        /*0004*/ 	.word	0x00000082


	//----- nvinfo : EIATTR_KPARAM_INFO
	.align		4
.L_7:
        /*0008*/ 	.byte	0x04, 0x17
        /*000a*/ 	.short	(.L_9 - .L_8)
.L_8:
        /*000c*/ 	.word	0x00000000
        /*0010*/ 	.short	0x000d
        /*0012*/ 	.short	0x0048
        /*0014*/ 	.byte	0x00, 0xf4, 0x21, 0x00


	//----- nvinfo : EIATTR_KPARAM_INFO
	.align		4
.L_9:
        /*0018*/ 	.byte	0x04, 0x17
        /*001a*/ 	.short	(.L_11 - .L_10)
.L_10:
        /*001c*/ 	.word	0x00000000
        /*0020*/ 	.short	0x000c
        /*0022*/ 	.short	0x0040
        /*0024*/ 	.byte	0x00, 0xf4, 0x21, 0x00


	//----- nvinfo : EIATTR_KPARAM_INFO
	.align		4
.L_11:
        /*0028*/ 	.byte	0x04, 0x17
        /*002a*/ 	.short	(.L_13 - .L_12)
.L_12:
        /*002c*/ 	.word	0x00000000
        /*0030*/ 	.short	0x000b
        /*0032*/ 	.short	0x0038
        /*0034*/ 	.byte	0x00, 0xf0, 0x11, 0x00


	//----- nvinfo : EIATTR_KPARAM_INFO
	.align		4
.L_13:
        /*0038*/ 	.byte	0x04, 0x17
        /*003a*/ 	.short	(.L_15 - .L_14)
.L_14:
        /*003c*/ 	.word	0x00000000
        /*0040*/ 	.short	0x000a
        /*0042*/ 	.short	0x0034
        /*0044*/ 	.byte	0x00, 0xf0, 0x11, 0x00


	//----- nvinfo : EIATTR_KPARAM_INFO
	.align		4
.L_15:
        /*0048*/ 	.byte	0x04, 0x17
        /*004a*/ 	.short	(.L_17 - .L_16)
.L_16:
        /*004c*/ 	.word	0x00000000
        /*0050*/ 	.short	0x0009
        /*0052*/ 	.short	0x0030
        /*0054*/ 	.byte	0x00, 0xf0, 0x11, 0x00


	//----- nvinfo : EIATTR_KPARAM_INFO
	.align		4
.L_17:
        /*0058*/ 	.byte	0x04, 0x17
        /*005a*/ 	.short	(.L_19 - .L_18)
.L_18:
        /*005c*/ 	.word	0x00000000
        /*0060*/ 	.short	0x0008
        /*0062*/ 	.short	0x002c
        /*0064*/ 	.byte	0x00, 0xf0, 0x11, 0x00


	//----- nvinfo : EIATTR_KPARAM_INFO
	.align		4
.L_19:
        /*0068*/ 	.byte	0x04, 0x17
        /*006a*/ 	.short	(.L_21 - .L_20)
.L_20:
        /*006c*/ 	.word	0x00000000
        /*0070*/ 	.short	0x0007
        /*0072*/ 	.short	0x0028
        /*0074*/ 	.byte	0x00, 0xf0, 0x11, 0x00


	//----- nvinfo : EIATTR_KPARAM_INFO
	.align		4
.L_21:
        /*0078*/ 	.byte	0x04, 0x17
        /*007a*/ 	.short	(.L_23 - .L_22)
.L_22:
        /*007c*/ 	.word	0x00000000
        /*0080*/ 	.short	0x0006
        /*0082*/ 	.short	0x0024
        /*0084*/ 	.byte	0x00, 0xf0, 0x11, 0x00


	//----- nvinfo : EIATTR_KPARAM_INFO
	.align		4
.L_23:
        /*0088*/ 	.byte	0x04, 0x17
        /*008a*/ 	.short	(.L_25 - .L_24)
.L_24:
        /*008c*/ 	.word	0x00000000
        /*0090*/ 	.short	0x0005
        /*0092*/ 	.short	0x0020
        /*0094*/ 	.byte	0x00, 0xf0, 0x11, 0x00


	//----- nvinfo : EIATTR_KPARAM_INFO
	.align		4
.L_25:
        /*0098*/ 	.byte	0x04, 0x17
        /*009a*/ 	.short	(.L_27 - .L_26)
.L_26:
        /*009c*/ 	.word	0x00000000
        /*00a0*/ 	.short	0x0004
        /*00a2*/ 	.short	0x001c
        /*00a4*/ 	.byte	0x00, 0xf0, 0x11, 0x00


	//----- nvinfo : EIATTR_KPARAM_INFO
	.align		4
.L_27:
        /*00a8*/ 	.byte	0x04, 0x17
        /*00aa*/ 	.short	(.L_29 - .L_28)
.L_28:
        /*00ac*/ 	.word	0x00000000
        /*00b0*/ 	.short	0x0003
        /*00b2*/ 	.short	0x0018
        /*00b4*/ 	.byte	0x00, 0xf0, 0x11, 0x00


	//----- nvinfo : EIATTR_KPARAM_INFO
	.align		4
.L_29:
        /*00b8*/ 	.byte	0x04, 0x17
        /*00ba*/ 	.short	(.L_31 - .L_30)
.L_30:
        /*00bc*/ 	.word	0x00000000
        /*00c0*/ 	.short	0x0002
        /*00c2*/ 	.short	0x0010
        /*00c4*/ 	.byte	0x00, 0xf4, 0x21, 0x00


	//----- nvinfo : EIATTR_KPARAM_INFO
	.align		4
.L_31:
        /*00c8*/ 	.byte	0x04, 0x17
        /*00ca*/ 	.short	(.L_33 - .L_32)
.L_32:
        /*00cc*/ 	.word	0x00000000
        /*00d0*/ 	.short	0x0001
        /*00d2*/ 	.short	0x0008
        /*00d4*/ 	.byte	0x00, 0xf4, 0x21, 0x00


	//----- nvinfo : EIATTR_KPARAM_INFO
	.align		4
.L_33:
        /*00d8*/ 	.byte	0x04, 0x17
        /*00da*/ 	.short	(.L_35 - .L_34)
.L_34:
        /*00dc*/ 	.word	0x00000000
        /*00e0*/ 	.short	0x0000
        /*00e2*/ 	.short	0x0000
        /*00e4*/ 	.byte	0x00, 0xf4, 0x21, 0x00


	//----- nvinfo : EIATTR_SPARSE_MMA_MASK
	.align		4
.L_35:
        /*00e8*/ 	.byte	0x03, 0x50
        /*00ea*/ 	.short	0x0000


	//----- nvinfo : EIATTR_MAXREG_COUNT
	.align		4
        /*00ec*/ 	.byte	0x03, 0x1b
        /*00ee*/ 	.short	0x00ff


	//----- nvinfo : EIATTR_NUM_BARRIERS
	.align		4
        /*00f0*/ 	.byte	0x02, 0x4c
        /*00f2*/ 	.byte	0x01
	.zero		1


	//----- nvinfo : EIATTR_ANNOTATIONS
	.align		4
        /*00f4*/ 	.byte	0x04, 0x55
        /*00f6*/ 	.short	(.L_37 - .L_36)


	//   ....[0]....
.L_36:
        /*00f8*/ 	.word	0x00000001
        /*00fc*/ 	.byte	0x10, 0x0c, 0x00, 0x00, 0x01, 0x00, 0x00, 0x00, 0xb0, 0x13, 0x00, 0x00, 0x01, 0x00, 0x00, 0x00
        /* <DEDUP_REMOVED lines=2347> */
        /*93bc*/ 	.byte	0xc0, 0x47, 0x02, 0x00, 0x01, 0x00, 0x00, 0x00, 0xd0, 0x47, 0x02, 0x00


	//----- nvinfo : EIATTR_MERCURY_ISA_VERSION
	.align		4
.L_37:
        /*93c8*/ 	.byte	0x03, 0x5f
        /*93ca*/ 	.short	0x0101


	//----- nvinfo : EIATTR_COOP_GROUP_MASK_REGIDS
	.align		4
        /*93cc*/ 	.byte	0x04, 0x29
        /*93ce*/ 	.short	(.L_39 - .L_38)


	//   ....[0]....
.L_38:
        /*93d0*/ 	.word	0xffffffff


	//   ....[1]....
        /*93d4*/ 	.word	0xffffffff


	//   ....[2]....
        /*93d8*/ 	.word	0xffffffff


	//   ....[3]....
        /*93dc*/ 	.word	0xffffffff


	//   ....[4]....
        /*93e0*/ 	.word	0xffffffff


	//   ....[5]....
        /*93e4*/ 	.word	0xffffffff


	//   ....[6]....
        /*93e8*/ 	.word	0xffffffff


	//   ....[7]....
        /*93ec*/ 	.word	0xffffffff


	//   ....[8]....
        /*93f0*/ 	.word	0xffffffff


	//   ....[9]....
        /*93f4*/ 	.word	0xffffffff


	//   ....[10]....
        /*93f8*/ 	.word	0xffffffff


	//   ....[11]....
        /*93fc*/ 	.word	0xffffffff


	//   ....[12]....
        /*9400*/ 	.word	0xffffffff


	//   ....[13]....
        /*9404*/ 	.word	0xffffffff


	//   ....[14]....
        /*9408*/ 	.word	0xffffffff


	//   ....[15]....
        /*940c*/ 	.word	0xffffffff


	//   ....[16]....
        /*9410*/ 	.word	0xffffffff


	//   ....[17]....
        /*9414*/ 	.word	0xffffffff


	//   ....[18]....
        /*9418*/ 	.word	0xffffffff


	//   ....[19]....
        /*941c*/ 	.word	0xffffffff


	//   ....[20]....
        /*9420*/ 	.word	0xffffffff


	//   ....[21]....
        /*9424*/ 	.word	0xffffffff


	//   ....[22]....
        /*9428*/ 	.word	0xffffffff


	//   ....[23]....
        /*942c*/ 	.word	0xffffffff


	//   ....[24]....
        /*9430*/ 	.word	0xffffffff


	//   ....[25]....
        /*9434*/ 	.word	0xffffffff


	//   ....[26]....
        /*9438*/ 	.word	0xffffffff


	//   ....[27]....
        /*943c*/ 	.word	0xffffffff


	//   ....[28]....
        /*9440*/ 	.word	0xffffffff


	//   ....[29]....
        /*9444*/ 	.word	0xffffffff


	//   ....[30]....
        /*9448*/ 	.word	0xffffffff


	//   ....[31]....
        /*944c*/ 	.word	0xffffffff


	//   ....[32]....
        /*9450*/ 	.word	0xffffffff


	//   ....[33]....
        /*9454*/ 	.word	0xffffffff


	//   ....[34]....
        /*9458*/ 	.word	0xffffffff


	//   ....[35]....
        /*945c*/ 	.word	0xffffffff


	//   ....[36]....
        /*9460*/ 	.word	0xffffffff


	//   ....[37]....
        /*9464*/ 	.word	0xffffffff


	//   ....[38]....
        /*9468*/ 	.word	0xffffffff


	//   ....[39]....
        /*946c*/ 	.word	0xffffffff


	//   ....[40]....
        /*9470*/ 	.word	0xffffffff


	//   ....[41]....
        /*9474*/ 	.word	0xffffffff


	//   ....[42]....
        /*9478*/ 	.word	0xffffffff


	//   ....[43]....
        /*947c*/ 	.word	0xffffffff


	//   ....[44]....
        /*9480*/ 	.word	0xffffffff


	//   ....[45]....
        /*9484*/ 	.word	0xffffffff


	//   ....[46]....
        /*9488*/ 	.word	0xffffffff


	//   ....[47]....
        /*948c*/ 	.word	0xffffffff


	//   ....[48]....
        /*9490*/ 	.word	0xffffffff


	//   ....[49]....
        /*9494*/ 	.word	0xffffffff


	//   ....[50]....
        /*9498*/ 	.word	0xffffffff


	//   ....[51]....
        /*949c*/ 	.word	0xffffffff


	//   ....[52]....
        /*94a0*/ 	.word	0xffffffff


	//   ....[53]....
        /*94a4*/ 	.word	0xffffffff


	//   ....[54]....
        /*94a8*/ 	.word	0xffffffff


	//   ....[55]....
        /*94ac*/ 	.word	0xffffffff


	//   ....[56]....
        /*94b0*/ 	.word	0xffffffff


	//   ....[57]....
        /*94b4*/ 	.word	0xffffffff


	//   ....[58]....
        /*94b8*/ 	.word	0xffffffff


	//   ....[59]....
        /*94bc*/ 	.word	0xffffffff


	//   ....[60]....
        /*94c0*/ 	.word	0xffffffff


	//   ....[61]....
        /*94c4*/ 	.word	0xffffffff


	//   ....[62]....
        /*94c8*/ 	.word	0xffffffff


	//   ....[63]....
        /*94cc*/ 	.word	0xffffffff


	//   ....[64]....
        /*94d0*/ 	.word	0xffffffff


	//   ....[65]....
        /*94d4*/ 	.word	0xffffffff


	//   ....[66]....
        /*94d8*/ 	.word	0xffffffff


	//   ....[67]....
        /*94dc*/ 	.word	0xffffffff


	//   ....[68]....
        /*94e0*/ 	.word	0xffffffff


	//   ....[69]....
        /*94e4*/ 	.word	0xffffffff


	//   ....[70]....
        /*94e8*/ 	.word	0xffffffff


	//   ....[71]....
        /*94ec*/ 	.word	0xffffffff


	//   ....[72]....
        /*94f0*/ 	.word	0xffffffff


	//   ....[73]....
        /*94f4*/ 	.word	0xffffffff


	//   ....[74]....
        /*94f8*/ 	.word	0xffffffff


	//   ....[75]....
        /*94fc*/ 	.word	0xffffffff


	//   ....[76]....
        /*9500*/ 	.word	0xffffffff


	//   ....[77]....
        /*9504*/ 	.word	0xffffffff


	//   ....[78]....
        /*9508*/ 	.word	0xffffffff


	//   ....[79]....
        /*950c*/ 	.word	0xffffffff


	//   ....[80]....
        /*9510*/ 	.word	0xffffffff


	//   ....[81]....
        /*9514*/ 	.word	0xffffffff


	//   ....[82]....
        /*9518*/ 	.word	0xffffffff


	//   ....[83]....
        /*951c*/ 	.word	0xffffffff


	//   ....[84]....
        /*9520*/ 	.word	0xffffffff


	//   ....[85]....
        /*9524*/ 	.word	0xffffffff


	//   ....[86]....
        /*9528*/ 	.word	0xffffffff


	//   ....[87]....
        /*952c*/ 	.word	0xffffffff


	//   ....[88]....
        /*9530*/ 	.word	0xffffffff


	//   ....[89]....
        /*9534*/ 	.word	0xffffffff


	//   ....[90]....
        /*9538*/ 	.word	0xffffffff


	//   ....[91]....
        /*953c*/ 	.word	0xffffffff


	//   ....[92]....
        /*9540*/ 	.word	0xffffffff


	//   ....[93]....
        /*9544*/ 	.word	0xffffffff


	//   ....[94]....
        /*9548*/ 	.word	0xffffffff


	//   ....[95]....
        /*954c*/ 	.word	0xffffffff


	//   ....[96]....
        /*9550*/ 	.word	0xffffffff


	//   ....[97]....
        /*9554*/ 	.word	0xffffffff


	//   ....[98]....
        /*9558*/ 	.word	0xffffffff


	//   ....[99]....
        /*955c*/ 	.word	0xffffffff


	//   ....[100]....
        /*9560*/ 	.word	0xffffffff


	//   ....[101]....
        /*9564*/ 	.word	0xffffffff


	//   ....[102]....
        /*9568*/ 	.word	0xffffffff


	//   ....[103]....
        /*956c*/ 	.word	0xffffffff


	//   ....[104]....
        /*9570*/ 	.word	0xffffffff


	//   ....[105]....
        /*9574*/ 	.word	0xffffffff


	//   ....[106]....
        /*9578*/ 	.word	0xffffffff


	//   ....[107]....
        /*957c*/ 	.word	0xffffffff


	//   ....[108]....
        /*9580*/ 	.word	0xffffffff


	//   ....[109]....
        /*9584*/ 	.word	0xffffffff


	//   ....[110]....
        /*9588*/ 	.word	0xffffffff


	//   ....[111]....
        /*958c*/ 	.word	0xffffffff


	//   ....[112]....
        /*9590*/ 	.word	0xffffffff


	//   ....[113]....
        /*9594*/ 	.word	0xffffffff


	//   ....[114]....
        /*9598*/ 	.word	0xffffffff


	//   ....[115]....
        /*959c*/ 	.word	0xffffffff


	//   ....[116]....
        /*95a0*/ 	.word	0xffffffff


	//   ....[117]....
        /*95a4*/ 	.word	0xffffffff


	//   ....[118]....
        /*95a8*/ 	.word	0xffffffff


	//   ....[119]....
        /*95ac*/ 	.word	0xffffffff


	//   ....[120]....
        /*95b0*/ 	.word	0xffffffff


	//   ....[121]....
        /*95b4*/ 	.word	0xffffffff


	//   ....[122]....
        /*95b8*/ 	.word	0xffffffff


	//   ....[123]....
        /*95bc*/ 	.word	0xffffffff


	//   ....[124]....
        /*95c0*/ 	.word	0xffffffff


	//   ....[125]....
        /*95c4*/ 	.word	0xffffffff


	//   ....[126]....
        /*95c8*/ 	.word	0xffffffff


	//   ....[127]....
        /*95cc*/ 	.word	0xffffffff


	//   ....[128]....
        /*95d0*/ 	.word	0xffffffff


	//   ....[129]....
        /*95d4*/ 	.word	0xffffffff


	//   ....[130]....
        /*95d8*/ 	.word	0xffffffff


	//   ....[131]....
        /*95dc*/ 	.word	0xffffffff


	//   ....[132]....
        /*95e0*/ 	.word	0xffffffff


	//   ....[133]....
        /*95e4*/ 	.word	0xffffffff


	//   ....[134]....
        /*95e8*/ 	.word	0xffffffff


	//   ....[135]....
        /*95ec*/ 	.word	0xffffffff


	//   ....[136]....
        /*95f0*/ 	.word	0xffffffff


	//   ....[137]....
        /*95f4*/ 	.word	0xffffffff


	//   ....[138]....
        /*95f8*/ 	.word	0xffffffff


	//   ....[139]....
        /*95fc*/ 	.word	0xffffffff


	//   ....[140]....
        /*9600*/ 	.word	0xffffffff


	//   ....[141]....
        /*9604*/ 	.word	0xffffffff


	//   ....[142]....
        /*9608*/ 	.word	0xffffffff


	//   ....[143]....
        /*960c*/ 	.word	0xffffffff


	//   ....[144]....
        /*9610*/ 	.word	0xffffffff


	//   ....[145]....
        /*9614*/ 	.word	0xffffffff


	//   ....[146]....
        /*9618*/ 	.word	0xffffffff


	//   ....[147]....
        /*961c*/ 	.word	0xffffffff


	//   ....[148]....
        /*9620*/ 	.word	0xffffffff


	//   ....[149]....
        /*9624*/ 	.word	0xffffffff


	//   ....[150]....
        /*9628*/ 	.word	0xffffffff


	//   ....[151]....
        /*962c*/ 	.word	0xffffffff


	//   ....[152]....
        /*9630*/ 	.word	0xffffffff


	//   ....[153]....
        /*9634*/ 	.word	0xffffffff


	//   ....[154]....
        /*9638*/ 	.word	0xffffffff


	//   ....[155]....
        /*963c*/ 	.word	0xffffffff


	//   ....[156]....
        /*9640*/ 	.word	0xffffffff


	//   ....[157]....
        /*9644*/ 	.word	0xffffffff


	//   ....[158]....
        /*9648*/ 	.word	0xffffffff


	//   ....[159]....
        /*964c*/ 	.word	0xffffffff


	//   ....[160]....
        /*9650*/ 	.word	0xffffffff


	//   ....[161]....
        /*9654*/ 	.word	0xffffffff


	//   ....[162]....
        /*9658*/ 	.word	0xffffffff


	//   ....[163]....
        /*965c*/ 	.word	0xffffffff


	//   ....[164]....
        /*9660*/ 	.word	0xffffffff


	//   ....[165]....
        /*9664*/ 	.word	0xffffffff


	//   ....[166]....
        /*9668*/ 	.word	0xffffffff


	//   ....[167]....
        /*966c*/ 	.word	0xffffffff


	//   ....[168]....
        /*9670*/ 	.word	0xffffffff


	//   ....[169]....
        /*9674*/ 	.word	0xffffffff


	//   ....[170]....
        /*9678*/ 	.word	0xffffffff


	//   ....[171]....
        /*967c*/ 	.word	0xffffffff


	//   ....[172]....
        /*9680*/ 	.word	0xffffffff


	//   ....[173]....
        /*9684*/ 	.word	0xffffffff


	//   ....[174]....
        /*9688*/ 	.word	0xffffffff


	//   ....[175]....
        /*968c*/ 	.word	0xffffffff


	//   ....[176]....
        /*9690*/ 	.word	0xffffffff


	//   ....[177]....
        /*9694*/ 	.word	0xffffffff


	//   ....[178]....
        /*9698*/ 	.word	0xffffffff


	//   ....[179]....
        /*969c*/ 	.word	0xffffffff


	//   ....[180]....
        /*96a0*/ 	.word	0xffffffff


	//   ....[181]....
        /*96a4*/ 	.word	0xffffffff


	//   ....[182]....
        /*96a8*/ 	.word	0xffffffff


	//   ....[183]....
        /*96ac*/ 	.word	0xffffffff


	//   ....[184]....
        /*96b0*/ 	.word	0xffffffff


	//   ....[185]....
        /*96b4*/ 	.word	0xffffffff


	//   ....[186]....
        /*96b8*/ 	.word	0xffffffff


	//   ....[187]....
        /*96bc*/ 	.word	0xffffffff


	//   ....[188]....
        /*96c0*/ 	.word	0xffffffff


	//   ....[189]....
        /*96c4*/ 	.word	0xffffffff


	//   ....[190]....
        /*96c8*/ 	.word	0xffffffff


	//   ....[191]....
        /*96cc*/ 	.word	0xffffffff


	//   ....[192]....
        /*96d0*/ 	.word	0xffffffff


	//   ....[193]....
        /*96d4*/ 	.word	0xffffffff


	//   ....[194]....
        /*96d8*/ 	.word	0xffffffff


	//   ....[195]....
        /*96dc*/ 	.word	0xffffffff


	//   ....[196]....
        /*96e0*/ 	.word	0xffffffff


	//   ....[197]....
        /*96e4*/ 	.word	0xffffffff


	//   ....[198]....
        /*96e8*/ 	.word	0xffffffff


	//   ....[199]....
        /*96ec*/ 	.word	0xffffffff


	//   ....[200]....
        /*96f0*/ 	.word	0xffffffff


	//   ....[201]....
        /*96f4*/ 	.word	0xffffffff


	//   ....[202]....
        /*96f8*/ 	.word	0xffffffff


	//   ....[203]....
        /*96fc*/ 	.word	0xffffffff


	//   ....[204]....
        /*9700*/ 	.word	0xffffffff


	//   ....[205]....
        /*9704*/ 	.word	0xffffffff


	//   ....[206]....
        /*9708*/ 	.word	0xffffffff


	//   ....[207]....
        /*970c*/ 	.word	0xffffffff


	//   ....[208]....
        /*9710*/ 	.word	0xffffffff


	//   ....[209]....
        /*9714*/ 	.word	0xffffffff


	//   ....[210]....
        /*9718*/ 	.word	0xffffffff


	//   ....[211]....
        /*971c*/ 	.word	0xffffffff


	//   ....[212]....
        /*9720*/ 	.word	0xffffffff


	//   ....[213]....
        /*9724*/ 	.word	0xffffffff


	//   ....[214]....
        /*9728*/ 	.word	0xffffffff


	//   ....[215]....
        /*972c*/ 	.word	0xffffffff


	//   ....[216]....
        /*9730*/ 	.word	0xffffffff


	//   ....[217]....
        /*9734*/ 	.word	0xffffffff


	//   ....[218]....
        /*9738*/ 	.word	0xffffffff


	//   ....[219]....
        /*973c*/ 	.word	0xffffffff


	//   ....[220]....
        /*9740*/ 	.word	0xffffffff


	//   ....[221]....
        /*9744*/ 	.word	0xffffffff


	//   ....[222]....
        /*9748*/ 	.word	0xffffffff


	//   ....[223]....
        /*974c*/ 	.word	0xffffffff


	//   ....[224]....
        /*9750*/ 	.word	0xffffffff


	//   ....[225]....
        /*9754*/ 	.word	0xffffffff


	//   ....[226]....
        /*9758*/ 	.word	0xffffffff


	//   ....[227]....
        /*975c*/ 	.word	0xffffffff


	//   ....[228]....
        /*9760*/ 	.word	0xffffffff


	//   ....[229]....
        /*9764*/ 	.word	0xffffffff


	//   ....[230]....
        /*9768*/ 	.word	0xffffffff


	//   ....[231]....
        /*976c*/ 	.word	0xffffffff


	//   ....[232]....
        /*9770*/ 	.word	0xffffffff


	//   ....[233]....
        /*9774*/ 	.word	0xffffffff


	//   ....[234]....
        /*9778*/ 	.word	0xffffffff


	//   ....[235]....
        /*977c*/ 	.word	0xffffffff


	//   ....[236]....
        /*9780*/ 	.word	0xffffffff


	//   ....[237]....
        /*9784*/ 	.word	0xffffffff


	//   ....[238]....
        /*9788*/ 	.word	0xffffffff


	//   ....[239]....
        /*978c*/ 	.word	0xffffffff


	//   ....[240]....
        /*9790*/ 	.word	0xffffffff


	//   ....[241]....
        /*9794*/ 	.word	0xffffffff


	//   ....[242]....
        /*9798*/ 	.word	0xffffffff


	//   ....[243]....
        /*979c*/ 	.word	0xffffffff


	//   ....[244]....
        /*97a0*/ 	.word	0xffffffff


	//   ....[245]....
        /*97a4*/ 	.word	0xffffffff


	//   ....[246]....
        /*97a8*/ 	.word	0xffffffff


	//   ....[247]....
        /*97ac*/ 	.word	0xffffffff


	//   ....[248]....
        /*97b0*/ 	.word	0xffffffff


	//   ....[249]....
        /*97b4*/ 	.word	0xffffffff


	//   ....[250]....
        /*97b8*/ 	.word	0xffffffff


	//   ....[251]....
        /*97bc*/ 	.word	0xffffffff


	//   ....[252]....
        /*97c0*/ 	.word	0xffffffff


	//   ....[253]....
        /*97c4*/ 	.word	0xffffffff


	//   ....[254]....
        /*97c8*/ 	.word	0xffffffff


	//----- nvinfo : EIATTR_COOP_GROUP_INSTR_OFFSETS
	.align		4
.L_39:
        /*97cc*/ 	.byte	0x04, 0x28
        /*97ce*/ 	.short	(.L_41 - .L_40)


	//   ....[0]....
.L_40:
        /*97d0*/ 	.word	0x00058580


	//   ....[1]....
        /*97d4*/ 	.word	0x000585e0


	//   ....[2]....
        /*97d8*/ 	.word	0x00058630


	//   ....[3]....
        /*97dc*/ 	.word	0x00058690


	//   ....[4]....
        /*97e0*/ 	.word	0x000586d0


	//   ....[5]....
        /*97e4*/ 	.word	0x00058730


	//   ....[6]....
        /*97e8*/ 	.word	0x00058850


	//   ....[7]....
        /*97ec*/ 	.word	0x000588b0


	//   ....[8]....
        /*97f0*/ 	.word	0x00058b10


	//   ....[9]....
        /*97f4*/ 	.word	0x00058c10


	//   ....[10]....
        /*97f8*/ 	.word	0x00058c30


	//   ....[11]....
        /*97fc*/ 	.word	0x00058c90


	//   ....[12]....
        /*9800*/ 	.word	0x00058cd0


	//   ....[13]....
        /*9804*/ 	.word	0x00058dd0


	//   ....[14]....
        /*9808*/ 	.word	0x00058e70


	//   ....[15]....
        /*980c*/ 	.word	0x00058ed0


	//   ....[16]....
        /*9810*/ 	.word	0x00058f10


	//   ....[17]....
        /*9814*/ 	.word	0x00058f70


	//   ....[18]....
        /*9818*/ 	.word	0x00058fb0


	//   ....[19]....
        /*981c*/ 	.word	0x00059010


	//   ....[20]....
        /*9820*/ 	.word	0x00059050


	//   ....[21]....
        /*9824*/ 	.word	0x000590b0


	//   ....[22]....
        /*9828*/ 	.word	0x000590f0


	//   ....[23]....
        /*982c*/ 	.word	0x00059150


	//   ....[24]....
        /*9830*/ 	.word	0x000591d0


	//   ....[25]....
        /*9834*/ 	.word	0x000591f0


	//   ....[26]....
        /*9838*/ 	.word	0x00059210


	//   ....[27]....
        /*983c*/ 	.word	0x00059290


	//   ....[28]....
        /*9840*/ 	.word	0x000592b0


	//   ....[29]....
        /*9844*/ 	.word	0x00059330


	//   ....[30]....
        /*9848*/ 	.word	0x00059350


	//   ....[31]....
        /*984c*/ 	.word	0x000593c0


	//   ....[32]....
        /*9850*/ 	.word	0x000593e0


	//   ....[33]....
        /*9854*/ 	.word	0x00059440


	//   ....[34]....
        /*9858*/ 	.word	0x00059480


	//   ....[35]....
        /*985c*/ 	.word	0x000594e0


	//   ....[36]....
        /*9860*/ 	.word	0x00059520


	//   ....[37]....
        /*9864*/ 	.word	0x00059580


	//   ....[38]....
        /*9868*/ 	.word	0x000595c0


	//   ....[39]....
        /*986c*/ 	.word	0x00059620


	//   ....[40]....
        /*9870*/ 	.word	0x00059660


	//   ....[41]....
        /*9874*/ 	.word	0x000596c0


	//   ....[42]....
        /*9878*/ 	.word	0x00059700


	//   ....[43]....
        /*987c*/ 	.word	0x00059760


	//   ....[44]....
        /*9880*/ 	.word	0x000597a0


	//   ....[45]....
        /*9884*/ 	.word	0x00059800


	//   ....[46]....
        /*9888*/ 	.word	0x00059840


	//   ....[47]....
        /*988c*/ 	.word	0x000598a0


	//   ....[48]....
        /*9890*/ 	.word	0x000598e0


	//   ....[49]....
        /*9894*/ 	.word	0x00059940


	//   ....[50]....
        /*9898*/ 	.word	0x00059980


	//   ....[51]....
        /*989c*/ 	.word	0x000599e0


	//   ....[52]....
        /*98a0*/ 	.word	0x00059a20


	//   ....[53]....
        /*98a4*/ 	.word	0x00059a80


	//   ....[54]....
        /*98a8*/ 	.word	0x00059ac0


	//   ....[55]....
        /*98ac*/ 	.word	0x00059b20


	//   ....[56]....
        /*98b0*/ 	.word	0x00059b60


	//   ....[57]....
        /*98b4*/ 	.word	0x00059bc0


	//   ....[58]....
        /*98b8*/ 	.word	0x00059c00


	//   ....[59]....
        /*98bc*/ 	.word	0x00059c60


	//   ....[60]....
        /*98c0*/ 	.word	0x00059ca0


	//   ....[61]....
        /*98c4*/ 	.word	0x00059d00


	//   ....[62]....
        /*98c8*/ 	.word	0x00059d40


	//   ....[63]....
        /*98cc*/ 	.word	0x00059da0


	//   ....[64]....
        /*98d0*/ 	.word	0x00059de0


	//   ....[65]....
        /*98d4*/ 	.word	0x00059e40


	//   ....[66]....
        /*98d8*/ 	.word	0x00059e80


	//   ....[67]....
        /*98dc*/ 	.word	0x00059ee0


	//   ....[68]....
        /*98e0*/ 	.word	0x00059f20


	//   ....[69]....
        /*98e4*/ 	.word	0x00059f80


	//   ....[70]....
        /*98e8*/ 	.word	0x00059fc0


	//   ....[71]....
        /*98ec*/ 	.word	0x0005a020


	//   ....[72]....
        /*98f0*/ 	.word	0x0005a060


	//   ....[73]....
        /*98f4*/ 	.word	0x0005a0c0


	//   ....[74]....
        /*98f8*/ 	.word	0x0005a100


	//   ....[75]....
        /*98fc*/ 	.word	0x0005a160


	//   ....[76]....
        /*9900*/ 	.word	0x0005a1a0


	//   ....[77]....
        /*9904*/ 	.word	0x0005a200


	//   ....[78]....
        /*9908*/ 	.word	0x0005a240


	//   ....[79]....
        /*990c*/ 	.word	0x0005a2a0


	//   ....[80]....
        /*9910*/ 	.word	0x0005a2e0


	//   ....[81]....
        /*9914*/ 	.word	0x0005a340


	//   ....[82]....
        /*9918*/ 	.word	0x0005a380


	//   ....[83]....
        /*991c*/ 	.word	0x0005a3e0


	//   ....[84]....
        /*9920*/ 	.word	0x0005a420


	//   ....[85]....
        /*9924*/ 	.word	0x0005a480


	//   ....[86]....
        /*9928*/ 	.word	0x0005a4c0


	//   ....[87]....
        /*992c*/ 	.word	0x0005a520


	//   ....[88]....
        /*9930*/ 	.word	0x0005a560


	//   ....[89]....
        /*9934*/ 	.word	0x0005a5c0


	//   ....[90]....
        /*9938*/ 	.word	0x0005a600


	//   ....[91]....
        /*993c*/ 	.word	0x0005a660


	//   ....[92]....
        /*9940*/ 	.word	0x0005a6c0


	//   ....[93]....
        /*9944*/ 	.word	0x0005a720


	//   ....[94]....
        /*9948*/ 	.word	0x0005a740


	//   ....[95]....
        /*994c*/ 	.word	0x0005a7a0


	//   ....[96]....
        /*9950*/ 	.word	0x0005a7c0


	//   ....[97]....
        /*9954*/ 	.word	0x0005a820


	//   ....[98]....
        /*9958*/ 	.word	0x0005a860


	//   ....[99]....
        /*995c*/ 	.word	0x0005a8c0


	//   ....[100]....
        /*9960*/ 	.word	0x0005a900


	//   ....[101]....
        /*9964*/ 	.word	0x0005a960


	//   ....[102]....
        /*9968*/ 	.word	0x0005a9a0


	//   ....[103]....
        /*996c*/ 	.word	0x0005aa00


	//   ....[104]....
        /*9970*/ 	.word	0x0005aa40


	//   ....[105]....
        /*9974*/ 	.word	0x0005aaa0


	//   ....[106]....
        /*9978*/ 	.word	0x0005aae0


	//   ....[107]....
        /*997c*/ 	.word	0x0005ab40


	//   ....[108]....
        /*9980*/ 	.word	0x0005aba0


	//   ....[109]....
        /*9984*/ 	.word	0x0005ac40


	//   ....[110]....
        /*9988*/ 	.word	0x0005ac60


	//   ....[111]....
        /*998c*/ 	.word	0x0005ac80


	//   ....[112]....
        /*9990*/ 	.word	0x0005acc0


	//   ....[113]....
        /*9994*/ 	.word	0x0005ad20


	//   ....[114]....
        /*9998*/ 	.word	0x0005ad60


	//   ....[115]....
        /*999c*/ 	.word	0x0005adc0


	//   ....[116]....
        /*99a0*/ 	.word	0x0005ae00


	//   ....[117]....
        /*99a4*/ 	.word	0x0005ae60


	//   ....[118]....
        /*99a8*/ 	.word	0x0005aea0


	//   ....[119]....
        /*99ac*/ 	.word	0x0005af00


	//   ....[120]....
        /*99b0*/ 	.word	0x0005af40


	//   ....[121]....
        /*99b4*/ 	.word	0x0005afa0


	//   ....[122]....
        /*99b8*/ 	.word	0x0005afe0


	//   ....[123]....
        /*99bc*/ 	.word	0x0005b040


	//   ....[124]....
        /*99c0*/ 	.word	0x0005b0a0


	//   ....[125]....
        /*99c4*/ 	.word	0x0005b140


	//   ....[126]....
        /*99c8*/ 	.word	0x0005b160


	//   ....[127]....
        /*99cc*/ 	.word	0x0005b180


	//   ....[128]....
        /*99d0*/ 	.word	0x0005b1c0


	//   ....[129]....
        /*99d4*/ 	.word	0x0005b220


	//   ....[130]....
        /*99d8*/ 	.word	0x0005b260


	//   ....[131]....
        /*99dc*/ 	.word	0x0005b2c0


	//   ....[132]....
        /*99e0*/ 	.word	0x0005b300


	//   ....[133]....
        /*99e4*/ 	.word	0x0005b360


	//   ....[134]....
        /*99e8*/ 	.word	0x0005b3a0


	//   ....[135]....
        /*99ec*/ 	.word	0x0005b400


	//   ....[136]....
        /*99f0*/ 	.word	0x0005b440


	//   ....[137]....
        /*99f4*/ 	.word	0x0005b4a0


	//   ....[138]....
        /*99f8*/ 	.word	0x0005b4e0


	//   ....[139]....
        /*99fc*/ 	.word	0x0005b540


	//   ....[140]....
        /*9a00*/ 	.word	0x0005b580


	//   ....[141]....
        /*9a04*/ 	.word	0x0005b5e0


	//   ....[142]....
        /*9a08*/ 	.word	0x0005b620


	//   ....[143]....
        /*9a0c*/ 	.word	0x0005b680


	//   ....[144]....
        /*9a10*/ 	.word	0x0005b6c0


	//   ....[145]....
        /*9a14*/ 	.word	0x0005b720


	//   ....[146]....
        /*9a18*/ 	.word	0x0005b760


	//   ....[147]....
        /*9a1c*/ 	.word	0x0005b7c0


	//   ....[148]....
        /*9a20*/ 	.word	0x0005b840


	//   ....[149]....
        /*9a24*/ 	.word	0x0005b860


	//   ....[150]....
        /*9a28*/ 	.word	0x0005b920


	//   ....[151]....
        /*9a2c*/ 	.word	0x0005b940


	//   ....[152]....
        /*9a30*/ 	.word	0x0005b960


	//   ....[153]....
        /*9a34*/ 	.word	0x0005b980


	//   ....[154]....
        /*9a38*/ 	.word	0x0005b9a0


	//   ....[155]....
        /*9a3c*/ 	.word	0x0005ba00


	//   ....[156]....
        /*9a40*/ 	.word	0x0005baa0


	//   ....[157]....
        /*9a44*/ 	.word	0x0005bac0


	//   ....[158]....
        /*9a48*/ 	.word	0x0005bb20


	//   ....[159]....
        /*9a4c*/ 	.word	0x0005bb40


	//   ....[160]....
        /*9a50*/ 	.word	0x0005bb60


	//   ....[161]....
        /*9a54*/ 	.word	0x0005bb80


	//   ....[162]....
        /*9a58*/ 	.word	0x0005bba0


	//   ....[163]....
        /*9a5c*/ 	.word	0x0005bc00


	//   ....[164]....
        /*9a60*/ 	.word	0x0005bc20


	//   ....[165]....
        /*9a64*/ 	.word	0x0005bc80


	//   ....[166]....
        /*9a68*/ 	.word	0x0005bca0


	//   ....[167]....
        /*9a6c*/ 	.word	0x0005bd00


	//   ....[168]....
        /*9a70*/ 	.word	0x0005bd20


	//   ....[169]....
        /*9a74*/ 	.word	0x0005bd80


	//   ....[170]....
        /*9a78*/ 	.word	0x0005bda0


	//   ....[171]....
        /*9a7c*/ 	.word	0x0005be00


	//   ....[172]....
        /*9a80*/ 	.word	0x0005be20


	//   ....[173]....
        /*9a84*/ 	.word	0x0005be40


	//   ....[174]....
        /*9a88*/ 	.word	0x0005be60


	//   ....[175]....
        /*9a8c*/ 	.word	0x0005bec0


	//   ....[176]....
        /*9a90*/ 	.word	0x0005c0a0


	//   ....[177]....
        /*9a94*/ 	.word	0x0005c0c0


	//   ....[178]....
        /*9a98*/ 	.word	0x0005c0e0


	//   ....[179]....
        /*9a9c*/ 	.word	0x0005c100


	//   ....[180]....
        /*9aa0*/ 	.word	0x0005c120


	//   ....[181]....
        /*9aa4*/ 	.word	0x0005c140


	//   ....[182]....
        /*9aa8*/ 	.word	0x0005c160


	//   ....[183]....
        /*9aac*/ 	.word	0x0005c180


	//   ....[184]....
        /*9ab0*/ 	.word	0x0005c1a0


	//   ....[185]....
        /*9ab4*/ 	.word	0x0005c1c0


	//   ....[186]....
        /*9ab8*/ 	.word	0x0005c1e0


	//   ....[187]....
        /*9abc*/ 	.word	0x0005c200


	//   ....[188]....
        /*9ac0*/ 	.word	0x0005c220


	//   ....[189]....
        /*9ac4*/ 	.word	0x0005c240


	//   ....[190]....
        /*9ac8*/ 	.word	0x0005c2a0


	//   ....[191]....
        /*9acc*/ 	.word	0x0005c2c0


	//   ....[192]....
        /*9ad0*/ 	.word	0x0005c2e0


	//   ....[193]....
        /*9ad4*/ 	.word	0x0005c300


	//   ....[194]....
        /*9ad8*/ 	.word	0x0005c320


	//   ....[195]....
        /*9adc*/ 	.word	0x0005c380


	//   ....[196]....
        /*9ae0*/ 	.word	0x0005c3a0


	//   ....[197]....
        /*9ae4*/ 	.word	0x0005c400


	//   ....[198]....
        /*9ae8*/ 	.word	0x0005c420


	//   ....[199]....
        /*9aec*/ 	.word	0x0005c480


	//   ....[200]....
        /*9af0*/ 	.word	0x0005c4a0


	//   ....[201]....
        /*9af4*/ 	.word	0x0005c500


	//   ....[202]....
        /*9af8*/ 	.word	0x0005c520


	//   ....[203]....
        /*9afc*/ 	.word	0x0005c580


	//   ....[204]....
        /*9b00*/ 	.word	0x0005c5a0


	//   ....[205]....
        /*9b04*/ 	.word	0x0005c5c0


	//   ....[206]....
        /*9b08*/ 	.word	0x0005c5e0


	//   ....[207]....
        /*9b0c*/ 	.word	0x0005c640


	//   ....[208]....
        /*9b10*/ 	.word	0x0005c860


	//   ....[209]....
        /*9b14*/ 	.word	0x0005c880


	//   ....[210]....
        /*9b18*/ 	.word	0x0005c8a0


	//   ....[211]....
        /*9b1c*/ 	.word	0x0005c8c0


	//   ....[212]....
        /*9b20*/ 	.word	0x0005c8e0


	//   ....[213]....
        /*9b24*/ 	.word	0x0005c900


	//   ....[214]....
        /*9b28*/ 	.word	0x0005c920


	//   ....[215]....
        /*9b2c*/ 	.word	0x0005c940


	//   ....[216]....
        /*9b30*/ 	.word	0x0005c960


	//   ....[217]....
        /*9b34*/ 	.word	0x0005c980


	//   ....[218]....
        /*9b38*/ 	.word	0x0005c9a0


	//   ....[219]....
        /*9b3c*/ 	.word	0x0005c9c0


	//   ....[220]....
        /*9b40*/ 	.word	0x0005c9e0


	//   ....[221]....
        /*9b44*/ 	.word	0x0005ca00


	//   ....[222]....
        /*9b48*/ 	.word	0x0005ca20


	//   ....[223]....
        /*9b4c*/ 	.word	0x0005ca40


	//   ....[224]....
        /*9b50*/ 	.word	0x0005ca60


	//   ....[225]....
        /*9b54*/ 	.word	0x0005ca80


	//   ....[226]....
        /*9b58*/ 	.word	0x0005cb70


	//   ....[227]....
        /*9b5c*/ 	.word	0x0005cb90


	//   ....[228]....
        /*9b60*/ 	.word	0x0005cbf0


	//   ....[229]....
        /*9b64*/ 	.word	0x0005cc10


	//   ....[230]....
        /*9b68*/ 	.word	0x0005cc30


	//   ....[231]....
        /*9b6c*/ 	.word	0x0005cc50


	//   ....[232]....
        /*9b70*/ 	.word	0x0005cc70


	//   ....[233]....
        /*9b74*/ 	.word	0x0005cc90


	//   ....[234]....
        /*9b78*/ 	.word	0x0005cd00


	//   ....[235]....
        /*9b7c*/ 	.word	0x0005cd20


	//   ....[236]....
        /*9b80*/ 	.word	0x0005cd40


	//   ....[237]....
        /*9b84*/ 	.word	0x0005cda0


	//   ....[238]....
        /*9b88*/ 	.word	0x0005cdc0


	//   ....[239]....
        /*9b8c*/ 	.word	0x0005ce50


	//   ....[240]....
        /*9b90*/ 	.word	0x0005ce80


	//   ....[241]....
        /*9b94*/ 	.word	0x0005cee0


	//   ....[242]....
        /*9b98*/ 	.word	0x0005cf00


	//   ....[243]....
        /*9b9c*/ 	.word	0x0005cf60


	//   ....[244]....
        /*9ba0*/ 	.word	0x0005cf90


	//   ....[245]....
        /*9ba4*/ 	.word	0x0005cff0


	//   ....[246]....
        /*9ba8*/ 	.word	0x0005d020


	//   ....[247]....
        /*9bac*/ 	.word	0x0005d080


	//   ....[248]....
        /*9bb0*/ 	.word	0x0005d230


	//   ....[249]....
        /*9bb4*/ 	.word	0x0005d250


	//   ....[250]....
        /*9bb8*/ 	.word	0x0005d270


	//   ....[251]....
        /*9bbc*/ 	.word	0x0005d290


	//   ....[252]....
        /*9bc0*/ 	.word	0x0005d2b0


	//   ....[253]....
        /*9bc4*/ 	.word	0x0005d2d0


	//   ....[254]....
        /*9bc8*/ 	.word	0x0005d3c0


	//----- nvinfo : EIATTR_EXIT_INSTR_OFFSETS
	.align		4
.L_41:
        /*9bcc*/ 	.byte	0x04, 0x1c
        /*9bce*/ 	.short	(.L_43 - .L_42)


	//   ....[0]....
.L_42:
        /*9bd0*/ 	.word	0x00067930


	//   ....[1]....
        /*9bd4*/ 	.word	0x00067950


	//----- nvinfo : EIATTR_REQNTID
	.align		4
.L_43:
        /*9bd8*/ 	.byte	0x04, 0x10
        /*9bda*/ 	.short	(.L_45 - .L_44)
.L_44:
        /*9bdc*/ 	.word	0x00000020
        /*9be0*/ 	.word	0x00000001
        /*9be4*/ 	.word	0x00000001


	//----- nvinfo : EIATTR_CBANK_PARAM_SIZE
	.align		4
.L_45:
        /*9be8*/ 	.byte	0x03, 0x19
        /*9bea*/ 	.short	0x0050


	//----- nvinfo : EIATTR_PARAM_CBANK
	.align		4
        /*9bec*/ 	.byte	0x04, 0x0a
        /*9bee*/ 	.short	(.L_47 - .L_46)
	.align		4
.L_46:
        /*9bf0*/ 	.word	index@(.nv.constant0.matmul_kernel)
        /*9bf4*/ 	.short	0x0210
        /*9bf6*/ 	.short	0x0050


	//----- nvinfo : EIATTR_SW_WAR
	.align		4
.L_47:
        /*9bf8*/ 	.byte	0x04, 0x36
        /*9bfa*/ 	.short	(.L_49 - .L_48)
.L_48:
        /*9bfc*/ 	.word	0x00000008
.L_49:


//--------------------- .nv.callgraph             --------------------------
	.section	.nv.callgraph,"",@"SHT_CUDA_CALLGRAPH"
	.align	4
	.sectionentsize	8
	.align		4
        /*0000*/ 	.word	0x00000000
	.align		4
        /*0004*/ 	.word	0xffffffff
	.align		4
        /*0008*/ 	.word	0x00000000
	.align		4
        /*000c*/ 	.word	0xfffffffe
	.align		4
        /*0010*/ 	.word	0x00000000
	.align		4
        /*0014*/ 	.word	0xfffffffd
	.align		4
        /*0018*/ 	.word	0x00000000
	.align		4
        /*001c*/ 	.word	0xfffffffc


//--------------------- .text.matmul_kernel       --------------------------
	.section	.text.matmul_kernel,"ax",@progbits
	.align	128
        .global         matmul_kernel
        .type           matmul_kernel,@function
        .size           matmul_kernel,(.L_x_3 - matmul_kernel)
        .other          matmul_kernel,@"STO_CUDA_ENTRY STV_DEFAULT"
matmul_kernel:
.text.matmul_kernel:
[----:B------:R-:W1:Y:S08]  /*0000*/  LDC R1, c[0x0][0x28] ;  /* 0x00000a00ff017b82 */ /* 0x000e700000000800 */
[----:B------:R-:W2:Y:S01]  /*0010*/  LDC.64 R2, c[0x0][0x228] ;  /* 0x00008a00ff027b82 */ /* 0x000ea20000000a00 */
[----:B------:R-:W3:Y:S01]  /*0020*/  S2R R7, SR_CTAID.X ;  /* 0x0000000000077919 */ /* 0x000ee20000002500 */
[----:B-1----:R-:W-:Y:S01]  /*0030*/  VIADD R1, R1, 0xffffd2f0 ;  /* 0xffffd2f001017836 */ /* 0x002fe20000000000 */
[----:B------:R-:W-:Y:S01]  /*0040*/  ULDC UR7, c[0x0][0x230] ;  /* 0x00008c0000077ab9 */ /* 0x000fe20000000800 */
[----:B------:R-:W-:Y:S01]  /*0050*/  ULDC UR4, c[0x0][0x230] ;  /* 0x00008c0000047ab9 */ /* 0x000fe20000000800 */
[----:B------:R-:W1:Y:S01]  /*0060*/  S2R R84, SR_TID.X ;  /* 0x0000000000547919 */ /* 0x000e620000002100 */
[----:B------:R-:W-:-:S02]  /*0070*/  UIADD3 UR7, UR7, 0x3f, URZ ;  /* 0x0000003f07077890 */ /* 0x000fc4000fffe03f */
[----:B------:R-:W4:Y:S01]  /*0080*/  LDC.64 R246, c[0x0][0x238] ;  /* 0x00008e00fff67b82 */ /* 0x000f220000000a00 */
[----:B------:R-:W-:Y:S01]  /*0090*/  ULDC UR5, c[0x0][0x230] ;  /* 0x00008c0000057ab9 */ /* 0x000fe20000000800 */
[----:B------:R-:W-:Y:S01]  /*00a0*/  UISETP.GT.AND UP0, UPT, UR7, 0x3f, UPT ;  /* 0x0000003f0700788c */ /* 0x000fe2000bf04270 */
[----:B------:R-:W-:Y:S01]  /*00b0*/  ULDC.64 UR8, c[0x0][0x218] ;  /* 0x0000860000087ab9 */ /* 0x000fe20000000a00 */
[----:B------:R-:W-:Y:S01]  /*00c0*/  ULDC UR10, c[0x0][0x240] ;  /* 0x00009000000a7ab9 */ /* 0x000fe20000000800 */
        /* <DEDUP_REMOVED lines=10> */
[----:B--2---:R-:W-:Y:S01]  /*0170*/  VIADD R0, R3, 0x3f ;  /* 0x0000003f03007836 */ /* 0x004fe20000000000 */
[----:B------:R-:W-:Y:S01]  /*0180*/  ULDC UR34, c[0x0][0x240] ;  /* 0x0000900000227ab9 */ /* 0x000fe20000000800 */
[----:B------:R-:W-:Y:S01]  /*0190*/  ULDC UR26, c[0x0][0x240] ;  /* 0x00009000001a7ab9 */ /* 0x000fe20000000800 */
[----:B------:R-:W-:Y:S01]  /*01a0*/  ULDC UR18, c[0x0][0x240] ;  /* 0x0000900000127ab9 */ /* 0x000fe20000000800 */
[----:B------:R-:W-:Y:S01]  /*01b0*/  ULDC UR57, c[0x0][0x240] ;  /* 0x0000900000397ab9 */ /* 0x000fe20000000800 */
[----:B------:R-:W-:Y:S01]  /*01c0*/  SHF.R.S32.HI R5, RZ, 0x1f, R0 ;  /* 0x0000001fff057819 */ /* 0x000fe20000011400 */
[----:B------:R-:W-:Y:S01]  /*01d0*/  ULDC UR49, c[0x0][0x240] ;  /* 0x0000900000317ab9 */ /* 0x000fe20000000800 */
[----:B------:R-:W-:Y:S01]  /*01e0*/  ULDC UR41, c[0x0][0x240] ;  /* 0x0000900000297ab9 */ /* 0x000fe20000000800 */
[----:B------:R-:W-:Y:S01]  /*01f0*/  ULDC UR33, c[0x0][0x240] ;  /* 0x0000900000217ab9 */ /* 0x000fe20000000800 */
[----:B------:R-:W-:Y:S01]  /*0200*/  LEA.HI R5, R5, R0, RZ, 0x6 ;  /* 0x0000000005057211 */ /* 0x000fe200078f30ff */
[----:B------:R-:W-:Y:S01]  /*0210*/  ULDC UR25, c[0x0][0x240] ;  /* 0x0000900000197ab9 */ /* 0x000fe20000000800 */
[----:B---3--:R-:W-:Y:S01]  /*0220*/  IABS R10, R7 ;  /* 0x00000007000a7213 */ /* 0x008fe20000000000 */
[----:B------:R-:W-:Y:S01]  /*0230*/  ULDC UR17, c[0x0][0x240] ;  /* 0x0000900000117ab9 */ /* 0x000fe20000000800 */
[----:B------:R-:W-:Y:S01]  /*0240*/  SHF.R.S32.HI R5, RZ, 0x6, R5 ;  /* 0x00000006ff057819 */ /* 0x000fe20000011405 */
[----:B------:R-:W-:Y:S01]  /*0250*/  ULDC UR61, c[0x0][0x240] ;  /* 0x00009000003d7ab9 */ /* 0x000fe20000000800 */
[----:B-1----:R-:W-:Y:S01]  /*0260*/  LOP3.LUT R191, R84, 0x1f, RZ, 0xc0, !PT ;  /* 0x0000001f54bf7812 */ /* 0x002fe200078ec0ff */
[----:B------:R-:W-:Y:S01]  /*0270*/  ULDC UR56, c[0x0][0x240] ;  /* 0x0000900000387ab9 */ /* 0x000fe20000000800 */
[----:B------:R-:W-:Y:S01]  /*0280*/  SHF.L.U32 R6, R5, 0x3, RZ ;  /* 0x0000000305067819 */ /* 0x000fe200000006ff */
[----:B------:R-:W-:Y:S01]  /*0290*/  ULDC UR48, c[0x0][0x240] ;  /* 0x0000900000307ab9 */ /* 0x000fe20000000800 */
[C---:B------:R-:W-:Y:S01]  /*02a0*/  LOP3.LUT R187, R191.reuse, 0x20, RZ, 0xfc, !PT ;  /* 0x00000020bfbb7812 */ /* 0x040fe200078efcff */
[C---:B----4-:R-:W-:Y:S01]  /*02b0*/  IMAD R247, R191.reuse, R247, RZ ;  /* 0x000000f7bff77224 */ /* 0x050fe200078e02ff */
[-C--:B------:R-:W-:Y:S01]  /*02c0*/  IABS R9, R6.reuse ;  /* 0x0000000600097213 */ /* 0x080fe20000000000 */
[----:B------:R-:W-:Y:S01]  /*02d0*/  ULDC UR40, c[0x0][0x240] ;  /* 0x0000900000287ab9 */ /* 0x000fe20000000800 */
[----:B------:R-:W-:Y:S01]  /*02e0*/  IABS R12, R6 ;  /* 0x00000006000c7213 */ /* 0x000fe20000000000 */
[----:B------:R-:W-:Y:S01]  /*02f0*/  ULDC UR52, c[0x0][0x240] ;  /* 0x0000900000347ab9 */ /* 0x000fe20000000800 */
[----:B------:R-:W1:Y:S01]  /*0300*/  I2F.RP R0, R9 ;  /* 0x0000000900007306 */ /* 0x000e620000209400 */
        /* <DEDUP_REMOVED lines=14> */
[----:B-1----:R-:W1:Y:S01]  /*03f0*/  MUFU.RCP R0, R0 ;  /* 0x0000000000007308 */ /* 0x002e620000001000 */
        /* <DEDUP_REMOVED lines=14> */
[----:B------:R-:W-:Y:S01]  /*04e0*/  IMAD.SHL.U32 R249, R191, 0x4, RZ ;  /* 0x00000004bff97824 */ /* 0x000fe200078e00ff */
[----:B------:R-:W2:Y:S01]  /*04f0*/  LDC R121, c[0x0][0x230] ;  /* 0x00008c00ff797b82 */ /* 0x000ea20000000800 */
[----:B-1----:R-:W-:-:S02]  /*0500*/  VIADD R4, R0, 0xffffffe ;  /* 0x0ffffffe00047836 */ /* 0x002fc40000000000 */
[----:B------:R-:W-:Y:S01]  /*0510*/  IMAD.MOV R0, RZ, RZ, -R12 ;  /* 0x000000ffff007224 */ /* 0x000fe200078e0a0c */
[----:B------:R-:W-:Y:S01]  /*0520*/  LOP3.LUT R248, R249, 0x60, RZ, 0x3c, !PT ;  /* 0x00000060f9f87812 */ /* 0x000fe200078e3cff */
[----:B------:R1:W3:Y:S01]  /*0530*/  F2I.FTZ.U32.TRUNC.NTZ R5, R4 ;  /* 0x0000000400057305 */ /* 0x0002e2000021f000 */
[C---:B------:R-:W-:Y:S02]  /*0540*/  IMAD R118, R246.reuse, 0x3d, RZ ;  /* 0x0000003df6767824 */ /* 0x040fe400078e02ff */
[C---:B------:R-:W-:Y:S01]  /*0550*/  IMAD.SHL.U32 R120, R246.reuse, 0x2, RZ ;  /* 0x00000002f6787824 */ /* 0x040fe200078e00ff */
[----:B------:R-:W4:Y:S01]  /*0560*/  LDC R123, c[0x0][0x230] ;  /* 0x00008c00ff7b7b82 */ /* 0x000f220000000800 */
[C---:B------:R-:W-:Y:S02]  /*0570*/  IMAD R134, R246.reuse, 0x32, RZ ;  /* 0x00000032f6867824 */ /* 0x040fe400078e02ff */
[----:B------:R-:W-:Y:S02]  /*0580*/  IMAD R150, R246, 0x36, RZ ;  /* 0x00000036f6967824 */ /* 0x000fe400078e02ff */
[----:B-1----:R-:W-:-:S02]  /*0590*/  IMAD.MOV.U32 R4, RZ, RZ, RZ ;  /* 0x000000ffff047224 */ /* 0x002fc400078e00ff */
[C---:B------:R-:W-:Y:S01]  /*05a0*/  IMAD R166, R246.reuse, 0x3a, RZ ;  /* 0x0000003af6a67824 */ /* 0x040fe200078e02ff */
[----:B------:R-:W1:Y:S01]  /*05b0*/  LDC R122, c[0x0][0x230] ;  /* 0x00008c00ff7a7b82 */ /* 0x000e620000000800 */
[C---:B------:R-:W-:Y:S02]  /*05c0*/  IMAD R182, R246.reuse, 0x3e, RZ ;  /* 0x0000003ef6b67824 */ /* 0x040fe400078e02ff */
[--C-:B---3--:R-:W-:Y:S02]  /*05d0*/  IMAD.MOV R8, RZ, RZ, -R5.reuse ;  /* 0x000000ffff087224 */ /* 0x108fe400078e0a05 */
[----:B------:R-:W-:Y:S02]  /*05e0*/  IMAD R185, R246, 0x7, RZ ;  /* 0x00000007f6b97824 */ /* 0x000fe400078e02ff */
[----:B------:R-:W-:Y:S01]  /*05f0*/  IMAD R11, R8, R9, RZ ;  /* 0x00000009080b7224 */ /* 0x000fe200078e02ff */
[----:B------:R-:W-:Y:S01]  /*0600*/  MOV R8, R10 ;  /* 0x0000000a00087202 */ /* 0x000fe20000000f00 */
[----:B--2---:R-:W-:Y:S01]  /*0610*/  VIADD R121, R121, 0xffffffe9 ;  /* 0xffffffe979797836 */ /* 0x004fe20000000000 */
[----:B------:R-:W-:Y:S01]  /*0620*/  IABS R10, R3 ;  /* 0x00000003000a7213 */ /* 0x000fe20000000000 */
[----:B------:R-:W-:Y:S01]  /*0630*/  IMAD.HI.U32 R5, R5, R11, R4 ;  /* 0x0000000b05057227 */ /* 0x000fe200078e0004 */
[----:B------:R-:W2:Y:S03]  /*0640*/  LDC R125, c[0x0][0x230] ;  /* 0x00008c00ff7d7b82 */ /* 0x000ea60000000800 */
[----:B------:R-:W-:-:S02]  /*0650*/  IMAD R198, R246, 0x33, RZ ;  /* 0x00000033f6c67824 */ /* 0x000fc400078e02ff */
[----:B------:R-:W-:-:S03]  /*0660*/  IMAD.HI.U32 R5, R5, R8, RZ ;  /* 0x0000000805057227 */ /* 0x000fc600078e00ff */
[----:B------:R-:W3:Y:S01]  /*0670*/  LDC R124, c[0x0][0x230] ;  /* 0x00008c00ff7c7b82 */ /* 0x000ee20000000800 */
[----:B------:R-:W-:Y:S02]  /*0680*/  IMAD R0, R5, R0, R8 ;  /* 0x0000000005007224 */ /* 0x000fe400078e0208 */
[----:B------:R-:W-:Y:S02]  /*0690*/  IMAD R242, R246, 0x37, RZ ;  /* 0x00000037f6f27824 */ /* 0x000fe400078e02ff */
[----:B-1----:R-:W-:Y:S01]  /*06a0*/  VIADD R122, R122, 0xffffffe5 ;  /* 0xffffffe57a7a7836 */ /* 0x002fe20000000000 */
[----:B------:R-:W-:Y:S01]  /*06b0*/  ISETP.GT.U32.AND P1, PT, R9, R0, PT ;  /* 0x000000000900720c */ /* 0x000fe20003f24070 */
[----:B------:R-:W-:Y:S01]  /*06c0*/  IMAD R244, R246, 0x3b, RZ ;  /* 0x0000003bf6f47824 */ /* 0x000fe200078e02ff */
[----:B------:R-:W1:Y:S08]  /*06d0*/  LDC R136, c[0x0][0x230] ;  /* 0x00008c00ff887b82 */ /* 0x000e700000000800 */
[----:B------:R-:W4:Y:S03]  /*06e0*/  LDC R152, c[0x0][0x230] ;  /* 0x00008c00ff987b82 */ /* 0x000f260000000800 */
[----:B------:R-:W-:Y:S01]  /*06f0*/  @!P1 IADD3 R0, R0, -R9, RZ ;  /* 0x8000000900009210 */ /* 0x000fe20007ffe0ff */
[----:B------:R-:W-:Y:S01]  /*0700*/  @!P1 VIADD R5, R5, 0x1 ;  /* 0x0000000105059836 */ /* 0x000fe20000000000 */
[----:B------:R-:W-:-:S02]  /*0710*/  ISETP.NE.AND P1, PT, R6, RZ, PT ;  /* 0x000000ff0600720c */ /* 0x000fc40003f25270 */
[----:B------:R-:W-:Y:S01]  /*0720*/  ISETP.GE.U32.AND P0, PT, R0, R9, PT ;  /* 0x000000090000720c */ /* 0x000fe20003f06070 */
[----:B------:R-:W2:Y:S01]  /*0730*/  LDC R168, c[0x0][0x230] ;  /* 0x00008c00ffa87b82 */ /* 0x000ea20000000800 */
[----:B------:R-:W-:-:S04]  /*0740*/  LOP3.LUT R0, R7, R6, RZ, 0x3c, !PT ;  /* 0x0000000607007212 */ /* 0x000fc800078e3cff */
[----:B------:R-:W-:Y:S01]  /*0750*/  ISETP.GE.AND P2, PT, R0, RZ, PT ;  /* 0x000000ff0000720c */ /* 0x000fe20003f46270 */
[----:B------:R-:W-:Y:S01]  /*0760*/  VIADD R0, R2, 0xff ;  /* 0x000000ff02007836 */ /* 0x000fe20000000000 */
[----:B-1----:R-:W-:Y:S01]  /*0770*/  IADD3 R136, R136, -0x8, RZ ;  /* 0xfffffff888887810 */ /* 0x002fe20007ffe0ff */
[----:B------:R-:W1:Y:S04]  /*0780*/  LDC R184, c[0x0][0x230] ;  /* 0x00008c00ffb87b82 */ /* 0x000e680000000800 */
[----:B------:R-:W-:Y:S02]  /*0790*/  @P0 VIADD R5, R5, 0x1 ;  /* 0x0000000105050836 */ /* 0x000fe40000000000 */
[----:B----4-:R-:W-:-:S03]  /*07a0*/  VIADD R152, R152, 0xfffffff4 ;  /* 0xfffffff498987836 */ /* 0x010fc60000000000 */
[----:B------:R-:W-:Y:S01]  /*07b0*/  MOV R4, R5 ;  /* 0x0000000500047202 */ /* 0x000fe20000000f00 */
[----:B------:R-:W4:Y:S01]  /*07c0*/  LDC R188, c[0x0][0x230] ;  /* 0x00008c00ffbc7b82 */ /* 0x000f220000000800 */
[----:B------:R-:W-:-:S03]  /*07d0*/  SHF.R.S32.HI R5, RZ, 0x1f, R0 ;  /* 0x0000001fff057819 */ /* 0x000fc60000011400 */
[----:B------:R-:W-:Y:S01]  /*07e0*/  @!P2 IMAD.MOV R4, RZ, RZ, -R4 ;  /* 0x000000ffff04a224 */ /* 0x000fe200078e0a04 */
[----:B------:R-:W-:Y:S01]  /*07f0*/  @!P1 LOP3.LUT R4, RZ, R6, RZ, 0x33, !PT ;  /* 0x00000006ff049212 */ /* 0x000fe200078e33ff */
[----:B--2---:R-:W-:Y:S01]  /*0800*/  VIADD R168, R168, 0xfffffff0 ;  /* 0xfffffff0a8a87836 */ /* 0x004fe20000000000 */
[----:B------:R-:W-:Y:S01]  /*0810*/  LEA.HI R5, R5, R0, RZ, 0x8 ;  /* 0x0000000005057211 */ /* 0x000fe200078f40ff */
[----:B------:R-:W2:Y:S01]  /*0820*/  LDC R186, c[0x0][0x230] ;  /* 0x00008c00ffba7b82 */ /* 0x000ea20000000800 */
[----:B------:R-:W-:Y:S01]  /*0830*/  SHF.L.U32 R12, R4, 0x3, RZ ;  /* 0x00000003040c7819 */ /* 0x000fe200000006ff */
[----:B------:R-:W-:-:S03]  /*0840*/  IMAD.MOV R4, RZ, RZ, -R4 ;  /* 0x000000ffff047224 */ /* 0x000fc600078e0a04 */
[----:B------:R-:W-:Y:S01]  /*0850*/  LEA.HI.SX32 R5, R5, -R12, 0x18 ;  /* 0x8000000c05057211 */ /* 0x000fe200078fc2ff */
[----:B------:R-:W-:Y:S01]  /*0860*/  IMAD R11, R6, R4, R7 ;  /* 0x00000004060b7224 */ /* 0x000fe200078e0207 */
[----:B-1----:R-:W-:Y:S01]  /*0870*/  IADD3 R184, R184, -0x14, RZ ;  /* 0xffffffecb8b87810 */ /* 0x002fe20007ffe0ff */
[----:B------:R-:W-:Y:S01]  /*0880*/  IMAD.MOV.U32 R4, RZ, RZ, RZ ;  /* 0x000000ffff047224 */ /* 0x000fe200078e00ff */
[----:B------:R-:W-:Y:S01]  /*0890*/  VIMNMX R14, R5, 0x8, PT ;  /* 0x00000008050e7848 */ /* 0x000fe20003fe0100 */
[----:B------:R-:W1:Y:S01]  /*08a0*/  LDC R190, c[0x0][0x230] ;  /* 0x00008c00ffbe7b82 */ /* 0x000e620000000800 */
[----:B------:R-:W-:Y:S02]  /*08b0*/  IABS R6, R11 ;  /* 0x0000000b00067213 */ /* 0x000fe40000000000 */
[----:B------:R-:W-:-:S04]  /*08c0*/  IABS R9, R14 ;  /* 0x0000000e00097213 */ /* 0x000fc80000000000 */
[----:B------:R-:W3:Y:S01]  /*08d0*/  I2F.RP R0, R9 ;  /* 0x0000000900007306 */ /* 0x000ee20000209400 */
[----:B------:R-:W1:Y:S01]  /*08e0*/  LDC R189, c[0x0][0x230] ;  /* 0x00008c00ffbd7b82 */ /* 0x000e620000000800 */
[----:B--2---:R-:W-:-:S07]  /*08f0*/  VIADD R186, R186, 0xffffffe8 ;  /* 0xffffffe8baba7836 */ /* 0x004fce0000000000 */
[----:B------:R-:W2:Y:S01]  /*0900*/  LDC R250, c[0x0][0x230] ;  /* 0x00008c00fffa7b82 */ /* 0x000ea20000000800 */
[----:B---3--:R-:W3:Y:S07]  /*0910*/  MUFU.RCP R0, R0 ;  /* 0x0000000000007308 */ /* 0x008eee0000001000 */
[----:B------:R-:W4:Y:S01]  /*0920*/  LDC R252, c[0x0][0x230] ;  /* 0x00008c00fffc7b82 */ /* 0x000f220000000800 */
[----:B---3--:R-:W-:Y:S01]  /*0930*/  VIADD R5, R0, 0xffffffe ;  /* 0x0ffffffe00057836 */ /* 0x008fe20000000000 */
[----:B--2---:R-:W-:-:S05]  /*0940*/  IADD3 R250, R250, -0x49, RZ ;  /* 0xffffffb7fafa7810 */ /* 0x004fca0007ffe0ff */
[----:B------:R-:W2:Y:S01]  /*0950*/  F2I.FTZ.U32.TRUNC.NTZ R5, R5 ;  /* 0x0000000500057305 */ /* 0x000ea2000021f000 */
[----:B----4-:R-:W-:Y:S01]  /*0960*/  VIADD R252, R252, 0xffffffbb ;  /* 0xffffffbbfcfc7836 */ /* 0x010fe20000000000 */
[----:B--2---:R-:W-:-:S05]  /*0970*/  IADD3 R8, RZ, -R5, RZ ;  /* 0x80000005ff087210 */ /* 0x004fca0007ffe0ff */
[----:B------:R-:W-:Y:S01]  /*0980*/  IMAD R7, R8, R9, RZ ;  /* 0x0000000908077224 */ /* 0x000fe200078e02ff */
[----:B------:R-:W-:-:S03]  /*0990*/  IABS R8, R14 ;  /* 0x0000000e00087213 */ /* 0x000fc60000000000 */
[----:B------:R-:W-:Y:S01]  /*09a0*/  IMAD.HI.U32 R0, R5, R7, R4 ;  /* 0x0000000705007227 */ /* 0x000fe200078e0004 */
[----:B------:R-:W-:Y:S02]  /*09b0*/  IADD3 R7, RZ, -R8, RZ ;  /* 0x80000008ff077210 */ /* 0x000fe40007ffe0ff */
[----:B------:R-:W-:Y:S01]  /*09c0*/  IABS R8, R2 ;  /* 0x0000000200087213 */ /* 0x000fe20000000000 */
[----:B------:R-:W-:Y:S02]  /*09d0*/  IMAD.MOV.U32 R4, RZ, RZ, R10 ;  /* 0x000000ffff047224 */ /* 0x000fe400078e000a */
[----:B------:R-:W-:Y:S02]  /*09e0*/  IMAD.HI.U32 R5, R0, R6, RZ ;  /* 0x0000000600057227 */ /* 0x000fe400078e00ff */
[----:B------:R-:W2:Y:S02]  /*09f0*/  I2F.RP R10, R4 ;  /* 0x00000004000a7306 */ /* 0x000ea40000209400 */
[----:B------:R-:W-:-:S02]  /*0a00*/  IMAD R6, R5, R7, R6 ;  /* 0x0000000705067224 */ /* 0x000fc400078e0206 */
[----:B------:R-:W-:-:S03]  /*0a10*/  IMAD.MOV.U32 R0, RZ, RZ, R8 ;  /* 0x000000ffff007224 */ /* 0x000fc600078e0008 */
[----:B------:R-:W-:Y:S01]  /*0a20*/  ISETP.GT.U32.AND P1, PT, R9, R6, PT ;  /* 0x000000060900720c */ /* 0x000fe20003f24070 */
[----:B------:R-:W3:Y:S08]  /*0a30*/  I2F.RP R7, R0 ;  /* 0x0000000000077306 */ /* 0x000ef00000209400 */
[----:B--2---:R-:W2:Y:S04]  /*0a40*/  MUFU.RCP R10, R10 ;  /* 0x0000000a000a7308 */ /* 0x004ea80000001000 */
[----:B------:R-:W-:-:S02]  /*0a50*/  @!P1 IMAD.IADD R6, R6, 0x1, -R9 ;  /* 0x0000000106069824 */ /* 0x000fc400078e0a09 */
[----:B------:R-:W-:Y:S01]  /*0a60*/  @!P1 VIADD R5, R5, 0x1 ;  /* 0x0000000105059836 */ /* 0x000fe20000000000 */
[----:B------:R-:W-:Y:S01]  /*0a70*/  ISETP.NE.AND P1, PT, R14, RZ, PT ;  /* 0x000000ff0e00720c */ /* 0x000fe20003f25270 */
[----:B---3--:R-:W3:Y:S01]  /*0a80*/  MUFU.RCP R7, R7 ;  /* 0x0000000700077308 */ /* 0x008ee20000001000 */
[----:B------:R-:W-:Y:S02]  /*0a90*/  ISETP.GE.U32.AND P0, PT, R6, R9, PT ;  /* 0x000000090600720c */ /* 0x000fe40003f06070 */
[----:B------:R-:W-:-:S04]  /*0aa0*/  LOP3.LUT R6, R11, R14, RZ, 0x3c, !PT ;  /* 0x0000000e0b067212 */ /* 0x000fc800078e3cff */
[----:B------:R-:W-:Y:S02]  /*0ab0*/  ISETP.GE.AND P2, PT, R6, RZ, PT ;  /* 0x000000ff0600720c */ /* 0x000fe40003f46270 */
[----:B--2---:R-:W-:-:S04]  /*0ac0*/  IADD3 R8, R10, 0xffffffe, RZ ;  /* 0x0ffffffe0a087810 */ /* 0x004fc80007ffe0ff */
[----:B------:R2:W4:Y:S01]  /*0ad0*/  F2I.FTZ.U32.TRUNC.NTZ R9, R8 ;  /* 0x0000000800097305 */ /* 0x000522000021f000 */
[----:B------:R-:W-:Y:S01]  /*0ae0*/  @P0 IADD3 R5, R5, 0x1, RZ ;  /* 0x0000000105050810 */ /* 0x000fe20007ffe0ff */
[----:B---3--:R-:W-:-:S04]  /*0af0*/  VIADD R6, R7, 0xffffffe ;  /* 0x0ffffffe07067836 */ /* 0x008fc80000000000 */
[----:B------:R-:W-:Y:S02]  /*0b00*/  IMAD.MOV.U32 R17, RZ, RZ, R5 ;  /* 0x000000ffff117224 */ /* 0x000fe400078e0005 */
[----:B------:R3:W1:Y:S01]  /*0b10*/  F2I.FTZ.U32.TRUNC.NTZ R7, R6 ;  /* 0x0000000600077305 */ /* 0x000662000021f000 */
[----:B--2---:R-:W-:Y:S01]  /*0b20*/  MOV R8, RZ ;  /* 0x000000ff00087202 */ /* 0x004fe20000000f00 */
[----:B------:R-:W-:Y:S01]  /*0b30*/  @!P2 IMAD.MOV R17, RZ, RZ, -R17 ;  /* 0x000000ffff11a224 */ /* 0x000fe200078e0a11 */
[----:B------:R-:W-:Y:S02]  /*0b40*/  @!P1 LOP3.LUT R17, RZ, R14, RZ, 0x33, !PT ;  /* 0x0000000eff119212 */ /* 0x000fe400078e33ff */
[----:B----4-:R-:W-:-:S03]  /*0b50*/  IADD3 R15, RZ, -R9, RZ ;  /* 0x80000009ff0f7210 */ /* 0x010fc60007ffe0ff */
[----:B------:R-:W-:Y:S01]  /*0b60*/  IMAD.SHL.U32 R83, R17, 0x40, RZ ;  /* 0x0000004011537824 */ /* 0x000fe200078e00ff */
[----:B---3--:R-:W-:Y:S01]  /*0b70*/  MOV R6, RZ ;  /* 0x000000ff00067202 */ /* 0x008fe20000000f00 */
[----:B------:R-:W-:Y:S02]  /*0b80*/  IMAD.MOV R17, RZ, RZ, -R17 ;  /* 0x000000ffff117224 */ /* 0x000fe400078e0a11 */
[C---:B------:R-:W-:Y:S01]  /*0b90*/  VIADD R16, R83.reuse, 0x1 ;  /* 0x0000000153107836 */ /* 0x040fe20000000000 */
[----:B------:R-:W-:Y:S01]  /*0ba0*/  IADD3 R20, R83, 0x4, RZ ;  /* 0x0000000453147810 */ /* 0x000fe20007ffe0ff */
[----:B------:R-:W-:Y:S01]  /*0bb0*/  IMAD R15, R15, R4, RZ ;  /* 0x000000040f0f7224 */ /* 0x000fe200078e02ff */
[C---:B------:R-:W-:Y:S01]  /*0bc0*/  IADD3 R27, R83.reuse, 0xd, RZ ;  /* 0x0000000d531b7810 */ /* 0x040fe20007ffe0ff */
[----:B------:R-:W-:Y:S01]  /*0bd0*/  VIADD R18, R83, 0x3f ;  /* 0x0000003f53127836 */ /* 0x000fe20000000000 */
[----:B------:R-:W-:Y:S01]  /*0be0*/  IABS R10, R16 ;  /* 0x00000010000a7213 */ /* 0x000fe20000000000 */
[----:B------:R-:W-:Y:S01]  /*0bf0*/  IMAD.HI.U32 R15, R9, R15, R8 ;  /* 0x0000000f090f7227 */ /* 0x000fe200078e0008 */
[----:B------:R-:W-:Y:S01]  /*0c00*/  ISETP.GE.AND P4, PT, R16, RZ, PT ;  /* 0x000000ff1000720c */ /* 0x000fe20003f86270 */
[----:B------:R2:W-:Y:S01]  /*0c10*/  STL [R1+0x820], R83 ;  /* 0x0008205301007387 */ /* 0x0005e20000100800 */
[----:B------:R-:W-:Y:S01]  /*0c20*/  IABS R13, R18 ;  /* 0x00000012000d7213 */ /* 0x000fe20000000000 */
[----:B-1----:R-:W-:Y:S01]  /*0c30*/  IMAD.MOV R5, RZ, RZ, -R7 ;  /* 0x000000ffff057224 */ /* 0x002fe200078e0a07 */
[----:B------:R-:W-:Y:S01]  /*0c40*/  IADD3 R33, R83, 0x13, RZ ;  /* 0x0000001353217810 */ /* 0x000fe20007ffe0ff */
[----:B------:R-:W-:Y:S01]  /*0c50*/  IMAD.HI.U32 R8, R15, R10, RZ ;  /* 0x0000000a0f087227 */ /* 0x000fe200078e00ff */
[----:B------:R-:W-:-:S02]  /*0c60*/  IADD3 R35, R83, 0x16, RZ ;  /* 0x0000001653237810 */ /* 0x000fc40007ffe0ff */
[----:B------:R-:W-:Y:S01]  /*0c70*/  IABS R30, R33 ;  /* 0x00000021001e7213 */ /* 0x000fe20000000000 */
[----:B------:R-:W-:Y:S01]  /*0c80*/  IMAD R5, R5, R0, RZ ;  /* 0x0000000005057224 */ /* 0x000fe200078e02ff */
[----:B------:R-:W-:Y:S01]  /*0c90*/  IADD3 R40, R83, 0x18, RZ ;  /* 0x0000001853287810 */ /* 0x000fe20007ffe0ff */
[----:B------:R-:W-:Y:S01]  /*0ca0*/  IMAD.HI.U32 R9, R15, R13, RZ ;  /* 0x0000000d0f097227 */ /* 0x000fe200078e00ff */
[C---:B------:R-:W-:Y:S02]  /*0cb0*/  IADD3 R43, R83.reuse, 0x1b, RZ ;  /* 0x0000001b532b7810 */ /* 0x040fe40007ffe0ff */
[----:B------:R-:W-:Y:S01]  /*0cc0*/  IADD3 R48, R83, 0x21, RZ ;  /* 0x0000002153307810 */ /* 0x000fe20007ffe0ff */
[----:B------:R-:W-:Y:S01]  /*0cd0*/  IMAD.HI.U32 R5, R7, R5, R6 ;  /* 0x0000000507057227 */ /* 0x000fe200078e0006 */
[----:B------:R-:W-:Y:S02]  /*0ce0*/  IADD3 R9, -R9, RZ, RZ ;  /* 0x000000ff09097210 */ /* 0x000fe40007ffe1ff */
[----:B------:R-:W-:Y:S01]  /*0cf0*/  IABS R38, R43 ;  /* 0x0000002b00267213 */ /* 0x000fe20000000000 */
[----:B------:R-:W-:Y:S01]  /*0d00*/  IMAD.MOV R7, RZ, RZ, -R8 ;  /* 0x000000ffff077224 */ /* 0x000fe200078e0a08 */
[C---:B------:R-:W-:Y:S01]  /*0d10*/  IADD3 R51, R83.reuse, 0x24, RZ ;  /* 0x0000002453337810 */ /* 0x040fe20007ffe0ff */
[C---:B------:R-:W-:Y:S01]  /*0d20*/  VIADD R19, R83.reuse, 0x2 ;  /* 0x0000000253137836 */ /* 0x040fe20000000000 */
[C---:B------:R-:W-:Y:S01]  /*0d30*/  IADD3 R52, R83.reuse, 0x25, RZ ;  /* 0x0000002553347810 */ /* 0x040fe20007ffe0ff */
[C---:B------:R-:W-:Y:S01]  /*0d40*/  IMAD R7, R4.reuse, R7, R10 ;  /* 0x0000000704077224 */ /* 0x040fe200078e020a */
[C---:B------:R-:W-:Y:S01]  /*0d50*/  IADD3 R53, R83.reuse, 0x27, RZ ;  /* 0x0000002753357810 */ /* 0x040fe20007ffe0ff */
[----:B------:R-:W-:Y:S01]  /*0d60*/  IMAD R13, R4, R9, R13 ;  /* 0x00000009040d7224 */ /* 0x000fe200078e020d */
[----:B------:R-:W-:Y:S01]  /*0d70*/  IABS R6, R19 ;  /* 0x0000001300067213 */ /* 0x000fe20000000000 */
[----:B------:R-:W-:Y:S01]  /*0d80*/  IMAD R17, R14, R17, R11 ;  /* 0x000000110e117224 */ /* 0x000fe200078e020b */
[C---:B------:R-:W-:Y:S01]  /*0d90*/  ISETP.GT.U32.AND P1, PT, R4.reuse, R7, PT ;  /* 0x000000070400720c */ /* 0x040fe20003f24070 */
[----:B------:R-:W-:Y:S01]  /*0da0*/  VIADD R14, R83, 0x3 ;  /* 0x00000003530e7836 */ /* 0x000fe20000000000 */
[----:B------:R-:W-:Y:S01]  /*0db0*/  ISETP.GT.U32.AND P0, PT, R4, R13, PT ;  /* 0x0000000d0400720c */ /* 0x000fe20003f04070 */
[----:B------:R-:W-:Y:S01]  /*0dc0*/  IMAD.MOV.U32 R8, RZ, RZ, R6 ;  /* 0x000000ffff087224 */ /* 0x000fe200078e0006 */
[----:B------:R-:W-:Y:S01]  /*0dd0*/  IABS R9, R20 ;  /* 0x0000001400097213 */ /* 0x000fe20000000000 */
[----:B------:R-:W-:Y:S01]  /*0de0*/  IMAD.IADD R17, R12, 0x1, R17 ;  /* 0x000000010c117824 */ /* 0x000fe200078e0211 */
[----:B------:R-:W-:Y:S01]  /*0df0*/  IABS R10, R14 ;  /* 0x0000000e000a7213 */ /* 0x000fe20000000000 */
[----:B------:R-:W-:Y:S01]  /*0e00*/  IMAD.HI.U32 R6, R15, R8, RZ ;  /* 0x000000080f067227 */ /* 0x000fe200078e00ff */
[----:B------:R-:W-:-:S02]  /*0e10*/  MOV R12, R9 ;  /* 0x00000009000c7202 */ /* 0x000fc40000000f00 */
[----:B------:R-:W-:Y:S01]  /*0e20*/  ISETP.GE.AND P2, PT, R19, RZ, PT ;  /* 0x000000ff1300720c */ /* 0x000fe20003f46270 */
[----:B------:R-:W-:Y:S01]  /*0e30*/  IMAD.MOV R11, RZ, RZ, -R6 ;  /* 0x000000ffff0b7224 */ /* 0x000fe200078e0a06 */
[----:B------:R-:W-:Y:S01]  /*0e40*/  IADD3 R54, R83, 0x29, RZ ;  /* 0x0000002953367810 */ /* 0x000fe20007ffe0ff */
[----:B------:R-:W-:Y:S01]  /*0e50*/  IMAD.HI.U32 R6, R15, R10, RZ ;  /* 0x0000000a0f067227 */ /* 0x000fe200078e00ff */
[----:B------:R-:W-:Y:S02]  /*0e60*/  @!P1 IADD3 R7, R7, -R4, RZ ;  /* 0x8000000407079210 */ /* 0x000fe40007ffe0ff */
[----:B------:R-:W-:Y:S01]  /*0e70*/  ISETP.GE.AND P1, PT, R14, RZ, PT ;  /* 0x000000ff0e00720c */ /* 0x000fe20003f26270 */
[----:B------:R-:W-:Y:S01]  /*0e80*/  IMAD R8, R4, R11, R8 ;  /* 0x0000000b04087224 */ /* 0x000fe200078e0208 */
[----:B------:R-:W-:Y:S01]  /*0e90*/  IADD3 R11, -R6, RZ, RZ ;  /* 0x000000ff060b7210 */ /* 0x000fe20007ffe1ff */
[----:B------:R-:W-:Y:S01]  /*0ea0*/  IMAD.HI.U32 R9, R15, R12, RZ ;  /* 0x0000000c0f097227 */ /* 0x000fe200078e00ff */
[----:B------:R-:W-:-:S02]  /*0eb0*/  ISETP.GT.U32.AND P6, PT, R4, R7, PT ;  /* 0x000000070400720c */ /* 0x000fc40003fc4070 */
[----:B------:R-:W-:Y:S01]  /*0ec0*/  IADD3 R58, R83, 0x2b, RZ ;  /* 0x0000002b533a7810 */ /* 0x000fe20007ffe0ff */
[----:B------:R-:W-:Y:S01]  /*0ed0*/  @!P0 IMAD.IADD R13, R13, 0x1, -R4 ;  /* 0x000000010d0d8824 */ /* 0x000fe200078e0a04 */
[C---:B------:R-:W-:Y:S01]  /*0ee0*/  ISETP.GT.U32.AND P0, PT, R4.reuse, R8, PT ;  /* 0x000000080400720c */ /* 0x040fe20003f04070 */
[C---:B------:R-:W-:Y:S01]  /*0ef0*/  VIADD R21, R83.reuse, 0x5 ;  /* 0x0000000553157836 */ /* 0x040fe20000000000 */
[C---:B------:R-:W-:Y:S01]  /*0f00*/  IADD3 R59, R83.reuse, 0x2c, RZ ;  /* 0x0000002c533b7810 */ /* 0x040fe20007ffe0ff */
[----:B------:R-:W-:Y:S01]  /*0f10*/  IMAD.MOV R19, RZ, RZ, -R9 ;  /* 0x000000ffff137224 */ /* 0x000fe200078e0a09 */
[C---:B------:R-:W-:Y:S01]  /*0f20*/  ISETP.GT.U32.AND P5, PT, R4.reuse, R13, PT ;  /* 0x0000000d0400720c */ /* 0x040fe20003fa4070 */
[C---:B------:R-:W-:Y:S01]  /*0f30*/  IMAD R9, R4.reuse, R11, R10 ;  /* 0x0000000b04097224 */ /* 0x040fe200078e020a */
[----:B------:R-:W-:Y:S01]  /*0f40*/  IABS R11, R21 ;  /* 0x00000015000b7213 */ /* 0x000fe20000000000 */
[C---:B------:R-:W-:Y:S01]  /*0f50*/  VIADD R22, R83.reuse, 0x6 ;  /* 0x0000000653167836 */ /* 0x040fe20000000000 */
[----:B------:R-:W-:Y:S01]  /*0f60*/  IADD3 R70, R83, 0x39, RZ ;  /* 0x0000003953467810 */ /* 0x000fe20007ffe0ff */
[C---:B------:R-:W-:Y:S01]  /*0f70*/  IMAD R10, R4.reuse, R19, R12 ;  /* 0x00000013040a7224 */ /* 0x040fe200078e020c */
[----:B------:R-:W-:Y:S01]  /*0f80*/  ISETP.GT.U32.AND P3, PT, R4, R9, PT ;  /* 0x000000090400720c */ /* 0x000fe20003f64070 */
[----:B------:R-:W-:Y:S01]  /*0f90*/  IMAD.HI.U32 R6, R15, R11, RZ ;  /* 0x0000000b0f067227 */ /* 0x000fe200078e00ff */
[----:B------:R-:W-:-:S02]  /*0fa0*/  IABS R14, R22 ;  /* 0x00000016000e7213 */ /* 0x000fc40000000000 */
[----:B------:R-:W-:Y:S01]  /*0fb0*/  @!P0 IADD3 R8, R8, -R4, RZ ;  /* 0x8000000408088210 */ /* 0x000fe20007ffe0ff */
[--C-:B------:R-:W-:Y:S01]  /*0fc0*/  @!P6 IMAD.IADD R7, R7, 0x1, -R4.reuse ;  /* 0x000000010707e824 */ /* 0x100fe200078e0a04 */
[----:B------:R-:W-:Y:S01]  /*0fd0*/  ISETP.GE.AND P6, PT, R18, RZ, PT ;  /* 0x000000ff1200720c */ /* 0x000fe20003fc6270 */
[----:B------:R-:W-:Y:S01]  /*0fe0*/  @!P5 IMAD.IADD R13, R13, 0x1, -R4 ;  /* 0x000000010d0dd824 */ /* 0x000fe200078e0a04 */
[----:B------:R-:W-:Y:S01]  /*0ff0*/  ISETP.GT.U32.AND P0, PT, R4, R10, PT ;  /* 0x0000000a0400720c */ /* 0x000fe20003f04070 */
[----:B------:R-:W-:Y:S01]  /*1000*/  VIADD R23, R83, 0x7 ;  /* 0x0000000753177836 */ /* 0x000fe20000000000 */
[----:B------:R-:W-:Y:S01]  /*1010*/  IADD3 R12, -R6, RZ, RZ ;  /* 0x000000ff060c7210 */ /* 0x000fe20007ffe1ff */
[----:B------:R-:W-:Y:S01]  /*1020*/  IMAD.HI.U32 R6, R15, R14, RZ ;  /* 0x0000000e0f067227 */ /* 0x000fe200078e00ff */
[C---:B------:R-:W-:Y:S02]  /*1030*/  ISETP.GT.U32.AND P5, PT, R4.reuse, R8, PT ;  /* 0x000000080400720c */ /* 0x040fe40003fa4070 */
[----:B------:R-:W-:Y:S01]  /*1040*/  IABS R16, R23 ;  /* 0x0000001700107213 */ /* 0x000fe20000000000 */
[----:B------:R-:W-:Y:S01]  /*1050*/  IMAD.MOV R19, RZ, RZ, -R6 ;  /* 0x000000ffff137224 */ /* 0x000fe200078e0a06 */
[C---:B------:R-:W-:Y:S01]  /*1060*/  IADD3 R18, R83.reuse, 0x8, RZ ;  /* 0x0000000853127810 */ /* 0x040fe20007ffe0ff */
[----:B------:R-:W-:Y:S01]  /*1070*/  IMAD.MOV.U32 R6, RZ, RZ, R13 ;  /* 0x000000ffff067224 */ /* 0x000fe200078e000d */
[----:B------:R-:W-:Y:S01]  /*1080*/  IABS R69, R70 ;  /* 0x0000004600457213 */ /* 0x000fe20000000000 */
[----:B------:R-:W-:Y:S01]  /*1090*/  IMAD R11, R4, R12, R11 ;  /* 0x0000000c040b7224 */ /* 0x000fe200078e020b */
[----:B------:R-:W-:Y:S01]  /*10a0*/  IADD3 R81, R83, 0x3d, RZ ;  /* 0x0000003d53517810 */ /* 0x000fe20007ffe0ff */
[----:B------:R-:W-:Y:S01]  /*10b0*/  @!P3 IMAD.IADD R9, R9, 0x1, -R4 ;  /* 0x000000010909b824 */ /* 0x000fe200078e0a04 */
[----:B------:R-:W-:Y:S01]  /*10c0*/  @!P6 IADD3 R6, -R6, RZ, RZ ;  /* 0x000000ff0606e210 */ /* 0x000fe20007ffe1ff */
[----:B------:R-:W-:Y:S01]  /*10d0*/  IMAD.HI.U32 R13, R15, R16, RZ ;  /* 0x000000100f0d7227 */ /* 0x000fe200078e00ff */
[----:B------:R-:W-:-:S02]  /*10e0*/  ISETP.GT.U32.AND P6, PT, R4, R11, PT ;  /* 0x0000000b0400720c */ /* 0x000fc40003fc4070 */
[----:B------:R-:W-:Y:S01]  /*10f0*/  @!P0 IADD3 R10, R10, -R4, RZ ;  /* 0x800000040a0a8210 */ /* 0x000fe20007ffe0ff */
[----:B------:R-:W-:Y:S01]  /*1100*/  @!P5 IMAD.IADD R8, R8, 0x1, -R4 ;  /* 0x000000010808d824 */ /* 0x000fe200078e0a04 */
[----:B------:R-:W-:Y:S01]  /*1110*/  ISETP.GE.AND P3, PT, R20, RZ, PT ;  /* 0x000000ff1400720c */ /* 0x000fe20003f66270 */
[C---:B------:R-:W-:Y:S01]  /*1120*/  IMAD R12, R4.reuse, R19, R14 ;  /* 0x00000013040c7224 */ /* 0x040fe200078e020e */
[C---:B------:R-:W-:Y:S01]  /*1130*/  ISETP.GT.U32.AND P5, PT, R4.reuse, R10, PT ;  /* 0x0000000a0400720c */ /* 0x040fe20003fa4070 */
[----:B------:R-:W-:Y:S01]  /*1140*/  IMAD.MOV R13, RZ, RZ, -R13 ;  /* 0x000000ffff0d7224 */ /* 0x000fe200078e0a0d */
[----:B------:R-:W-:Y:S01]  /*1150*/  IABS R14, R18 ;  /* 0x00000012000e7213 */ /* 0x000fe20000000000 */
[----:B------:R-:W-:Y:S01]  /*1160*/  @!P4 IMAD.MOV R7, RZ, RZ, -R7 ;  /* 0x000000ffff07c224 */ /* 0x000fe200078e0a07 */
[C---:B------:R-:W-:Y:S01]  /*1170*/  ISETP.GT.U32.AND P0, PT, R4.reuse, R9, PT ;  /* 0x000000090400720c */ /* 0x040fe20003f04070 */
[C---:B------:R-:W-:Y:S01]  /*1180*/  IMAD R13, R4.reuse, R13, R16 ;  /* 0x0000000d040d7224 */ /* 0x040fe200078e0210 */
[----:B------:R-:W-:Y:S01]  /*1190*/  ISETP.GE.AND P4, PT, R21, RZ, PT ;  /* 0x000000ff1500720c */ /* 0x000fe20003f86270 */
[----:B------:R-:W-:Y:S01]  /*11a0*/  @!P6 IMAD.IADD R11, R11, 0x1, -R4 ;  /* 0x000000010b0be824 */ /* 0x000fe200078e0a04 */
[----:B------:R-:W-:Y:S01]  /*11b0*/  IABS R77, R81 ;  /* 0x00000051004d7213 */ /* 0x000fe20000000000 */
[----:B------:R-:W-:Y:S01]  /*11c0*/  IMAD.MOV.U32 R16, RZ, RZ, R14 ;  /* 0x000000ffff107224 */ /* 0x000fe200078e000e */
[C---:B------:R-:W-:Y:S01]  /*11d0*/  IADD3 R82, R83.reuse, 0x3e, RZ ;  /* 0x0000003e53527810 */ /* 0x040fe20007ffe0ff */
[----:B------:R-:W-:Y:S01]  /*11e0*/  VIADD R24, R83, 0xb ;  /* 0x0000000b53187836 */ /* 0x000fe20000000000 */
[----:B------:R-:W-:Y:S01]  /*11f0*/  ISETP.GT.U32.AND P6, PT, R4, R11, PT ;  /* 0x0000000b0400720c */ /* 0x000fe20003fc4070 */
[----:B------:R-:W-:Y:S01]  /*1200*/  IMAD.HI.U32 R14, R15, R16, RZ ;  /* 0x000000100f0e7227 */ /* 0x000fe200078e00ff */
[----:B------:R-:W-:-:S02]  /*1210*/  @!P5 IADD3 R10, R10, -R4, RZ ;  /* 0x800000040a0ad210 */ /* 0x000fc40007ffe0ff */
[C---:B------:R-:W-:Y:S01]  /*1220*/  ISETP.GT.U32.AND P5, PT, R4.reuse, R12, PT ;  /* 0x0000000c0400720c */ /* 0x040fe20003fa4070 */
[----:B------:R-:W-:Y:S01]  /*1230*/  IMAD.MOV R19, RZ, RZ, -R14 ;  /* 0x000000ffff137224 */ /* 0x000fe200078e0a0e */
[----:B------:R-:W-:Y:S01]  /*1240*/  IABS R79, R82 ;  /* 0x00000052004f7213 */ /* 0x000fe20000000000 */
[----:B------:R-:W-:Y:S01]  /*1250*/  @!P3 IMAD.MOV R10, RZ, RZ, -R10 ;  /* 0x000000ffff0ab224 */ /* 0x000fe200078e0a0a */
[C---:B------:R-:W-:Y:S01]  /*1260*/  ISETP.GT.U32.AND P3, PT, R4.reuse, R13, PT ;  /* 0x0000000d0400720c */ /* 0x040fe20003f64070 */
[----:B------:R-:W-:Y:S01]  /*1270*/  @!P0 IMAD.IADD R9, R9, 0x1, -R4 ;  /* 0x0000000109098824 */ /* 0x000fe200078e0a04 */
[----:B------:R-:W-:Y:S01]  /*1280*/  ISETP.GE.AND P0, PT, R23, RZ, PT ;  /* 0x000000ff1700720c */ /* 0x000fe20003f06270 */
[----:B------:R-:W-:Y:S01]  /*1290*/  IMAD R14, R4, R19, R16 ;  /* 0x00000013040e7224 */ /* 0x000fe200078e0210 */
[----:B------:R-:W-:Y:S01]  /*12a0*/  PRMT R108, R191, 0x6540, R17 ;  /* 0x00006540bf6c7816 */ /* 0x000fe20000000011 */
[----:B------:R-:W-:Y:S01]  /*12b0*/  VIADD R23, R83, 0xa ;  /* 0x0000000a53177836 */ /* 0x000fe20000000000 */
[----:B------:R-:W-:Y:S01]  /*12c0*/  @!P6 IADD3 R11, R11, -R4, RZ ;  /* 0x800000040b0be210 */ /* 0x000fe20007ffe0ff */
[----:B------:R-:W-:Y:S01]  /*12d0*/  @!P2 IMAD.MOV R8, RZ, RZ, -R8 ;  /* 0x000000ffff08a224 */ /* 0x000fe200078e0a08 */
[----:B------:R-:W-:Y:S01]  /*12e0*/  @!P1 IADD3 R9, -R9, RZ, RZ ;  /* 0x000000ff09099210 */ /* 0x000fe20007ffe1ff */
[C---:B------:R-:W-:Y:S01]  /*12f0*/  VIADD R26, R83.reuse, 0xc ;  /* 0x0000000c531a7836 */ /* 0x040fe20000000000 */
[----:B------:R-:W-:Y:S01]  /*1300*/  ISETP.GE.AND P1, PT, R18, RZ, PT ;  /* 0x000000ff1200720c */ /* 0x000fe20003f26270 */
[----:B------:R-:W-:Y:S01]  /*1310*/  VIADD R18, R83, 0x9 ;  /* 0x0000000953127836 */ /* 0x000fe20000000000 */
[----:B------:R-:W-:Y:S01]  /*1320*/  IABS R21, R23 ;  /* 0x0000001700157213 */ /* 0x000fe20000000000 */
[----:B------:R-:W-:Y:S01]  /*1330*/  @!P4 IMAD.MOV R11, RZ, RZ, -R11 ;  /* 0x000000ffff0bc224 */ /* 0x000fe200078e0a0b */
[----:B------:R-:W-:Y:S01]  /*1340*/  ISETP.GT.U32.AND P4, PT, R4, R14, PT ;  /* 0x0000000e0400720c */ /* 0x000fe20003f84070 */
[----:B------:R-:W-:Y:S01]  /*1350*/  @!P3 IMAD.IADD R13, R13, 0x1, -R4 ;  /* 0x000000010d0db824 */ /* 0x000fe200078e0a04 */
[----:B------:R-:W-:Y:S01]  /*1360*/  IABS R20, R18 ;  /* 0x0000001200147213 */ /* 0x000fe20000000000 */
[----:B------:R-:W-:Y:S01]  /*1370*/  VIADD R28, R83, 0xe ;  /* 0x0000000e531c7836 */ /* 0x000fe20000000000 */
[----:B------:R-:W-:Y:S01]  /*1380*/  ISETP.GE.AND P6, PT, R18, RZ, PT ;  /* 0x000000ff1200720c */ /* 0x000fe20003fc6270 */
[C---:B------:R-:W-:Y:S01]  /*1390*/  IMAD.HI.U32 R18, R15.reuse, R21, RZ ;  /* 0x000000150f127227 */ /* 0x040fe200078e00ff */
[----:B------:R-:W-:Y:S01]  /*13a0*/  ISETP.GT.U32.AND P3, PT, R4, R13, PT ;  /* 0x0000000d0400720c */ /* 0x000fe20003f64070 */
[----:B------:R-:W-:Y:S01]  /*13b0*/  STL [R1+0xcf8], R108 ;  /* 0x000cf86c01007387 */ /* 0x000fe20000100800 */
[----:B------:R-:W-:Y:S01]  /*13c0*/  ISETP.GE.AND P2, PT, R22, RZ, PT ;  /* 0x000000ff1600720c */ /* 0x000fe20003f46270 */
[----:B------:R-:W-:Y:S01]  /*13d0*/  IMAD.HI.U32 R16, R15, R20, RZ ;  /* 0x000000140f107227 */ /* 0x000fe200078e00ff */
[----:B------:R-:W-:-:S02]  /*13e0*/  IABS R22, R24 ;  /* 0x0000001800167213 */ /* 0x000fc40000000000 */
[----:B------:R-:W-:Y:S01]  /*13f0*/  IADD3 R18, -R18, RZ, RZ ;  /* 0x000000ff12127210 */ /* 0x000fe20007ffe1ff */
[----:B------:R-:W-:Y:S01]  /*1400*/  IMAD.MOV R19, RZ, RZ, -R16 ;  /* 0x000000ffff137224 */ /* 0x000fe200078e0a10 */
[-C--:B------:R-:W-:Y:S01]  /*1410*/  @!P4 IADD3 R14, R14, -R4.reuse, RZ ;  /* 0x800000040e0ec210 */ /* 0x080fe20007ffe0ff */
[----:B------:R-:W-:Y:S01]  /*1420*/  VIADD R29, R83, 0x10 ;  /* 0x00000010531d7836 */ /* 0x000fe20000000000 */
[----:B------:R-:W-:Y:S01]  /*1430*/  @!P5 IADD3 R12, R12, -R4, RZ ;  /* 0x800000040c0cd210 */ /* 0x000fe20007ffe0ff */
[C---:B------:R-:W-:Y:S01]  /*1440*/  IMAD R16, R4.reuse, R19, R20 ;  /* 0x0000001304107224 */ /* 0x040fe200078e0214 */
[C---:B------:R-:W-:Y:S01]  /*1450*/  ISETP.GT.U32.AND P4, PT, R4.reuse, R14, PT ;  /* 0x0000000e0400720c */ /* 0x040fe20003f84070 */
[C---:B------:R-:W-:Y:S01]  /*1460*/  IMAD R18, R4.reuse, R18, R21 ;  /* 0x0000001204127224 */ /* 0x040fe200078e0215 */
[----:B------:R-:W-:Y:S01]  /*1470*/  ISETP.GT.U32.AND P5, PT, R4, R12, PT ;  /* 0x0000000c0400720c */ /* 0x000fe20003fa4070 */
[----:B------:R-:W-:Y:S01]  /*1480*/  IMAD.HI.U32 R19, R15, R22, RZ ;  /* 0x000000160f137227 */ /* 0x000fe200078e00ff */
[----:B------:R-:W-:-:S02]  /*1490*/  IABS R25, R28 ;  /* 0x0000001c00197213 */ /* 0x000fc40000000000 */
[----:B------:R-:W-:Y:S01]  /*14a0*/  LOP3.LUT R104, R108, 0x40, RZ, 0xfc, !PT ;  /* 0x000000406c687812 */ /* 0x000fe200078efcff */
[----:B------:R-:W-:Y:S01]  /*14b0*/  @!P3 IMAD.IADD R13, R13, 0x1, -R4 ;  /* 0x000000010d0db824 */ /* 0x000fe200078e0a04 */
[----:B------:R-:W-:Y:S01]  /*14c0*/  ISETP.GT.U32.AND P3, PT, R4, R16, PT ;  /* 0x000000100400720c */ /* 0x000fe20003f64070 */
[----:B------:R-:W-:Y:S01]  /*14d0*/  IMAD.MOV R19, RZ, RZ, -R19 ;  /* 0x000000ffff137224 */ /* 0x000fe200078e0a13 */
[----:B------:R-:W-:Y:S01]  /*14e0*/  LOP3.LUT R102, R108, 0x60, RZ, 0xfc, !PT ;  /* 0x000000606c667812 */ /* 0x000fe200078efcff */
[----:B------:R-:W-:Y:S01]  /*14f0*/  @!P0 IMAD.MOV R13, RZ, RZ, -R13 ;  /* 0x000000ffff0d8224 */ /* 0x000fe200078e0a0d */
[C---:B------:R-:W-:Y:S01]  /*1500*/  ISETP.GT.U32.AND P0, PT, R4.reuse, R18, PT ;  /* 0x000000120400720c */ /* 0x040fe20003f04070 */
[----:B------:R-:W-:Y:S01]  /*1510*/  IMAD R19, R4, R19, R22 ;  /* 0x0000001304137224 */ /* 0x000fe200078e0216 */
[----:B------:R-:W-:Y:S01]  /*1520*/  LOP3.LUT R100, R108, 0x80, RZ, 0xfc, !PT ;  /* 0x000000806c647812 */ /* 0x000fe200078efcff */
[----:B------:R-:W-:Y:S01]  /*1530*/  @!P4 IMAD.IADD R14, R14, 0x1, -R4 ;  /* 0x000000010e0ec824 */ /* 0x000fe200078e0a04 */
[----:B------:R-:W-:Y:S01]  /*1540*/  @!P5 IADD3 R12, R12, -R4, RZ ;  /* 0x800000040c0cd210 */ /* 0x000fe20007ffe0ff */
[----:B------:R-:W-:Y:S01]  /*1550*/  IMAD.HI.U32 R22, R15, R25, RZ ;  /* 0x000000190f167227 */ /* 0x000fe200078e00ff */
[----:B------:R-:W-:-:S02]  /*1560*/  ISETP.GT.U32.AND P4, PT, R4, R19, PT ;  /* 0x000000130400720c */ /* 0x000fc40003f84070 */
[----:B------:R-:W-:Y:S01]  /*1570*/  ISETP.GE.AND P5, PT, R23, RZ, PT ;  /* 0x000000ff1700720c */ /* 0x000fe20003fa6270 */
[----:B------:R-:W-:Y:S01]  /*1580*/  @!P2 IMAD.MOV R12, RZ, RZ, -R12 ;  /* 0x000000ffff0ca224 */ /* 0x000fe200078e0a0c */
[----:B------:R-:W-:Y:S01]  /*1590*/  @!P3 IADD3 R16, R16, -R4, RZ ;  /* 0x800000041010b210 */ /* 0x000fe20007ffe0ff */
[----:B------:R-:W-:Y:S01]  /*15a0*/  IMAD.MOV R22, RZ, RZ, -R22 ;  /* 0x000000ffff167224 */ /* 0x000fe200078e0a16 */
[----:B------:R-:W-:Y:S01]  /*15b0*/  IABS R23, R26 ;  /* 0x0000001a00177213 */ /* 0x000fe20000000000 */
[----:B------:R-:W-:Y:S01]  /*15c0*/  @!P0 IMAD.IADD R18, R18, 0x1, -R4 ;  /* 0x0000000112128824 */ /* 0x000fe200078e0a04 */
[----:B------:R-:W-:Y:S01]  /*15d0*/  ISETP.GE.AND P2, PT, R24, RZ, PT ;  /* 0x000000ff1800720c */ /* 0x000fe20003f46270 */
[C---:B------:R-:W-:Y:S01]  /*15e0*/  IMAD R22, R4.reuse, R22, R25 ;  /* 0x0000001604167224 */ /* 0x040fe200078e0219 */
[----:B------:R-:W-:Y:S01]  /*15f0*/  ISETP.GT.U32.AND P3, PT, R4, R16, PT ;  /* 0x000000100400720c */ /* 0x000fe20003f64070 */
[----:B------:R-:W-:Y:S01]  /*1600*/  IMAD.HI.U32 R20, R15, R23, RZ ;  /* 0x000000170f147227 */ /* 0x000fe200078e00ff */
[----:B------:R-:W-:-:S02]  /*1610*/  IABS R24, R27 ;  /* 0x0000001b00187213 */ /* 0x000fc40000000000 */
[----:B------:R-:W-:Y:S01]  /*1620*/  ISETP.GT.U32.AND P0, PT, R4, R18, PT ;  /* 0x000000120400720c */ /* 0x000fe20003f04070 */
[----:B------:R-:W-:Y:S01]  /*1630*/  @!P4 IMAD.IADD R19, R19, 0x1, -R4 ;  /* 0x000000011313c824 */ /* 0x000fe200078e0a04 */
[----:B------:R-:W-:Y:S01]  /*1640*/  @!P1 IADD3 R14, -R14, RZ, RZ ;  /* 0x000000ff0e0e9210 */ /* 0x000fe20007ffe1ff */
[----:B------:R-:W-:Y:S01]  /*1650*/  IMAD.HI.U32 R21, R15, R24, RZ ;  /* 0x000000180f157227 */ /* 0x000fe200078e00ff */
[----:B------:R-:W-:Y:S02]  /*1660*/  ISETP.GE.AND P1, PT, R26, RZ, PT ;  /* 0x000000ff1a00720c */ /* 0x000fe40003f26270 */
[----:B------:R-:W-:Y:S01]  /*1670*/  ISETP.GT.U32.AND P4, PT, R4, R19, PT ;  /* 0x000000130400720c */ /* 0x000fe20003f84070 */
[----:B------:R-:W-:Y:S01]  /*1680*/  IMAD.MOV R20, RZ, RZ, -R20 ;  /* 0x000000ffff147224 */ /* 0x000fe200078e0a14 */
[----:B------:R-:W-:Y:S01]  /*1690*/  IABS R26, R29 ;  /* 0x0000001d001a7213 */ /* 0x000fe20000000000 */
[----:B------:R-:W-:Y:S01]  /*16a0*/  IMAD.MOV R21, RZ, RZ, -R21 ;  /* 0x000000ffff157224 */ /* 0x000fe200078e0a15 */
[----:B------:R-:W-:Y:S01]  /*16b0*/  @!P3 IADD3 R16, R16, -R4, RZ ;  /* 0x800000041010b210 */ /* 0x000fe20007ffe0ff */
[C---:B------:R-:W-:Y:S01]  /*16c0*/  IMAD R20, R4.reuse, R20, R23 ;  /* 0x0000001404147224 */ /* 0x040fe200078e0217 */
[----:B------:R-:W-:Y:S01]  /*16d0*/  ISETP.GE.AND P3, PT, R27, RZ, PT ;  /* 0x000000ff1b00720c */ /* 0x000fe20003f66270 */
[----:B------:R-:W-:Y:S01]  /*16e0*/  IMAD R21, R4, R21, R24 ;  /* 0x0000001504157224 */ /* 0x000fe200078e0218 */
[----:B------:R-:W-:Y:S01]  /*16f0*/  @!P0 IADD3 R18, R18, -R4, RZ ;  /* 0x8000000412128210 */ /* 0x000fe20007ffe0ff */
[----:B------:R-:W-:Y:S01]  /*1700*/  @!P6 IMAD.MOV R16, RZ, RZ, -R16 ;  /* 0x000000ffff10e224 */ /* 0x000fe200078e0a10 */
[C---:B------:R-:W-:Y:S01]  /*1710*/  ISETP.GT.U32.AND P0, PT, R4.reuse, R20, PT ;  /* 0x000000140400720c */ /* 0x040fe20003f04070 */
[----:B------:R-:W-:Y:S01]  /*1720*/  VIADD R23, R83, 0xf ;  /* 0x0000000f53177836 */ /* 0x000fe20000000000 */
[C---:B------:R-:W-:Y:S01]  /*1730*/  ISETP.GT.U32.AND P6, PT, R4.reuse, R21, PT ;  /* 0x000000150400720c */ /* 0x040fe20003fc4070 */
[----:B------:R-:W-:Y:S01]  /*1740*/  @!P4 IMAD.IADD R19, R19, 0x1, -R4 ;  /* 0x000000011313c824 */ /* 0x000fe200078e0a04 */
[----:B------:R-:W-:Y:S01]  /*1750*/  ISETP.GT.U32.AND P4, PT, R4, R22, PT ;  /* 0x000000160400720c */ /* 0x000fe20003f84070 */
[----:B------:R-:W-:Y:S01]  /*1760*/  IMAD.HI.U32 R24, R15, R26, RZ ;  /* 0x0000001a0f187227 */ /* 0x000fe200078e00ff */
[----:B------:R-:W-:-:S02]  /*1770*/  IABS R25, R23 ;  /* 0x0000001700197213 */ /* 0x000fc40000000000 */
[----:B------:R-:W-:Y:S01]  /*1780*/  @!P5 IADD3 R18, -R18, RZ, RZ ;  /* 0x000000ff1212d210 */ /* 0x000fe20007ffe1ff */
[C---:B------:R-:W-:Y:S01]  /*1790*/  VIADD R31, R83.reuse, 0x11 ;  /* 0x00000011531f7836 */ /* 0x040fe20000000000 */
[----:B------:R-:W-:Y:S01]  /*17a0*/  ISETP.GE.AND P5, PT, R28, RZ, PT ;  /* 0x000000ff1c00720c */ /* 0x000fe20003fa6270 */
[----:B------:R-:W-:Y:S01]  /*17b0*/  @!P2 IMAD.MOV R19, RZ, RZ, -R19 ;  /* 0x000000ffff13a224 */ /* 0x000fe200078e0a13 */
[----:B------:R-:W-:Y:S01]  /*17c0*/  LOP3.LUT R96, R108, 0xc0, RZ, 0xfc, !PT ;  /* 0x000000c06c607812 */ /* 0x000fe200078efcff */
[----:B------:R-:W-:Y:S01]  /*17d0*/  VIADD R32, R83, 0x12 ;  /* 0x0000001253207836 */ /* 0x000fe20000000000 */
[----:B------:R-:W-:Y:S01]  /*17e0*/  @!P0 IADD3 R20, R20, -R4, RZ ;  /* 0x8000000414148210 */ /* 0x000fe20007ffe0ff */
[----:B------:R-:W-:Y:S01]  /*17f0*/  @!P6 IMAD.IADD R21, R21, 0x1, -R4 ;  /* 0x000000011515e824 */ /* 0x000fe200078e0a04 */
[----:B------:R-:W-:Y:S01]  /*1800*/  ISETP.GE.AND P0, PT, R23, RZ, PT ;  /* 0x000000ff1700720c */ /* 0x000fe20003f06270 */
[----:B------:R-:W-:Y:S01]  /*1810*/  IMAD.HI.U32 R23, R15, R25, RZ ;  /* 0x000000190f177227 */ /* 0x000fe200078e00ff */
[----:B------:R-:W-:-:S02]  /*1820*/  ISETP.GT.U32.AND P6, PT, R4, R20, PT ;  /* 0x000000140400720c */ /* 0x000fc40003fc4070 */
[----:B------:R-:W-:Y:S01]  /*1830*/  IABS R27, R31 ;  /* 0x0000001f001b7213 */ /* 0x000fe20000000000 */
[--C-:B------:R-:W-:Y:S01]  /*1840*/  @!P4 IMAD.IADD R22, R22, 0x1, -R4.reuse ;  /* 0x000000011616c824 */ /* 0x100fe200078e0a04 */
[----:B------:R-:W-:Y:S01]  /*1850*/  IADD3 R23, -R23, RZ, RZ ;  /* 0x000000ff17177210 */ /* 0x000fe20007ffe1ff */
[C---:B------:R-:W-:Y:S01]  /*1860*/  VIADD R34, R83.reuse, 0x15 ;  /* 0x0000001553227836 */ /* 0x040fe20000000000 */
[C---:B------:R-:W-:Y:S01]  /*1870*/  ISETP.GT.U32.AND P4, PT, R4.reuse, R21, PT ;  /* 0x000000150400720c */ /* 0x040fe20003f84070 */
[C---:B------:R-:W-:Y:S01]  /*1880*/  VIADD R41, R83.reuse, 0x19 ;  /* 0x0000001953297836 */ /* 0x040fe20000000000 */
[C---:B------:R-:W-:Y:S01]  /*1890*/  ISETP.GT.U32.AND P2, PT, R4.reuse, R22, PT ;  /* 0x000000160400720c */ /* 0x040fe20003f44070 */
[----:B------:R-:W-:Y:S01]  /*18a0*/  IMAD R23, R4, R23, R25 ;  /* 0x0000001704177224 */ /* 0x000fe200078e0219 */
[----:B------:R-:W-:Y:S01]  /*18b0*/  IADD3 R25, -R24, RZ, RZ ;  /* 0x000000ff18197210 */ /* 0x000fe20007ffe1ff */
[----:B------:R-:W-:Y:S01]  /*18c0*/  VIADD R44, R83, 0x1c ;  /* 0x0000001c532c7836 */ /* 0x000fe20000000000 */
[----:B------:R-:W-:Y:S01]  /*18d0*/  IABS R28, R32 ;  /* 0x00000020001c7213 */ /* 0x000fe20000000000 */
[----:B------:R-:W-:Y:S01]  /*18e0*/  @!P6 IMAD.IADD R20, R20, 0x1, -R4 ;  /* 0x000000011414e824 */ /* 0x000fe200078e0a04 */
[C---:B------:R-:W-:Y:S01]  /*18f0*/  ISETP.GT.U32.AND P6, PT, R4.reuse, R23, PT ;  /* 0x000000170400720c */ /* 0x040fe20003fc4070 */
[----:B------:R-:W-:Y:S01]  /*1900*/  IMAD R24, R4, R25, R26 ;  /* 0x0000001904187224 */ /* 0x000fe200078e021a */
[----:B------:R-:W-:Y:S01]  /*1910*/  IABS R36, R41 ;  /* 0x0000002900247213 */ /* 0x000fe20000000000 */
[----:B------:R-:W-:Y:S01]  /*1920*/  IMAD.HI.U32 R25, R15, R27, RZ ;  /* 0x0000001b0f197227 */ /* 0x000fe200078e00ff */
[----:B------:R-:W-:-:S02]  /*1930*/  IABS R39, R44 ;  /* 0x0000002c00277213 */ /* 0x000fc40000000000 */
[----:B------:R-:W-:Y:S01]  /*1940*/  LOP3.LUT R98, R108, 0xa0, RZ, 0xfc, !PT ;  /* 0x000000a06c627812 */ /* 0x000fe200078efcff */
[--C-:B------:R-:W-:Y:S01]  /*1950*/  @!P4 IMAD.IADD R21, R21, 0x1, -R4.reuse ;  /* 0x000000011515c824 */ /* 0x100fe200078e0a04 */
[----:B------:R-:W-:Y:S01]  /*1960*/  ISETP.GT.U32.AND P4, PT, R4, R24, PT ;  /* 0x000000180400720c */ /* 0x000fe20003f84070 */
[----:B------:R-:W-:Y:S01]  /*1970*/  IMAD.HI.U32 R26, R15, R28, RZ ;  /* 0x0000001c0f1a7227 */ /* 0x000fe200078e00ff */
[----:B------:R-:W-:Y:S02]  /*1980*/  IADD3 R25, -R25, RZ, RZ ;  /* 0x000000ff19197210 */ /* 0x000fe40007ffe1ff */
[----:B------:R-:W-:Y:S01]  /*1990*/  @!P3 IADD3 R21, -R21, RZ, RZ ;  /* 0x000000ff1515b210 */ /* 0x000fe20007ffe1ff */
[----:B------:R-:W-:Y:S01]  /*19a0*/  @!P2 IMAD.IADD R22, R22, 0x1, -R4 ;  /* 0x000000011616a824 */ /* 0x000fe200078e0a04 */
[----:B------:R-:W-:Y:S01]  /*19b0*/  ISETP.GE.AND P2, PT, R29, RZ, PT ;  /* 0x000000ff1d00720c */ /* 0x000fe20003f46270 */
[----:B------:R-:W-:Y:S01]  /*19c0*/  IMAD.MOV R29, RZ, RZ, -R26 ;  /* 0x000000ffff1d7224 */ /* 0x000fe200078e0a1a */
[----:B------:R-:W-:Y:S01]  /*19d0*/  LOP3.LUT R94, R108, 0xe0, RZ, 0xfc, !PT ;  /* 0x000000e06c5e7812 */ /* 0x000fe200078efcff */
[----:B------:R-:W-:Y:S01]  /*19e0*/  @!P6 IMAD.IADD R23, R23, 0x1, -R4 ;  /* 0x000000011717e824 */ /* 0x000fe200078e0a04 */
[----:B------:R-:W-:Y:S01]  /*19f0*/  ISETP.GE.AND P6, PT, R31, RZ, PT ;  /* 0x000000ff1f00720c */ /* 0x000fe20003fc6270 */
[C---:B------:R-:W-:Y:S01]  /*1a00*/  IMAD R25, R4.reuse, R25, R27 ;  /* 0x0000001904197224 */ /* 0x040fe200078e021b */
[----:B------:R-:W-:Y:S01]  /*1a10*/  IADD3 R31, R83, 0x14, RZ ;  /* 0x00000014531f7810 */ /* 0x000fe20007ffe0ff */
[----:B------:R-:W-:Y:S01]  /*1a20*/  IMAD R26, R4, R29, R28 ;  /* 0x0000001d041a7224 */ /* 0x000fe200078e021c */
[----:B------:R-:W-:Y:S01]  /*1a30*/  @!P4 IADD3 R24, R24, -R4, RZ ;  /* 0x800000041818c210 */ /* 0x000fe20007ffe0ff */
[----:B------:R-:W-:Y:S01]  /*1a40*/  @!P1 IMAD.MOV R20, RZ, RZ, -R20 ;  /* 0x000000ffff149224 */ /* 0x000fe200078e0a14 */
[C---:B------:R-:W-:Y:S01]  /*1a50*/  ISETP.GT.U32.AND P1, PT, R4.reuse, R23, PT ;  /* 0x000000170400720c */ /* 0x040fe20003f24070 */
[----:B------:R-:W-:Y:S01]  /*1a60*/  IMAD.HI.U32 R27, R15, R30, RZ ;  /* 0x0000001e0f1b7227 */ /* 0x000fe200078e00ff */
[----:B------:R-:W-:-:S02]  /*1a70*/  ISETP.GT.U32.AND P4, PT, R4, R24, PT ;  /* 0x000000180400720c */ /* 0x000fc40003f84070 */
[----:B------:R-:W-:Y:S01]  /*1a80*/  ISETP.GT.U32.AND P3, PT, R4, R25, PT ;  /* 0x000000190400720c */ /* 0x000fe20003f64070 */
[----:B------:R-:W-:Y:S02]  /*1a90*/  IMAD.MOV R27, RZ, RZ, -R27 ;  /* 0x000000ffff1b7224 */ /* 0x000fe400078e0a1b */
[----:B------:R-:W-:Y:S01]  /*1aa0*/  @!P5 IMAD.MOV R22, RZ, RZ, -R22 ;  /* 0x000000ffff16d224 */ /* 0x000fe200078e0a16 */
[----:B------:R-:W-:Y:S01]  /*1ab0*/  ISETP.GE.AND P5, PT, R32, RZ, PT ;  /* 0x000000ff2000720c */ /* 0x000fe20003fa6270 */
[----:B------:R-:W-:Y:S01]  /*1ac0*/  IMAD R27, R4, R27, R30 ;  /* 0x0000001b041b7224 */ /* 0x000fe200078e021e */
[----:B------:R-:W-:Y:S01]  /*1ad0*/  IABS R30, R31 ;  /* 0x0000001f001e7213 */ /* 0x000fe20000000000 */
[----:B------:R-:W-:Y:S01]  /*1ae0*/  VIADD R42, R83, 0x1a ;  /* 0x0000001a532a7836 */ /* 0x000fe20000000000 */
[----:B------:R-:W-:Y:S01]  /*1af0*/  IABS R32, R34 ;  /* 0x0000002200207213 */ /* 0x000fe20000000000 */
[--C-:B------:R-:W-:Y:S01]  /*1b00*/  @!P1 IMAD.IADD R23, R23, 0x1, -R4.reuse ;  /* 0x0000000117179824 */ /* 0x100fe200078e0a04 */
[----:B------:R-:W-:Y:S01]  /*1b10*/  ISETP.GE.AND P1, PT, R33, RZ, PT ;  /* 0x000000ff2100720c */ /* 0x000fe20003f26270 */
[--C-:B------:R-:W-:Y:S01]  /*1b20*/  @!P4 IMAD.IADD R24, R24, 0x1, -R4.reuse ;  /* 0x000000011818c824 */ /* 0x100fe200078e0a04 */
[C---:B------:R-:W-:Y:S01]  /*1b30*/  ISETP.GT.U32.AND P4, PT, R4.reuse, R26, PT ;  /* 0x0000001a0400720c */ /* 0x040fe20003f84070 */
[----:B------:R-:W-:Y:S01]  /*1b40*/  @!P3 IMAD.IADD R25, R25, 0x1, -R4 ;  /* 0x000000011919b824 */ /* 0x000fe200078e0a04 */
[C---:B------:R-:W-:Y:S01]  /*1b50*/  ISETP.GT.U32.AND P3, PT, R4.reuse, R27, PT ;  /* 0x0000001b0400720c */ /* 0x040fe20003f64070 */
[----:B------:R-:W-:Y:S01]  /*1b60*/  @!P0 IMAD.MOV R23, RZ, RZ, -R23 ;  /* 0x000000ffff178224 */ /* 0x000fe200078e0a17 */
[----:B------:R-:W-:Y:S01]  /*1b70*/  IABS R33, R35 ;  /* 0x0000002300217213 */ /* 0x000fe20000000000 */
[----:B------:R-:W-:Y:S01]  /*1b80*/  @!P2 IMAD.MOV R24, RZ, RZ, -R24 ;  /* 0x000000ffff18a224 */ /* 0x000fe200078e0a18 */
[----:B------:R-:W-:Y:S01]  /*1b90*/  ISETP.GT.U32.AND P0, PT, R4, R25, PT ;  /* 0x000000190400720c */ /* 0x000fe20003f04070 */
[----:B------:R-:W-:Y:S01]  /*1ba0*/  IMAD.HI.U32 R28, R15, R30, RZ ;  /* 0x0000001e0f1c7227 */ /* 0x000fe200078e00ff */
[----:B------:R-:W-:-:S03]  /*1bb0*/  IABS R37, R42 ;  /* 0x0000002a00257213 */ /* 0x000fc60000000000 */
[----:B------:R-:W-:Y:S02]  /*1bc0*/  IMAD.HI.U32 R29, R15, R32, RZ ;  /* 0x000000200f1d7227 */ /* 0x000fe400078e00ff */
[----:B------:R-:W-:Y:S02]  /*1bd0*/  @!P4 IADD3 R26, R26, -R4, RZ ;  /* 0x800000041a1ac210 */ /* 0x000fe40007ffe0ff */
[----:B------:R-:W-:Y:S01]  /*1be0*/  ISETP.GE.AND P4, PT, R31, RZ, PT ;  /* 0x000000ff1f00720c */ /* 0x000fe20003f86270 */
[----:B------:R-:W-:Y:S01]  /*1bf0*/  IMAD.MOV R31, RZ, RZ, -R28 ;  /* 0x000000ffff1f7224 */ /* 0x000fe200078e0a1c */
[C---:B------:R-:W-:Y:S01]  /*1c00*/  ISETP.GT.U32.AND P2, PT, R4.reuse, R26, PT ;  /* 0x0000001a0400720c */ /* 0x040fe20003f44070 */
[----:B------:R-:W-:Y:S01]  /*1c10*/  @!P3 IMAD.IADD R27, R27, 0x1, -R4 ;  /* 0x000000011b1bb824 */ /* 0x000fe200078e0a04 */
[----:B------:R-:W-:Y:S01]  /*1c20*/  IADD3 R29, -R29, RZ, RZ ;  /* 0x000000ff1d1d7210 */ /* 0x000fe20007ffe1ff */
[C---:B------:R-:W-:Y:S01]  /*1c30*/  IMAD R28, R4.reuse, R31, R30 ;  /* 0x0000001f041c7224 */ /* 0x040fe200078e021e */
[----:B------:R-:W-:Y:S01]  /*1c40*/  IADD3 R31, R83, 0x17, RZ ;  /* 0x00000017531f7810 */ /* 0x000fe20007ffe0ff */
[----:B------:R-:W-:Y:S01]  /*1c50*/  @!P0 IMAD.IADD R25, R25, 0x1, -R4 ;  /* 0x0000000119198824 */ /* 0x000fe200078e0a04 */
[C---:B------:R-:W-:Y:S01]  /*1c60*/  ISETP.GT.U32.AND P3, PT, R4.reuse, R27, PT ;  /* 0x0000001b0400720c */ /* 0x040fe20003f64070 */
[----:B------:R-:W-:Y:S01]  /*1c70*/  IMAD R29, R4, R29, R32 ;  /* 0x0000001d041d7224 */ /* 0x000fe200078e0220 */
[----:B------:R-:W-:Y:S01]  /*1c80*/  IABS R32, R31 ;  /* 0x0000001f00207213 */ /* 0x000fe20000000000 */
[----:B------:R-:W-:Y:S01]  /*1c90*/  IMAD.HI.U32 R30, R15, R33, RZ ;  /* 0x000000210f1e7227 */ /* 0x000fe200078e00ff */
[----:B------:R-:W-:-:S02]  /*1ca0*/  @!P6 IADD3 R25, -R25, RZ, RZ ;  /* 0x000000ff1919e210 */ /* 0x000fc40007ffe1ff */
[----:B------:R-:W-:Y:S01]  /*1cb0*/  ISETP.GT.U32.AND P6, PT, R4, R29, PT ;  /* 0x0000001d0400720c */ /* 0x000fe20003fc4070 */
[----:B------:R-:W-:Y:S01]  /*1cc0*/  @!P2 IMAD.IADD R26, R26, 0x1, -R4 ;  /* 0x000000011a1aa824 */ /* 0x000fe200078e0a04 */
[----:B------:R-:W-:Y:S01]  /*1cd0*/  ISETP.GT.U32.AND P2, PT, R4, R28, PT ;  /* 0x0000001c0400720c */ /* 0x000fe20003f44070 */
[----:B------:R-:W-:Y:S01]  /*1ce0*/  IMAD.MOV R30, RZ, RZ, -R30 ;  /* 0x000000ffff1e7224 */ /* 0x000fe200078e0a1e */
[----:B------:R-:W-:Y:S01]  /*1cf0*/  ISETP.GE.AND P0, PT, R34, RZ, PT ;  /* 0x000000ff2200720c */ /* 0x000fe20003f06270 */
[----:B------:R-:W-:Y:S01]  /*1d00*/  @!P5 IMAD.MOV R26, RZ, RZ, -R26 ;  /* 0x000000ffff1ad224 */ /* 0x000fe200078e0a1a */
[----:B------:R-:W-:Y:S01]  /*1d10*/  IABS R34, R40 ;  /* 0x0000002800227213 */ /* 0x000fe20000000000 */
[----:B------:R-:W-:Y:S01]  /*1d20*/  @!P3 IMAD.IADD R27, R27, 0x1, -R4 ;  /* 0x000000011b1bb824 */ /* 0x000fe200078e0a04 */
[----:B------:R-:W-:Y:S01]  /*1d30*/  ISETP.GE.AND P3, PT, R31, RZ, PT ;  /* 0x000000ff1f00720c */ /* 0x000fe20003f66270 */
[----:B------:R-:W-:Y:S01]  /*1d40*/  IMAD.HI.U32 R31, R15, R32, RZ ;  /* 0x000000200f1f7227 */ /* 0x000fe200078e00ff */
[----:B------:R-:W-:-:S02]  /*1d50*/  ISETP.GE.AND P5, PT, R35, RZ, PT ;  /* 0x000000ff2300720c */ /* 0x000fc40003fa6270 */
[----:B------:R-:W-:Y:S01]  /*1d60*/  @!P1 IADD3 R27, -R27, RZ, RZ ;  /* 0x000000ff1b1b9210 */ /* 0x000fe20007ffe1ff */
[----:B------:R-:W-:Y:S01]  /*1d70*/  IMAD R30, R4, R30, R33 ;  /* 0x0000001e041e7224 */ /* 0x000fe200078e0221 */
[----:B------:R-:W-:Y:S01]  /*1d80*/  @!P6 IADD3 R29, R29, -R4, RZ ;  /* 0x800000041d1de210 */ /* 0x000fe20007ffe0ff */
[----:B------:R-:W-:Y:S02]  /*1d90*/  @!P2 IMAD.IADD R28, R28, 0x1, -R4 ;  /* 0x000000011c1ca824 */ /* 0x000fe400078e0a04 */
[----:B------:R-:W-:Y:S01]  /*1da0*/  IMAD.MOV R31, RZ, RZ, -R31 ;  /* 0x000000ffff1f7224 */ /* 0x000fe200078e0a1f */
[C---:B------:R-:W-:Y:S01]  /*1db0*/  ISETP.GT.U32.AND P6, PT, R4.reuse, R29, PT ;  /* 0x0000001d0400720c */ /* 0x040fe20003fc4070 */
[----:B------:R-:W-:Y:S01]  /*1dc0*/  IMAD.HI.U32 R33, R15, R36, RZ ;  /* 0x000000240f217227 */ /* 0x000fe200078e00ff */
[----:B------:R-:W-:-:S03]  /*1dd0*/  ISETP.GT.U32.AND P2, PT, R4, R28, PT ;  /* 0x0000001c0400720c */ /* 0x000fc60003f44070 */
[----:B------:R-:W-:Y:S01]  /*1de0*/  IMAD R31, R4, R31, R32 ;  /* 0x0000001f041f7224 */ /* 0x000fe200078e0220 */
[----:B------:R-:W-:Y:S01]  /*1df0*/  IADD3 R33, -R33, RZ, RZ ;  /* 0x000000ff21217210 */ /* 0x000fe20007ffe1ff */
[----:B------:R-:W-:-:S04]  /*1e00*/  IMAD.HI.U32 R32, R15, R34, RZ ;  /* 0x000000220f207227 */ /* 0x000fc800078e00ff */
[----:B------:R-:W-:Y:S02]  /*1e10*/  IMAD.MOV R35, RZ, RZ, -R32 ;  /* 0x000000ffff237224 */ /* 0x000fe400078e0a20 */
[--C-:B------:R-:W-:Y:S01]  /*1e20*/  @!P6 IMAD.IADD R29, R29, 0x1, -R4.reuse ;  /* 0x000000011d1de824 */ /* 0x100fe200078e0a04 */
[----:B------:R-:W-:Y:S01]  /*1e30*/  ISETP.GT.U32.AND P6, PT, R4, R31, PT ;  /* 0x0000001f0400720c */ /* 0x000fe20003fc4070 */
[----:B------:R-:W-:Y:S01]  /*1e40*/  @!P2 IMAD.IADD R28, R28, 0x1, -R4 ;  /* 0x000000011c1ca824 */ /* 0x000fe200078e0a04 */
[C---:B------:R-:W-:Y:S01]  /*1e50*/  ISETP.GT.U32.AND P2, PT, R4.reuse, R30, PT ;  /* 0x0000001e0400720c */ /* 0x040fe20003f44070 */
[C---:B------:R-:W-:Y:S02]  /*1e60*/  IMAD R32, R4.reuse, R35, R34 ;  /* 0x0000002304207224 */ /* 0x040fe400078e0222 */
[----:B------:R-:W-:Y:S01]  /*1e70*/  IMAD R33, R4, R33, R36 ;  /* 0x0000002104217224 */ /* 0x000fe200078e0224 */
[----:B------:R-:W-:Y:S01]  /*1e80*/  @!P4 IADD3 R28, -R28, RZ, RZ ;  /* 0x000000ff1c1cc210 */ /* 0x000fe20007ffe1ff */
[----:B------:R-:W-:-:S04]  /*1e90*/  IMAD.HI.U32 R36, R15, R39, RZ ;  /* 0x000000270f247227 */ /* 0x000fc800078e00ff */
[----:B------:R-:W-:Y:S02]  /*1ea0*/  IMAD.MOV R36, RZ, RZ, -R36 ;  /* 0x000000ffff247224 */ /* 0x000fe400078e0a24 */
[----:B------:R-:W-:Y:S01]  /*1eb0*/  @!P6 IMAD.IADD R31, R31, 0x1, -R4 ;  /* 0x000000011f1fe824 */ /* 0x000fe200078e0a04 */
[----:B------:R-:W-:Y:S01]  /*1ec0*/  ISETP.GT.U32.AND P6, PT, R4, R33, PT ;  /* 0x000000210400720c */ /* 0x000fe20003fc4070 */
[----:B------:R-:W-:Y:S01]  /*1ed0*/  IMAD.HI.U32 R35, R15, R38, RZ ;  /* 0x000000260f237227 */ /* 0x000fe200078e00ff */
[----:B------:R-:W-:Y:S02]  /*1ee0*/  @!P2 IADD3 R30, R30, -R4, RZ ;  /* 0x800000041e1ea210 */ /* 0x000fe40007ffe0ff */
[C---:B------:R-:W-:Y:S01]  /*1ef0*/  ISETP.GT.U32.AND P2, PT, R4.reuse, R32, PT ;  /* 0x000000200400720c */ /* 0x040fe20003f44070 */
[C---:B------:R-:W-:Y:S01]  /*1f00*/  IMAD R36, R4.reuse, R36, R39 ;  /* 0x0000002404247224 */ /* 0x040fe200078e0227 */
[----:B------:R-:W-:Y:S01]  /*1f10*/  IADD3 R35, -R35, RZ, RZ ;  /* 0x000000ff23237210 */ /* 0x000fe20007ffe1ff */
[----:B------:R-:W-:Y:S01]  /*1f20*/  IMAD.HI.U32 R34, R15, R37, RZ ;  /* 0x000000250f227227 */ /* 0x000fe200078e00ff */
[----:B------:R-:W-:-:S03]  /*1f30*/  ISETP.GT.U32.AND P1, PT, R4, R31, PT ;  /* 0x0000001f0400720c */ /* 0x000fc60003f24070 */
[----:B------:R-:W-:Y:S02]  /*1f40*/  VIADD R45, R83, 0x1d ;  /* 0x0000001d532d7836 */ /* 0x000fe40000000000 */
[----:B------:R-:W-:Y:S02]  /*1f50*/  @!P6 IMAD.IADD R33, R33, 0x1, -R4 ;  /* 0x000000012121e824 */ /* 0x000fe400078e0a04 */
[----:B------:R-:W-:Y:S02]  /*1f60*/  IMAD.MOV R34, RZ, RZ, -R34 ;  /* 0x000000ffff227224 */ /* 0x000fe400078e0a22 */
[----:B------:R-:W-:Y:S01]  /*1f70*/  @!P2 IMAD.IADD R32, R32, 0x1, -R4 ;  /* 0x000000012020a824 */ /* 0x000fe200078e0a04 */
[C---:B------:R-:W-:Y:S01]  /*1f80*/  ISETP.GT.U32.AND P4, PT, R4.reuse, R33, PT ;  /* 0x000000210400720c */ /* 0x040fe20003f84070 */
[C---:B------:R-:W-:Y:S01]  /*1f90*/  IMAD R35, R4.reuse, R35, R38 ;  /* 0x0000002304237224 */ /* 0x040fe200078e0226 */
[----:B------:R-:W-:Y:S01]  /*1fa0*/  IABS R38, R45 ;  /* 0x0000002d00267213 */ /* 0x000fe20000000000 */
[C---:B------:R-:W-:Y:S01]  /*1fb0*/  IMAD R34, R4.reuse, R34, R37 ;  /* 0x0000002204227224 */ /* 0x040fe200078e0225 */
[C---:B------:R-:W-:Y:S01]  /*1fc0*/  ISETP.GT.U32.AND P6, PT, R4.reuse, R32, PT ;  /* 0x000000200400720c */ /* 0x040fe20003fc4070 */
[----:B------:R-:W-:Y:S01]  /*1fd0*/  VIADD R46, R83, 0x1e ;  /* 0x0000001e532e7836 */ /* 0x000fe20000000000 */
[----:B------:R-:W-:Y:S01]  /*1fe0*/  @!P1 IADD3 R31, R31, -R4, RZ ;  /* 0x800000041f1f9210 */ /* 0x000fe20007ffe0ff */
[----:B------:R-:W-:Y:S01]  /*1ff0*/  @!P0 IMAD.MOV R29, RZ, RZ, -R29 ;  /* 0x000000ffff1d8224 */ /* 0x000fe200078e0a1d */
[----:B------:R-:W-:Y:S01]  /*2000*/  ISETP.GT.U32.AND P0, PT, R4, R34, PT ;  /* 0x000000220400720c */ /* 0x000fe20003f04070 */
[----:B------:R-:W-:Y:S01]  /*2010*/  IMAD.HI.U32 R37, R15, R38, RZ ;  /* 0x000000260f257227 */ /* 0x000fe200078e00ff */
[----:B------:R-:W-:-:S02]  /*2020*/  IABS R39, R46 ;  /* 0x0000002e00277213 */ /* 0x000fc40000000000 */
[----:B------:R-:W-:Y:S01]  /*2030*/  ISETP.GT.U32.AND P2, PT, R4, R30, PT ;  /* 0x0000001e0400720c */ /* 0x000fe20003f44070 */
[----:B------:R-:W-:Y:S01]  /*2040*/  IMAD.MOV R37, RZ, RZ, -R37 ;  /* 0x000000ffff257224 */ /* 0x000fe200078e0a25 */
[----:B------:R-:W-:Y:S01]  /*2050*/  @!P4 IADD3 R33, R33, -R4, RZ ;  /* 0x800000042121c210 */ /* 0x000fe20007ffe0ff */
[----:B------:R-:W-:Y:S01]  /*2060*/  @!P3 IMAD.MOV R31, RZ, RZ, -R31 ;  /* 0x000000ffff1fb224 */ /* 0x000fe200078e0a1f */
[----:B------:R-:W-:Y:S01]  /*2070*/  ISETP.GE.AND P4, PT, R41, RZ, PT ;  /* 0x000000ff2900720c */ /* 0x000fe20003f86270 */
[----:B------:R-:W-:Y:S01]  /*2080*/  @!P6 IMAD.IADD R32, R32, 0x1, -R4 ;  /* 0x000000012020e824 */ /* 0x000fe200078e0a04 */
[C---:B------:R-:W-:Y:S01]  /*2090*/  ISETP.GT.U32.AND P6, PT, R4.reuse, R36, PT ;  /* 0x000000240400720c */ /* 0x040fe20003fc4070 */
[----:B------:R-:W-:Y:S01]  /*20a0*/  IMAD R37, R4, R37, R38 ;  /* 0x0000002504257224 */ /* 0x000fe200078e0226 */
[----:B------:R-:W-:Y:S01]  /*20b0*/  ISETP.GE.AND P1, PT, R40, RZ, PT ;  /* 0x000000ff2800720c */ /* 0x000fe20003f26270 */
[----:B------:R-:W-:-:S04]  /*20c0*/  IMAD.HI.U32 R38, R15, R39, RZ ;  /* 0x000000270f267227 */ /* 0x000fc800078e00ff */
[--C-:B------:R-:W-:Y:S01]  /*20d0*/  @!P0 IMAD.IADD R34, R34, 0x1, -R4.reuse ;  /* 0x0000000122228824 */ /* 0x100fe200078e0a04 */
[----:B------:R-:W-:Y:S01]  /*20e0*/  IADD3 R38, -R38, RZ, RZ ;  /* 0x000000ff26267210 */ /* 0x000fe20007ffe1ff */
[C---:B------:R-:W-:Y:S01]  /*20f0*/  VIADD R41, R83.reuse, 0x1f ;  /* 0x0000001f53297836 */ /* 0x040fe20000000000 */
[----:B------:R-:W-:Y:S01]  /*2100*/  ISETP.GE.AND P0, PT, R42, RZ, PT ;  /* 0x000000ff2a00720c */ /* 0x000fe20003f06270 */
[----:B------:R-:W-:Y:S01]  /*2110*/  @!P4 IMAD.MOV R33, RZ, RZ, -R33 ;  /* 0x000000ffff21c224 */ /* 0x000fe200078e0a21 */
[----:B------:R-:W-:Y:S01]  /*2120*/  ISETP.GT.U32.AND P4, PT, R4, R37, PT ;  /* 0x000000250400720c */ /* 0x000fe20003f84070 */
[--C-:B------:R-:W-:Y:S01]  /*2130*/  @!P6 IMAD.IADD R36, R36, 0x1, -R4.reuse ;  /* 0x000000012424e824 */ /* 0x100fe200078e0a04 */
[C---:B------:R-:W-:Y:S01]  /*2140*/  ISETP.GT.U32.AND P6, PT, R4.reuse, R34, PT ;  /* 0x000000220400720c */ /* 0x040fe20003fc4070 */
[----:B------:R-:W-:Y:S01]  /*2150*/  IMAD R38, R4, R38, R39 ;  /* 0x0000002604267224 */ /* 0x000fe200078e0227 */
[----:B------:R-:W-:Y:S01]  /*2160*/  IABS R40, R41 ;  /* 0x0000002900287213 */ /* 0x000fe20000000000 */
[----:B------:R-:W-:Y:S01]  /*2170*/  @!P2 IMAD.IADD R30, R30, 0x1, -R4 ;  /* 0x000000011e1ea824 */ /* 0x000fe200078e0a04 */
[C---:B------:R-:W-:Y:S01]  /*2180*/  ISETP.GT.U32.AND P3, PT, R4.reuse, R36, PT ;  /* 0x000000240400720c */ /* 0x040fe20003f64070 */
[----:B------:R-:W-:Y:S01]  /*2190*/  VIADD R47, R83, 0x20 ;  /* 0x00000020532f7836 */ /* 0x000fe20000000000 */
[----:B------:R-:W-:Y:S01]  /*21a0*/  ISETP.GT.U32.AND P2, PT, R4, R35, PT ;  /* 0x000000230400720c */ /* 0x000fe20003f44070 */
[----:B------:R-:W-:Y:S01]  /*21b0*/  IMAD.HI.U32 R39, R15, R40, RZ ;  /* 0x000000280f277227 */ /* 0x000fe200078e00ff */
[----:B------:R-:W-:-:S03]  /*21c0*/  @!P5 IADD3 R30, -R30, RZ, RZ ;  /* 0x000000ff1e1ed210 */ /* 0x000fc60007ffe1ff */
[--C-:B------:R-:W-:Y:S01]  /*21d0*/  @!P4 IMAD.IADD R37, R37, 0x1, -R4.reuse ;  /* 0x000000012525c824 */ /* 0x100fe200078e0a04 */
[----:B------:R-:W-:Y:S01]  /*21e0*/  IADD3 R39, -R39, RZ, RZ ;  /* 0x000000ff27277210 */ /* 0x000fe20007ffe1ff */
[--C-:B------:R-:W-:Y:S01]  /*21f0*/  @!P6 IMAD.IADD R34, R34, 0x1, -R4.reuse ;  /* 0x000000012222e824 */ /* 0x100fe200078e0a04 */
[----:B------:R-:W-:Y:S01]  /*2200*/  ISETP.GE.AND P4, PT, R41, RZ, PT ;  /* 0x000000ff2900720c */ /* 0x000fe20003f86270 */
[----:B------:R-:W-:Y:S01]  /*2210*/  VIADD R50, R83, 0x23 ;  /* 0x0000002353327836 */ /* 0x000fe20000000000 */
[----:B------:R-:W-:Y:S01]  /*2220*/  IABS R41, R47 ;  /* 0x0000002f00297213 */ /* 0x000fe20000000000 */
[----:B------:R-:W-:Y:S01]  /*2230*/  @!P3 IMAD.IADD R36, R36, 0x1, -R4 ;  /* 0x000000012424b824 */ /* 0x000fe200078e0a04 */
[C---:B------:R-:W-:Y:S01]  /*2240*/  ISETP.GT.U32.AND P3, PT, R4.reuse, R38, PT ;  /* 0x000000260400720c */ /* 0x040fe20003f64070 */
[----:B------:R-:W-:Y:S01]  /*2250*/  @!P0 IMAD.MOV R34, RZ, RZ, -R34 ;  /* 0x000000ffff228224 */ /* 0x000fe200078e0a22 */
[C---:B------:R-:W-:Y:S01]  /*2260*/  ISETP.GT.U32.AND P0, PT, R4.reuse, R37, PT ;  /* 0x000000250400720c */ /* 0x040fe20003f04070 */
[----:B------:R-:W-:Y:S01]  /*2270*/  IMAD R39, R4, R39, R40 ;  /* 0x0000002704277224 */ /* 0x000fe200078e0228 */
[----:B------:R-:W-:Y:S01]  /*2280*/  @!P2 IADD3 R35, R35, -R4, RZ ;  /* 0x800000042323a210 */ /* 0x000fe20007ffe0ff */
[----:B------:R-:W-:Y:S01]  /*2290*/  IMAD.HI.U32 R40, R15, R41, RZ ;  /* 0x000000290f287227 */ /* 0x000fe200078e00ff */
[----:B------:R-:W-:-:S02]  /*22a0*/  ISETP.GE.AND P2, PT, R43, RZ, PT ;  /* 0x000000ff2b00720c */ /* 0x000fc40003f46270 */
[----:B------:R-:W-:Y:S01]  /*22b0*/  ISETP.GT.U32.AND P5, PT, R4, R35, PT ;  /* 0x000000230400720c */ /* 0x000fe20003fa4070 */
[----:B------:R-:W-:Y:S01]  /*22c0*/  IMAD.MOV R40, RZ, RZ, -R40 ;  /* 0x000000ffff287224 */ /* 0x000fe200078e0a28 */
[----:B------:R-:W-:Y:S01]  /*22d0*/  ISETP.GE.AND P6, PT, R45, RZ, PT ;  /* 0x000000ff2d00720c */ /* 0x000fe20003fc6270 */
[----:B------:R-:W-:Y:S02]  /*22e0*/  VIADD R49, R83, 0x22 ;  /* 0x0000002253317836 */ /* 0x000fe40000000000 */
[----:B------:R-:W-:Y:S01]  /*22f0*/  @!P3 IADD3 R38, R38, -R4, RZ ;  /* 0x800000042626b210 */ /* 0x000fe20007ffe0ff */
[C---:B------:R-:W-:Y:S02]  /*2300*/  IMAD R40, R4.reuse, R40, R41 ;  /* 0x0000002804287224 */ /* 0x040fe400078e0229 */
[----:B------:R-:W-:Y:S01]  /*2310*/  @!P0 IMAD.IADD R37, R37, 0x1, -R4 ;  /* 0x0000000125258824 */ /* 0x000fe200078e0a04 */
[C---:B------:R-:W-:Y:S01]  /*2320*/  ISETP.GT.U32.AND P3, PT, R4.reuse, R38, PT ;  /* 0x000000260400720c */ /* 0x040fe20003f64070 */
[----:B------:R-:W-:Y:S01]  /*2330*/  @!P1 IMAD.MOV R32, RZ, RZ, -R32 ;  /* 0x000000ffff209224 */ /* 0x000fe200078e0a20 */
[----:B------:R-:W-:Y:S01]  /*2340*/  ISETP.GT.U32.AND P0, PT, R4, R39, PT ;  /* 0x000000270400720c */ /* 0x000fe20003f04070 */
[----:B------:R-:W-:Y:S01]  /*2350*/  VIADD R60, R83, 0x2d ;  /* 0x0000002d533c7836 */ /* 0x000fe20000000000 */
[----:B------:R-:W-:Y:S01]  /*2360*/  @!P5 IADD3 R35, R35, -R4, RZ ;  /* 0x800000042323d210 */ /* 0x000fe20007ffe0ff */
[C---:B------:R-:W-:Y:S01]  /*2370*/  VIADD R61, R83.reuse, 0x2e ;  /* 0x0000002e533d7836 */ /* 0x040fe20000000000 */
[----:B------:R-:W-:Y:S01]  /*2380*/  ISETP.GE.AND P5, PT, R46, RZ, PT ;  /* 0x000000ff2e00720c */ /* 0x000fe20003fa6270 */
[----:B------:R-:W-:Y:S01]  /*2390*/  @!P6 IMAD.MOV R37, RZ, RZ, -R37 ;  /* 0x000000ffff25e224 */ /* 0x000fe200078e0a25 */
[----:B------:R-:W-:Y:S01]  /*23a0*/  IABS R46, R50 ;  /* 0x00000032002e7213 */ /* 0x000fe20000000000 */
[----:B------:R-:W-:Y:S01]  /*23b0*/  @!P2 IMAD.MOV R35, RZ, RZ, -R35 ;  /* 0x000000ffff23a224 */ /* 0x000fe200078e0a23 */
[----:B------:R-:W-:Y:S01]  /*23c0*/  ISETP.GE.AND P1, PT, R44, RZ, PT ;  /* 0x000000ff2c00720c */ /* 0x000fe20003f26270 */
[----:B------:R-:W-:Y:S01]  /*23d0*/  VIADD R64, R83, 0x32 ;  /* 0x0000003253407836 */ /* 0x000fe20000000000 */
[----:B------:R-:W-:Y:S01]  /*23e0*/  IABS R44, R48 ;  /* 0x00000030002c7213 */ /* 0x000fe20000000000 */
[--C-:B------:R-:W-:Y:S01]  /*23f0*/  @!P3 IMAD.IADD R38, R38, 0x1, -R4.reuse ;  /* 0x000000012626b824 */ /* 0x100fe200078e0a04 */
[----:B------:R-:W-:Y:S01]  /*2400*/  ISETP.GT.U32.AND P3, PT, R4, R40, PT ;  /* 0x000000280400720c */ /* 0x000fe20003f64070 */
[----:B------:R-:W-:Y:S01]  /*2410*/  @!P0 IMAD.IADD R39, R39, 0x1, -R4 ;  /* 0x0000000127278824 */ /* 0x000fe200078e0a04 */
[----:B------:R-:W-:Y:S01]  /*2420*/  IABS R45, R49 ;  /* 0x00000031002d7213 */ /* 0x000fe20000000000 */
[----:B------:R-:W-:Y:S01]  /*2430*/  IMAD.HI.U32 R43, R15, R46, RZ ;  /* 0x0000002e0f2b7227 */ /* 0x000fe200078e00ff */
[----:B------:R-:W-:-:S02]  /*2440*/  ISETP.GE.AND P0, PT, R47, RZ, PT ;  /* 0x000000ff2f00720c */ /* 0x000fc40003f06270 */
[----:B------:R-:W-:Y:S01]  /*2450*/  IABS R56, R60 ;  /* 0x0000003c00387213 */ /* 0x000fe20000000000 */
[C---:B------:R-:W-:Y:S01]  /*2460*/  IMAD.HI.U32 R41, R15.reuse, R44, RZ ;  /* 0x0000002c0f297227 */ /* 0x040fe200078e00ff */
[----:B------:R-:W-:Y:S02]  /*2470*/  IABS R57, R61 ;  /* 0x0000003d00397213 */ /* 0x000fe40000000000 */
[----:B------:R-:W-:Y:S01]  /*2480*/  @!P1 IADD3 R36, -R36, RZ, RZ ;  /* 0x000000ff24249210 */ /* 0x000fe20007ffe1ff */
[----:B------:R-:W-:Y:S01]  /*2490*/  IMAD.MOV R43, RZ, RZ, -R43 ;  /* 0x000000ffff2b7224 */ /* 0x000fe200078e0a2b */
[----:B------:R-:W-:Y:S01]  /*24a0*/  IABS R63, R64 ;  /* 0x00000040003f7213 */ /* 0x000fe20000000000 */
[----:B------:R-:W-:Y:S01]  /*24b0*/  @!P3 IMAD.IADD R40, R40, 0x1, -R4 ;  /* 0x000000012828b824 */ /* 0x000fe200078e0a04 */
[----:B------:R-:W-:Y:S01]  /*24c0*/  ISETP.GT.U32.AND P3, PT, R4, R39, PT ;  /* 0x000000270400720c */ /* 0x000fe20003f64070 */
[----:B------:R-:W-:-:S03]  /*24d0*/  IMAD.HI.U32 R42, R15, R45, RZ ;  /* 0x0000002d0f2a7227 */ /* 0x000fc600078e00ff */
[----:B------:R-:W-:Y:S01]  /*24e0*/  ISETP.GT.U32.AND P2, PT, R4, R40, PT ;  /* 0x000000280400720c */ /* 0x000fe20003f44070 */
[----:B------:R-:W-:Y:S01]  /*24f0*/  IMAD.MOV R41, RZ, RZ, -R41 ;  /* 0x000000ffff297224 */ /* 0x000fe200078e0a29 */
[----:B------:R-:W-:Y:S01]  /*2500*/  IADD3 R42, -R42, RZ, RZ ;  /* 0x000000ff2a2a7210 */ /* 0x000fe20007ffe1ff */
[C---:B------:R-:W-:Y:S01]  /*2510*/  IMAD R43, R4.reuse, R43, R46 ;  /* 0x0000002b042b7224 */ /* 0x040fe200078e022e */
[----:B------:R-:W-:Y:S01]  /*2520*/  IABS R46, R52 ;  /* 0x00000034002e7213 */ /* 0x000fe20000000000 */
[C---:B------:R-:W-:Y:S01]  /*2530*/  IMAD R41, R4.reuse, R41, R44 ;  /* 0x0000002904297224 */ /* 0x040fe200078e022c */
[----:B------:R-:W-:Y:S01]  /*2540*/  IABS R44, R51 ;  /* 0x00000033002c7213 */ /* 0x000fe20000000000 */
[C---:B------:R-:W-:Y:S02]  /*2550*/  IMAD R42, R4.reuse, R42, R45 ;  /* 0x0000002a042a7224 */ /* 0x040fe400078e022d */
[----:B------:R-:W-:Y:S01]  /*2560*/  @!P3 IMAD.IADD R39, R39, 0x1, -R4 ;  /* 0x000000012727b824 */ /* 0x000fe200078e0a04 */
[C---:B------:R-:W-:Y:S01]  /*2570*/  ISETP.GT.U32.AND P3, PT, R4.reuse, R43, PT ;  /* 0x0000002b0400720c */ /* 0x040fe20003f64070 */
[----:B------:R-:W-:Y:S01]  /*2580*/  @!P5 IMAD.MOV R38, RZ, RZ, -R38 ;  /* 0x000000ffff26d224 */ /* 0x000fe200078e0a26 */
[----:B------:R-:W-:Y:S01]  /*2590*/  MOV R45, R44 ;  /* 0x0000002c002d7202 */ /* 0x000fe20000000f00 */
[----:B------:R-:W-:Y:S01]  /*25a0*/  @!P4 IMAD.MOV R39, RZ, RZ, -R39 ;  /* 0x000000ffff27c224 */ /* 0x000fe200078e0a27 */
[C---:B------:R-:W-:Y:S01]  /*25b0*/  ISETP.GT.U32.AND P1, PT, R4.reuse, R41, PT ;  /* 0x000000290400720c */ /* 0x040fe20003f24070 */
[----:B------:R-:W-:Y:S01]  /*25c0*/  VIADD R65, R83, 0x33 ;  /* 0x0000003353417836 */ /* 0x000fe20000000000 */
[----:B------:R-:W-:Y:S01]  /*25d0*/  ISETP.GT.U32.AND P6, PT, R4, R42, PT ;  /* 0x0000002a0400720c */ /* 0x000fe20003fc4070 */
[----:B------:R-:W-:Y:S01]  /*25e0*/  IMAD.HI.U32 R44, R15, R45, RZ ;  /* 0x0000002d0f2c7227 */ /* 0x000fe200078e00ff */
[----:B------:R-:W-:-:S02]  /*25f0*/  @!P2 IADD3 R40, R40, -R4, RZ ;  /* 0x800000042828a210 */ /* 0x000fc40007ffe0ff */
[----:B------:R-:W-:Y:S01]  /*2600*/  ISETP.GE.AND P5, PT, R48, RZ, PT ;  /* 0x000000ff3000720c */ /* 0x000fe20003fa6270 */
[----:B------:R-:W-:Y:S01]  /*2610*/  IMAD.MOV R44, RZ, RZ, -R44 ;  /* 0x000000ffff2c7224 */ /* 0x000fe200078e0a2c */
[----:B------:R-:W-:Y:S01]  /*2620*/  ISETP.GE.AND P2, PT, R49, RZ, PT ;  /* 0x000000ff3100720c */ /* 0x000fe20003f46270 */
[----:B------:R-:W-:Y:S01]  /*2630*/  @!P3 IMAD.IADD R43, R43, 0x1, -R4 ;  /* 0x000000012b2bb824 */ /* 0x000fe200078e0a04 */
[----:B------:R-:W-:Y:S01]  /*2640*/  IABS R49, R53 ;  /* 0x0000003500317213 */ /* 0x000fe20000000000 */
[C---:B------:R-:W-:Y:S02]  /*2650*/  IMAD R45, R4.reuse, R44, R45 ;  /* 0x0000002c042d7224 */ /* 0x040fe400078e022d */
[----:B------:R-:W-:Y:S01]  /*2660*/  IMAD.HI.U32 R44, R15, R46, RZ ;  /* 0x0000002e0f2c7227 */ /* 0x000fe200078e00ff */
[----:B------:R-:W-:-:S03]  /*2670*/  ISETP.GT.U32.AND P3, PT, R4, R43, PT ;  /* 0x0000002b0400720c */ /* 0x000fc60003f64070 */
[--C-:B------:R-:W-:Y:S01]  /*2680*/  @!P1 IMAD.IADD R41, R41, 0x1, -R4.reuse ;  /* 0x0000000129299824 */ /* 0x100fe200078e0a04 */
[----:B------:R-:W-:Y:S01]  /*2690*/  IADD3 R47, -R44, RZ, RZ ;  /* 0x000000ff2c2f7210 */ /* 0x000fe20007ffe1ff */
[----:B------:R-:W-:Y:S01]  /*26a0*/  @!P6 IMAD.IADD R42, R42, 0x1, -R4 ;  /* 0x000000012a2ae824 */ /* 0x000fe200078e0a04 */
[----:B------:R-:W-:Y:S01]  /*26b0*/  ISETP.GE.AND P1, PT, R50, RZ, PT ;  /* 0x000000ff3200720c */ /* 0x000fe20003f26270 */
[----:B------:R-:W-:Y:S01]  /*26c0*/  @!P0 IMAD.MOV R40, RZ, RZ, -R40 ;  /* 0x000000ffff288224 */ /* 0x000fe200078e0a28 */
[C---:B------:R-:W-:Y:S01]  /*26d0*/  IADD3 R50, R83.reuse, 0x26, RZ ;  /* 0x0000002653327810 */ /* 0x040fe20007ffe0ff */
[C---:B------:R-:W-:Y:S01]  /*26e0*/  IMAD R44, R4.reuse, R47, R46 ;  /* 0x0000002f042c7224 */ /* 0x040fe200078e022e */
[C---:B------:R-:W-:Y:S01]  /*26f0*/  ISETP.GT.U32.AND P0, PT, R4.reuse, R45, PT ;  /* 0x0000002d0400720c */ /* 0x040fe20003f04070 */
[----:B------:R-:W-:Y:S01]  /*2700*/  VIADD R66, R83, 0x34 ;  /* 0x0000003453427836 */ /* 0x000fe20000000000 */
[----:B------:R-:W-:Y:S01]  /*2710*/  IABS R48, R50 ;  /* 0x0000003200307213 */ /* 0x000fe20000000000 */
[----:B------:R-:W-:Y:S01]  /*2720*/  @!P3 IMAD.IADD R43, R43, 0x1, -R4 ;  /* 0x000000012b2bb824 */ /* 0x000fe200078e0a04 */
[C---:B------:R-:W-:Y:S01]  /*2730*/  ISETP.GT.U32.AND P4, PT, R4.reuse, R42, PT ;  /* 0x0000002a0400720c */ /* 0x040fe20003f84070 */
[----:B------:R-:W-:Y:S01]  /*2740*/  VIADD R68, R83, 0x37 ;  /* 0x0000003753447836 */ /* 0x000fe20000000000 */
[C---:B------:R-:W-:Y:S01]  /*2750*/  ISETP.GT.U32.AND P6, PT, R4.reuse, R41, PT ;  /* 0x000000290400720c */ /* 0x040fe20003fc4070 */
[----:B------:R-:W-:Y:S01]  /*2760*/  IMAD.HI.U32 R46, R15, R48, RZ ;  /* 0x000000300f2e7227 */ /* 0x000fe200078e00ff */
[----:B------:R-:W-:-:S02]  /*2770*/  ISETP.GT.U32.AND P3, PT, R4, R44, PT ;  /* 0x0000002c0400720c */ /* 0x000fc40003f64070 */
[----:B------:R-:W-:Y:S01]  /*2780*/  IABS R62, R66 ;  /* 0x00000042003e7213 */ /* 0x000fe20000000000 */
[----:B------:R-:W-:Y:S01]  /*2790*/  @!P1 IMAD.MOV R43, RZ, RZ, -R43 ;  /* 0x000000ffff2b9224 */ /* 0x000fe200078e0a2b */
[----:B------:R-:W-:Y:S01]  /*27a0*/  IADD3 R47, -R46, RZ, RZ ;  /* 0x000000ff2e2f7210 */ /* 0x000fe20007ffe1ff */
[--C-:B------:R-:W-:Y:S01]  /*27b0*/  @!P0 IMAD.IADD R45, R45, 0x1, -R4.reuse ;  /* 0x000000012d2d8824 */ /* 0x100fe200078e0a04 */
[----:B------:R-:W-:Y:S01]  /*27c0*/  ISETP.GE.AND P0, PT, R50, RZ, PT ;  /* 0x000000ff3200720c */ /* 0x000fe20003f06270 */
[----:B------:R-:W-:Y:S01]  /*27d0*/  VIADD R78, R83, 0x3a ;  /* 0x0000003a534e7836 */ /* 0x000fe20000000000 */
[----:B------:R-:W-:Y:S01]  /*27e0*/  ISETP.GE.AND P1, PT, R53, RZ, PT ;  /* 0x000000ff3500720c */ /* 0x000fe20003f26270 */
[----:B------:R-:W-:Y:S01]  /*27f0*/  @!P4 IMAD.IADD R42, R42, 0x1, -R4 ;  /* 0x000000012a2ac824 */ /* 0x000fe200078e0a04 */
[----:B------:R-:W-:Y:S01]  /*2800*/  ISETP.GE.AND P4, PT, R52, RZ, PT ;  /* 0x000000ff3400720c */ /* 0x000fe20003f86270 */
[----:B------:R-:W-:Y:S01]  /*2810*/  IMAD R46, R4, R47, R48 ;  /* 0x0000002f042e7224 */ /* 0x000fe200078e0230 */
[----:B------:R-:W-:Y:S01]  /*2820*/  IABS R53, R58 ;  /* 0x0000003a00357213 */ /* 0x000fe20000000000 */
[--C-:B------:R-:W-:Y:S01]  /*2830*/  @!P6 IMAD.IADD R41, R41, 0x1, -R4.reuse ;  /* 0x000000012929e824 */ /* 0x100fe200078e0a04 */
[----:B------:R-:W-:Y:S01]  /*2840*/  ISETP.GE.AND P6, PT, R51, RZ, PT ;  /* 0x000000ff3300720c */ /* 0x000fe20003fc6270 */
[----:B------:R-:W-:Y:S01]  /*2850*/  @!P3 IMAD.IADD R44, R44, 0x1, -R4 ;  /* 0x000000012c2cb824 */ /* 0x000fe200078e0a04 */
[----:B------:R-:W-:Y:S01]  /*2860*/  ISETP.GT.U32.AND P3, PT, R4, R45, PT ;  /* 0x0000002d0400720c */ /* 0x000fe20003f64070 */
[----:B------:R-:W-:Y:S01]  /*2870*/  IMAD.HI.U32 R47, R15, R49, RZ ;  /* 0x000000310f2f7227 */ /* 0x000fe200078e00ff */
[----:B------:R-:W-:-:S02]  /*2880*/  IABS R51, R54 ;  /* 0x0000003600337213 */ /* 0x000fc40000000000 */
[----:B------:R-:W-:Y:S01]  /*2890*/  IABS R67, R68 ;  /* 0x0000004400437213 */ /* 0x000fe20000000000 */
[----:B------:R-:W-:Y:S01]  /*28a0*/  @!P2 IMAD.MOV R42, RZ, RZ, -R42 ;  /* 0x000000ffff2aa224 */ /* 0x000fe200078e0a2a */
[C---:B------:R-:W-:Y:S01]  /*28b0*/  ISETP.GT.U32.AND P2, PT, R4.reuse, R46, PT ;  /* 0x0000002e0400720c */ /* 0x040fe20003f44070 */
[----:B------:R-:W-:Y:S01]  /*28c0*/  @!P5 IMAD.MOV R41, RZ, RZ, -R41 ;  /* 0x000000ffff29d224 */ /* 0x000fe200078e0a29 */
[C---:B------:R-:W-:Y:S01]  /*28d0*/  ISETP.GT.U32.AND P5, PT, R4.reuse, R44, PT ;  /* 0x0000002c0400720c */ /* 0x040fe20003fa4070 */
[----:B------:R-:W-:Y:S01]  /*28e0*/  VIADD R52, R83, 0x28 ;  /* 0x0000002853347836 */ /* 0x000fe20000000000 */
[----:B------:R-:W-:Y:S01]  /*28f0*/  IADD3 R47, -R47, RZ, RZ ;  /* 0x000000ff2f2f7210 */ /* 0x000fe20007ffe1ff */
[----:B------:R-:W-:Y:S01]  /*2900*/  VIADD R80, R83, 0x3c ;  /* 0x0000003c53507836 */ /* 0x000fe20000000000 */
[----:B------:R-:W-:Y:S02]  /*2910*/  IABS R71, R78 ;  /* 0x0000004e00477213 */ /* 0x000fe40000000000 */
[----:B------:R-:W-:Y:S01]  /*2920*/  IABS R50, R52 ;  /* 0x0000003400327213 */ /* 0x000fe20000000000 */
[----:B------:R-:W-:Y:S01]  /*2930*/  IMAD R48, R4, R47, R49 ;  /* 0x0000002f04307224 */ /* 0x000fe200078e0231 */
[----:B------:R-:W-:Y:S01]  /*2940*/  @!P3 IADD3 R45, R45, -R4, RZ ;  /* 0x800000042d2db210 */ /* 0x000fe20007ffe0ff */
[----:B------:R-:W-:Y:S01]  /*2950*/  IMAD.HI.U32 R49, R15, R51, RZ ;  /* 0x000000330f317227 */ /* 0x000fe200078e00ff */
[----:B------:R-:W-:-:S02]  /*2960*/  IABS R75, R80 ;  /* 0x00000050004b7213 */ /* 0x000fc40000000000 */
[----:B------:R-:W-:Y:S01]  /*2970*/  ISETP.GT.U32.AND P3, PT, R4, R48, PT ;  /* 0x000000300400720c */ /* 0x000fe20003f64070 */
[--C-:B------:R-:W-:Y:S01]  /*2980*/  @!P2 IMAD.IADD R46, R46, 0x1, -R4.reuse ;  /* 0x000000012e2ea824 */ /* 0x100fe200078e0a04 */
[----:B------:R-:W-:Y:S01]  /*2990*/  IADD3 R49, -R49, RZ, RZ ;  /* 0x000000ff31317210 */ /* 0x000fe20007ffe1ff */
[----:B------:R-:W-:Y:S01]  /*29a0*/  IMAD.HI.U32 R47, R15, R50, RZ ;  /* 0x000000320f2f7227 */ /* 0x000fe200078e00ff */
[----:B------:R-:W-:Y:S02]  /*29b0*/  ISETP.GE.AND P2, PT, R54, RZ, PT ;  /* 0x000000ff3600720c */ /* 0x000fe40003f46270 */
[----:B------:R-:W-:Y:S01]  /*29c0*/  IABS R54, R59 ;  /* 0x0000003b00367213 */ /* 0x000fe20000000000 */
[----:B------:R-:W-:Y:S01]  /*29d0*/  @!P5 IMAD.IADD R44, R44, 0x1, -R4 ;  /* 0x000000012c2cd824 */ /* 0x000fe200078e0a04 */
[----:B------:R-:W-:Y:S01]  /*29e0*/  ISETP.GE.AND P5, PT, R52, RZ, PT ;  /* 0x000000ff3400720c */ /* 0x000fe20003fa6270 */
[----:B------:R-:W-:Y:S02]  /*29f0*/  VIADD R52, R83, 0x2a ;  /* 0x0000002a53347836 */ /* 0x000fe40000000000 */
[----:B------:R-:W-:Y:S01]  /*2a00*/  @!P6 IMAD.MOV R45, RZ, RZ, -R45 ;  /* 0x000000ffff2de224 */ /* 0x000fe200078e0a2d */
[----:B------:R-:W-:Y:S01]  /*2a10*/  ISETP.GT.U32.AND P6, PT, R4, R46, PT ;  /* 0x0000002e0400720c */ /* 0x000fe20003fc4070 */
[----:B------:R-:W-:-:S02]  /*2a20*/  IMAD.MOV R47, RZ, RZ, -R47 ;  /* 0x000000ffff2f7224 */ /* 0x000fc400078e0a2f */
[C---:B------:R-:W-:Y:S01]  /*2a30*/  IMAD R49, R4.reuse, R49, R51 ;  /* 0x0000003104317224 */ /* 0x040fe200078e0233 */
[----:B------:R-:W-:Y:S01]  /*2a40*/  IABS R51, R52 ;  /* 0x0000003400337213 */ /* 0x000fe20000000000 */
[C---:B------:R-:W-:Y:S02]  /*2a50*/  IMAD R47, R4.reuse, R47, R50 ;  /* 0x0000002f042f7224 */ /* 0x040fe400078e0232 */
[----:B------:R-:W-:Y:S02]  /*2a60*/  @!P4 IMAD.MOV R44, RZ, RZ, -R44 ;  /* 0x000000ffff2cc224 */ /* 0x000fe400078e0a2c */
[----:B------:R-:W-:Y:S01]  /*2a70*/  IMAD.HI.U32 R50, R15, R51, RZ ;  /* 0x000000330f327227 */ /* 0x000fe200078e00ff */
[----:B------:R-:W-:-:S03]  /*2a80*/  ISETP.GT.U32.AND P4, PT, R4, R47, PT ;  /* 0x0000002f0400720c */ /* 0x000fc60003f84070 */
[--C-:B------:R-:W-:Y:S01]  /*2a90*/  @!P3 IMAD.IADD R48, R48, 0x1, -R4.reuse ;  /* 0x000000013030b824 */ /* 0x100fe200078e0a04 */
[----:B------:R-:W-:Y:S01]  /*2aa0*/  IADD3 R50, -R50, RZ, RZ ;  /* 0x000000ff32327210 */ /* 0x000fe20007ffe1ff */
[----:B------:R-:W-:Y:S01]  /*2ab0*/  @!P6 IMAD.IADD R46, R46, 0x1, -R4 ;  /* 0x000000012e2ee824 */ /* 0x000fe200078e0a04 */
[C---:B------:R-:W-:Y:S02]  /*2ac0*/  ISETP.GT.U32.AND P6, PT, R4.reuse, R49, PT ;  /* 0x000000310400720c */ /* 0x040fe40003fc4070 */
[C---:B------:R-:W-:Y:S01]  /*2ad0*/  ISETP.GT.U32.AND P3, PT, R4.reuse, R48, PT ;  /* 0x000000300400720c */ /* 0x040fe20003f64070 */
[----:B------:R-:W-:Y:S02]  /*2ae0*/  IMAD R50, R4, R50, R51 ;  /* 0x0000003204327224 */ /* 0x000fe400078e0233 */
[----:B------:R-:W-:Y:S02]  /*2af0*/  IMAD.HI.U32 R51, R15, R53, RZ ;  /* 0x000000350f337227 */ /* 0x000fe400078e00ff */
[----:B------:R-:W-:-:S02]  /*2b00*/  @!P4 IADD3 R47, R47, -R4, RZ ;  /* 0x800000042f2fc210 */ /* 0x000fc40007ffe0ff */
[C---:B------:R-:W-:Y:S01]  /*2b10*/  ISETP.GT.U32.AND P4, PT, R4.reuse, R50, PT ;  /* 0x000000320400720c */ /* 0x040fe20003f84070 */
[----:B------:R-:W-:Y:S02]  /*2b20*/  IMAD.MOV R51, RZ, RZ, -R51 ;  /* 0x000000ffff337224 */ /* 0x000fe400078e0a33 */
[----:B------:R-:W-:Y:S01]  /*2b30*/  @!P0 IMAD.MOV R46, RZ, RZ, -R46 ;  /* 0x000000ffff2e8224 */ /* 0x000fe200078e0a2e */
[----:B------:R-:W-:Y:S01]  /*2b40*/  @!P6 IADD3 R49, R49, -R4, RZ ;  /* 0x800000043131e210 */ /* 0x000fe20007ffe0ff */
[C---:B------:R-:W-:Y:S01]  /*2b50*/  IMAD R51, R4.reuse, R51, R53 ;  /* 0x0000003304337224 */ /* 0x040fe200078e0235 */
[----:B------:R-:W-:Y:S01]  /*2b60*/  ISETP.GT.U32.AND P6, PT, R4, R47, PT ;  /* 0x0000002f0400720c */ /* 0x000fe20003fc4070 */
[----:B------:R-:W-:Y:S01]  /*2b70*/  @!P3 IMAD.IADD R48, R48, 0x1, -R4 ;  /* 0x000000013030b824 */ /* 0x000fe200078e0a04 */
[----:B------:R-:W-:Y:S01]  /*2b80*/  ISETP.GE.AND P3, PT, R52, RZ, PT ;  /* 0x000000ff3400720c */ /* 0x000fe20003f66270 */
[----:B------:R-:W-:-:S03]  /*2b90*/  IMAD.HI.U32 R52, R15, R54, RZ ;  /* 0x000000360f347227 */ /* 0x000fc600078e00ff */
[----:B------:R-:W-:Y:S01]  /*2ba0*/  @!P1 IADD3 R48, -R48, RZ, RZ ;  /* 0x000000ff30309210 */ /* 0x000fe20007ffe1ff */
[----:B------:R-:W-:Y:S01]  /*2bb0*/  IMAD.MOV R55, RZ, RZ, -R52 ;  /* 0x000000ffff377224 */ /* 0x000fe200078e0a34 */
[----:B------:R-:W-:Y:S01]  /*2bc0*/  @!P4 IADD3 R50, R50, -R4, RZ ;  /* 0x800000043232c210 */ /* 0x000fe20007ffe0ff */
[----:B------:R-:W-:Y:S01]  /*2bd0*/  IMAD.HI.U32 R52, R15, R56, RZ ;  /* 0x000000380f347227 */ /* 0x000fe200078e00ff */
[C---:B------:R-:W-:Y:S02]  /*2be0*/  ISETP.GT.U32.AND P4, PT, R4.reuse, R49, PT ;  /* 0x000000310400720c */ /* 0x040fe40003f84070 */
[C---:B------:R-:W-:Y:S01]  /*2bf0*/  ISETP.GT.U32.AND P0, PT, R4.reuse, R50, PT ;  /* 0x000000320400720c */ /* 0x040fe20003f04070 */
[C---:B------:R-:W-:Y:S02]  /*2c00*/  IMAD R53, R4.reuse, R55, R54 ;  /* 0x0000003704357224 */ /* 0x040fe400078e0236 */
[----:B------:R-:W-:Y:S01]  /*2c10*/  @!P6 IMAD.IADD R47, R47, 0x1, -R4 ;  /* 0x000000012f2fe824 */ /* 0x000fe200078e0a04 */
[C---:B------:R-:W-:Y:S01]  /*2c20*/  ISETP.GT.U32.AND P6, PT, R4.reuse, R51, PT ;  /* 0x000000330400720c */ /* 0x040fe20003fc4070 */
[----:B------:R-:W-:Y:S01]  /*2c30*/  IMAD.MOV R55, RZ, RZ, -R52 ;  /* 0x000000ffff377224 */ /* 0x000fe200078e0a34 */
[----:B------:R-:W-:Y:S01]  /*2c40*/  ISETP.GT.U32.AND P1, PT, R4, R53, PT ;  /* 0x000000350400720c */ /* 0x000fe20003f24070 */
[----:B------:R-:W-:-:S04]  /*2c50*/  IMAD.HI.U32 R54, R15, R57, RZ ;  /* 0x000000390f367227 */ /* 0x000fc800078e00ff */
[----:B------:R-:W-:Y:S01]  /*2c60*/  IMAD R52, R4, R55, R56 ;  /* 0x0000003704347224 */ /* 0x000fe200078e0238 */
[----:B------:R-:W-:Y:S01]  /*2c70*/  IADD3 R54, -R54, RZ, RZ ;  /* 0x000000ff36367210 */ /* 0x000fe20007ffe1ff */
[--C-:B------:R-:W-:Y:S02]  /*2c80*/  @!P4 IMAD.IADD R49, R49, 0x1, -R4.reuse ;  /* 0x000000013131c824 */ /* 0x100fe400078e0a04 */
[----:B------:R-:W-:Y:S01]  /*2c90*/  VIADD R56, R83, 0x2f ;  /* 0x0000002f53387836 */ /* 0x000fe20000000000 */
[C---:B------:R-:W-:Y:S01]  /*2ca0*/  ISETP.GT.U32.AND P4, PT, R4.reuse, R52, PT ;  /* 0x000000340400720c */ /* 0x040fe20003f84070 */
[C---:B------:R-:W-:Y:S01]  /*2cb0*/  IMAD R55, R4.reuse, R54, R57 ;  /* 0x0000003604377224 */ /* 0x040fe200078e0239 */
[----:B------:R-:W-:Y:S01]  /*2cc0*/  @!P6 IADD3 R51, R51, -R4, RZ ;  /* 0x800000043333e210 */ /* 0x000fe20007ffe0ff */
[--C-:B------:R-:W-:Y:S01]  /*2cd0*/  @!P1 IMAD.IADD R53, R53, 0x1, -R4.reuse ;  /* 0x0000000135359824 */ /* 0x100fe200078e0a04 */
[----:B------:R-:W-:Y:S01]  /*2ce0*/  IABS R57, R56 ;  /* 0x0000003800397213 */ /* 0x000fe20000000000 */
[----:B------:R-:W-:Y:S01]  /*2cf0*/  @!P5 IMAD.MOV R47, RZ, RZ, -R47 ;  /* 0x000000ffff2fd224 */ /* 0x000fe200078e0a2f */
[----:B------:R-:W-:Y:S01]  /*2d00*/  ISETP.GT.U32.AND P1, PT, R4, R51, PT ;  /* 0x000000330400720c */ /* 0x000fe20003f24070 */
[----:B------:R-:W-:Y:S01]  /*2d10*/  @!P0 IMAD.IADD R50, R50, 0x1, -R4 ;  /* 0x0000000132328824 */ /* 0x000fe200078e0a04 */
[----:B------:R-:W-:Y:S01]  /*2d20*/  @!P2 IADD3 R49, -R49, RZ, RZ ;  /* 0x000000ff3131a210 */ /* 0x000fe20007ffe1ff */
[----:B------:R-:W-:Y:S01]  /*2d30*/  IMAD.HI.U32 R54, R15, R57, RZ ;  /* 0x000000390f367227 */ /* 0x000fe200078e00ff */
[----:B------:R-:W-:-:S02]  /*2d40*/  ISETP.GE.AND P5, PT, R58, RZ, PT ;  /* 0x000000ff3a00720c */ /* 0x000fc40003fa6270 */
[----:B------:R-:W-:Y:S01]  /*2d50*/  ISETP.GE.AND P0, PT, R59, RZ, PT ;  /* 0x000000ff3b00720c */ /* 0x000fe20003f06270 */
[----:B------:R-:W-:Y:S01]  /*2d60*/  @!P4 IMAD.IADD R52, R52, 0x1, -R4 ;  /* 0x000000013434c824 */ /* 0x000fe200078e0a04 */
[----:B------:R-:W-:Y:S01]  /*2d70*/  IADD3 R54, -R54, RZ, RZ ;  /* 0x000000ff36367210 */ /* 0x000fe20007ffe1ff */
[----:B------:R-:W-:Y:S01]  /*2d80*/  VIADD R58, R83, 0x30 ;  /* 0x00000030533a7836 */ /* 0x000fe20000000000 */
[C---:B------:R-:W-:Y:S01]  /*2d90*/  ISETP.GT.U32.AND P4, PT, R4.reuse, R53, PT ;  /* 0x000000350400720c */ /* 0x040fe20003f84070 */
[----:B------:R-:W-:Y:S01]  /*2da0*/  @!P3 IMAD.MOV R50, RZ, RZ, -R50 ;  /* 0x000000ffff32b224 */ /* 0x000fe200078e0a32 */
[C---:B------:R-:W-:Y:S01]  /*2db0*/  ISETP.GT.U32.AND P2, PT, R4.reuse, R52, PT ;  /* 0x000000340400720c */ /* 0x040fe20003f44070 */
[----:B------:R-:W-:Y:S01]  /*2dc0*/  @!P1 IMAD.IADD R51, R51, 0x1, -R4 ;  /* 0x0000000133339824 */ /* 0x000fe200078e0a04 */
[C---:B------:R-:W-:Y:S01]  /*2dd0*/  ISETP.GT.U32.AND P1, PT, R4.reuse, R55, PT ;  /* 0x000000370400720c */ /* 0x040fe20003f24070 */
[----:B------:R-:W-:Y:S01]  /*2de0*/  IMAD R57, R4, R54, R57 ;  /* 0x0000003604397224 */ /* 0x000fe200078e0239 */
[----:B------:R-:W-:Y:S01]  /*2df0*/  ISETP.GE.AND P6, PT, R60, RZ, PT ;  /* 0x000000ff3c00720c */ /* 0x000fe20003fc6270 */
[----:B------:R-:W-:Y:S01]  /*2e00*/  VIADD R60, R83, 0x31 ;  /* 0x00000031533c7836 */ /* 0x000fe20000000000 */
[----:B------:R-:W-:Y:S01]  /*2e10*/  IABS R59, R58 ;  /* 0x0000003a003b7213 */ /* 0x000fe20000000000 */
[----:B------:R-:W-:Y:S01]  /*2e20*/  @!P5 IMAD.MOV R51, RZ, RZ, -R51 ;  /* 0x000000ffff33d224 */ /* 0x000fe200078e0a33 */
[----:B------:R-:W-:-:S02]  /*2e30*/  ISETP.GE.AND P3, PT, R61, RZ, PT ;  /* 0x000000ff3d00720c */ /* 0x000fc40003f66270 */
[----:B------:R-:W-:Y:S01]  /*2e40*/  IABS R61, R60 ;  /* 0x0000003c003d7213 */ /* 0x000fe20000000000 */
[----:B------:R-:W-:Y:S01]  /*2e50*/  IMAD.HI.U32 R54, R15, R59, RZ ;  /* 0x0000003b0f367227 */ /* 0x000fe200078e00ff */
[----:B------:R-:W-:Y:S02]  /*2e60*/  @!P4 IADD3 R53, R53, -R4, RZ ;  /* 0x800000043535c210 */ /* 0x000fe40007ffe0ff */
[----:B------:R-:W-:Y:S01]  /*2e70*/  ISETP.GE.AND P4, PT, R56, RZ, PT ;  /* 0x000000ff3800720c */ /* 0x000fe20003f86270 */
[--C-:B------:R-:W-:Y:S01]  /*2e80*/  @!P2 IMAD.IADD R52, R52, 0x1, -R4.reuse ;  /* 0x000000013434a824 */ /* 0x100fe200078e0a04 */
[----:B------:R-:W-:Y:S01]  /*2e90*/  ISETP.GT.U32.AND P2, PT, R4, R57, PT ;  /* 0x000000390400720c */ /* 0x000fe20003f44070 */
[----:B------:R-:W-:Y:S01]  /*2ea0*/  @!P1 IMAD.IADD R55, R55, 0x1, -R4 ;  /* 0x0000000137379824 */ /* 0x000fe200078e0a04 */
[----:B------:R-:W-:Y:S01]  /*2eb0*/  IADD3 R56, -R54, RZ, RZ ;  /* 0x000000ff36387210 */ /* 0x000fe20007ffe1ff */
[----:B------:R-:W-:Y:S01]  /*2ec0*/  IMAD.HI.U32 R54, R15, R61, RZ ;  /* 0x0000003d0f367227 */ /* 0x000fe200078e00ff */
[----:B------:R-:W-:-:S02]  /*2ed0*/  @!P0 IADD3 R53, -R53, RZ, RZ ;  /* 0x000000ff35358210 */ /* 0x000fc40007ffe1ff */
[C---:B------:R-:W-:Y:S01]  /*2ee0*/  ISETP.GT.U32.AND P5, PT, R4.reuse, R55, PT ;  /* 0x000000370400720c */ /* 0x040fe20003fa4070 */
[----:B------:R-:W-:Y:S01]  /*2ef0*/  IMAD R59, R4, R56, R59 ;  /* 0x00000038043b7224 */ /* 0x000fe200078e023b */
[----:B------:R-:W-:Y:S01]  /*2f00*/  IADD3 R56, -R54, RZ, RZ ;  /* 0x000000ff36387210 */ /* 0x000fe20007ffe1ff */
[----:B------:R-:W-:Y:S01]  /*2f10*/  @!P6 IMAD.MOV R52, RZ, RZ, -R52 ;  /* 0x000000ffff34e224 */ /* 0x000fe200078e0a34 */
[----:B------:R-:W-:Y:S01]  /*2f20*/  ISETP.GE.AND P6, PT, R60, RZ, PT ;  /* 0x000000ff3c00720c */ /* 0x000fe20003fc6270 */
[----:B------:R-:W-:Y:S01]  /*2f30*/  IMAD.HI.U32 R54, R15, R63, RZ ;  /* 0x0000003f0f367227 */ /* 0x000fe200078e00ff */
[----:B------:R-:W-:Y:S02]  /*2f40*/  ISETP.GT.U32.AND P0, PT, R4, R59, PT ;  /* 0x0000003b0400720c */ /* 0x000fe40003f04070 */
[----:B------:R-:W-:Y:S01]  /*2f50*/  ISETP.GE.AND P1, PT, R58, RZ, PT ;  /* 0x000000ff3a00720c */ /* 0x000fe20003f26270 */
[--C-:B------:R-:W-:Y:S01]  /*2f60*/  @!P2 IMAD.IADD R57, R57, 0x1, -R4.reuse ;  /* 0x000000013939a824 */ /* 0x100fe200078e0a04 */
[----:B------:R-:W-:Y:S01]  /*2f70*/  IADD3 R54, -R54, RZ, RZ ;  /* 0x000000ff36367210 */ /* 0x000fe20007ffe1ff */
[C---:B------:R-:W-:Y:S01]  /*2f80*/  IMAD R61, R4.reuse, R56, R61 ;  /* 0x00000038043d7224 */ /* 0x040fe200078e023d */
[----:B------:R-:W-:Y:S01]  /*2f90*/  IABS R56, R65 ;  /* 0x0000004100387213 */ /* 0x000fe20000000000 */
[----:B------:R-:W-:Y:S01]  /*2fa0*/  @!P5 IMAD.IADD R55, R55, 0x1, -R4 ;  /* 0x000000013737d824 */ /* 0x000fe200078e0a04 */
[C---:B------:R-:W-:Y:S01]  /*2fb0*/  ISETP.GT.U32.AND P2, PT, R4.reuse, R57, PT ;  /* 0x000000390400720c */ /* 0x040fe20003f44070 */
[C---:B------:R-:W-:Y:S01]  /*2fc0*/  IMAD R63, R4.reuse, R54, R63 ;  /* 0x00000036043f7224 */ /* 0x040fe200078e023f */
[----:B------:R-:W-:Y:S01]  /*2fd0*/  ISETP.GT.U32.AND P5, PT, R4, R61, PT ;  /* 0x0000003d0400720c */ /* 0x000fe20003fa4070 */
[----:B------:R-:W-:-:S02]  /*2fe0*/  IMAD.MOV.U32 R58, RZ, RZ, R55 ;  /* 0x000000ffff3a7224 */ /* 0x000fc400078e0037 */
[----:B------:R-:W-:Y:S01]  /*2ff0*/  @!P0 IADD3 R59, R59, -R4, RZ ;  /* 0x800000043b3b8210 */ /* 0x000fe20007ffe0ff */
[C---:B------:R-:W-:Y:S02]  /*3000*/  IMAD.HI.U32 R54, R15.reuse, R56, RZ ;  /* 0x000000380f367227 */ /* 0x040fe400078e00ff */
[----:B------:R-:W-:Y:S02]  /*3010*/  @!P3 IADD3 R58, -R58, RZ, RZ ;  /* 0x000000ff3a3ab210 */ /* 0x000fe40007ffe1ff */
[C---:B------:R-:W-:Y:S01]  /*3020*/  ISETP.GT.U32.AND P0, PT, R4.reuse, R59, PT ;  /* 0x0000003b0400720c */ /* 0x040fe20003f04070 */
[----:B------:R-:W-:Y:S01]  /*3030*/  IMAD.HI.U32 R55, R15, R62, RZ ;  /* 0x0000003e0f377227 */ /* 0x000fe200078e00ff */
[----:B------:R-:W-:-:S03]  /*3040*/  ISETP.GT.U32.AND P3, PT, R4, R63, PT ;  /* 0x0000003f0400720c */ /* 0x000fc60003f64070 */
[--C-:B------:R-:W-:Y:S01]  /*3050*/  @!P2 IMAD.IADD R57, R57, 0x1, -R4.reuse ;  /* 0x000000013939a824 */ /* 0x100fe200078e0a04 */
[----:B------:R-:W-:Y:S01]  /*3060*/  ISETP.GE.AND P2, PT, R64, RZ, PT ;  /* 0x000000ff4000720c */ /* 0x000fe20003f46270 */
[----:B------:R-:W-:Y:S01]  /*3070*/  @!P5 IMAD.IADD R61, R61, 0x1, -R4 ;  /* 0x000000013d3dd824 */ /* 0x000fe200078e0a04 */
[----:B------:R-:W-:Y:S01]  /*3080*/  ISETP.GE.AND P5, PT, R65, RZ, PT ;  /* 0x000000ff4100720c */ /* 0x000fe20003fa6270 */
[----:B------:R-:W-:Y:S01]  /*3090*/  IMAD.MOV.U32 R60, RZ, RZ, R57 ;  /* 0x000000ffff3c7224 */ /* 0x000fe200078e0039 */
[----:B------:R-:W-:Y:S01]  /*30a0*/  IADD3 R57, -R54, RZ, RZ ;  /* 0x000000ff36397210 */ /* 0x000fe20007ffe1ff */
[----:B------:R-:W-:Y:S02]  /*30b0*/  IMAD.MOV R65, RZ, RZ, -R55 ;  /* 0x000000ffff417224 */ /* 0x000fe400078e0a37 */
[----:B------:R-:W-:Y:S01]  /*30c0*/  @!P4 IMAD.MOV R60, RZ, RZ, -R60 ;  /* 0x000000ffff3cc224 */ /* 0x000fe200078e0a3c */
[C---:B------:R-:W-:Y:S01]  /*30d0*/  ISETP.GT.U32.AND P4, PT, R4.reuse, R61, PT ;  /* 0x0000003d0400720c */ /* 0x040fe20003f84070 */
[----:B------:R-:W-:Y:S01]  /*30e0*/  IMAD R55, R4, R57, R56 ;  /* 0x0000003904377224 */ /* 0x000fe200078e0238 */
[----:B------:R-:W-:Y:S01]  /*30f0*/  @!P3 IADD3 R63, R63, -R4, RZ ;  /* 0x800000043f3fb210 */ /* 0x000fe20007ffe0ff */
[----:B------:R-:W-:Y:S01]  /*3100*/  @!P0 IMAD.IADD R59, R59, 0x1, -R4 ;  /* 0x000000013b3b8824 */ /* 0x000fe200078e0a04 */
[----:B------:R-:W-:Y:S01]  /*3110*/  ISETP.GE.AND P0, PT, R66, RZ, PT ;  /* 0x000000ff4200720c */ /* 0x000fe20003f06270 */
[----:B------:R-:W-:-:S02]  /*3120*/  IMAD R57, R4, R65, R62 ;  /* 0x0000004104397224 */ /* 0x000fc400078e023e */
[C---:B------:R-:W-:Y:S01]  /*3130*/  VIADD R54, R83.reuse, 0x35 ;  /* 0x0000003553367836 */ /* 0x040fe20000000000 */
[----:B------:R-:W-:Y:S01]  /*3140*/  MOV R62, R59 ;  /* 0x0000003b003e7202 */ /* 0x000fe20000000f00 */
[----:B------:R-:W-:-:S03]  /*3150*/  VIADD R66, R83, 0x36 ;  /* 0x0000003653427836 */ /* 0x000fc60000000000 */
[----:B------:R-:W-:Y:S01]  /*3160*/  IABS R59, R54 ;  /* 0x00000036003b7213 */ /* 0x000fe20000000000 */
[----:B------:R-:W-:Y:S01]  /*3170*/  @!P4 IMAD.IADD R61, R61, 0x1, -R4 ;  /* 0x000000013d3dc824 */ /* 0x000fe200078e0a04 */
[----:B------:R-:W-:Y:S01]  /*3180*/  ISETP.GE.AND P3, PT, R54, RZ, PT ;  /* 0x000000ff3600720c */ /* 0x000fe20003f66270 */
[----:B------:R-:W-:Y:S01]  /*3190*/  @!P1 IMAD.MOV R62, RZ, RZ, -R62 ;  /* 0x000000ffff3e9224 */ /* 0x000fe200078e0a3e */
[C---:B------:R-:W-:Y:S01]  /*31a0*/  ISETP.GT.U32.AND P1, PT, R4.reuse, R63, PT ;  /* 0x0000003f0400720c */ /* 0x040fe20003f24070 */
[----:B------:R-:W-:Y:S01]  /*31b0*/  IMAD.HI.U32 R54, R15, R59, RZ ;  /* 0x0000003b0f367227 */ /* 0x000fe200078e00ff */
[----:B------:R-:W-:Y:S02]  /*31c0*/  MOV R64, R61 ;  /* 0x0000003d00407202 */ /* 0x000fe40000000f00 */
[----:B------:R-:W-:Y:S02]  /*31d0*/  ISETP.GT.U32.AND P4, PT, R4, R55, PT ;  /* 0x000000370400720c */ /* 0x000fe40003f84070 */
[----:B------:R-:W-:Y:S01]  /*31e0*/  IADD3 R54, -R54, RZ, RZ ;  /* 0x000000ff36367210 */ /* 0x000fe20007ffe1ff */
[----:B------:R-:W-:Y:S01]  /*31f0*/  @!P6 IMAD.MOV R64, RZ, RZ, -R64 ;  /* 0x000000ffff40e224 */ /* 0x000fe200078e0a40 */
[----:B------:R-:W-:-:S02]  /*3200*/  ISETP.GT.U32.AND P6, PT, R4, R57, PT ;  /* 0x000000390400720c */ /* 0x000fc40003fc4070 */
[----:B------:R-:W-:Y:S01]  /*3210*/  IABS R65, R66 ;  /* 0x0000004200417213 */ /* 0x000fe20000000000 */
[----:B------:R-:W-:Y:S02]  /*3220*/  IMAD R59, R4, R54, R59 ;  /* 0x00000036043b7224 */ /* 0x000fe400078e023b */
[----:B------:R-:W-:Y:S01]  /*3230*/  @!P1 IMAD.IADD R63, R63, 0x1, -R4 ;  /* 0x000000013f3f9824 */ /* 0x000fe200078e0a04 */
[----:B------:R-:W-:Y:S01]  /*3240*/  ISETP.GE.AND P1, PT, R66, RZ, PT ;  /* 0x000000ff4200720c */ /* 0x000fe20003f26270 */
[----:B------:R-:W-:Y:S02]  /*3250*/  IMAD.HI.U32 R54, R15, R67, RZ ;  /* 0x000000430f367227 */ /* 0x000fe400078e00ff */
[----:B------:R-:W-:Y:S02]  /*3260*/  @!P4 IADD3 R55, R55, -R4, RZ ;  /* 0x800000043737c210 */ /* 0x000fe40007ffe0ff */
[----:B------:R-:W-:Y:S01]  /*3270*/  IMAD.MOV R54, RZ, RZ, -R54 ;  /* 0x000000ffff367224 */ /* 0x000fe200078e0a36 */
[----:B------:R-:W-:Y:S01]  /*3280*/  MOV R66, R63 ;  /* 0x0000003f00427202 */ /* 0x000fe20000000f00 */
[----:B------:R-:W-:Y:S01]  /*3290*/  @!P6 IMAD.IADD R57, R57, 0x1, -R4 ;  /* 0x000000013939e824 */ /* 0x000fe200078e0a04 */
[----:B------:R-:W-:Y:S01]  /*32a0*/  ISETP.GT.U32.AND P4, PT, R4, R55, PT ;  /* 0x000000370400720c */ /* 0x000fe20003f84070 */
[----:B------:R-:W-:-:S03]  /*32b0*/  IMAD.HI.U32 R56, R15, R65, RZ ;  /* 0x000000410f387227 */ /* 0x000fc600078e00ff */
[C---:B------:R-:W-:Y:S01]  /*32c0*/  ISETP.GT.U32.AND P6, PT, R4.reuse, R57, PT ;  /* 0x000000390400720c */ /* 0x040fe20003fc4070 */
[C---:B------:R-:W-:Y:S02]  /*32d0*/  IMAD R63, R4.reuse, R54, R67 ;  /* 0x00000036043f7224 */ /* 0x040fe400078e0243 */
[----:B------:R-:W-:Y:S02]  /*32e0*/  IMAD.MOV R56, RZ, RZ, -R56 ;  /* 0x000000ffff387224 */ /* 0x000fe400078e0a38 */
[----:B------:R-:W-:Y:S01]  /*32f0*/  @!P2 IMAD.MOV R66, RZ, RZ, -R66 ;  /* 0x000000ffff42a224 */ /* 0x000fe200078e0a42 */
[C---:B------:R-:W-:Y:S01]  /*3300*/  ISETP.GT.U32.AND P2, PT, R4.reuse, R59, PT ;  /* 0x0000003b0400720c */ /* 0x040fe20003f44070 */
[C---:B------:R-:W-:Y:S02]  /*3310*/  IMAD R61, R4.reuse, R56, R65 ;  /* 0x00000038043d7224 */ /* 0x040fe400078e0241 */
[--C-:B------:R-:W-:Y:S02]  /*3320*/  @!P4 IMAD.IADD R55, R55, 0x1, -R4.reuse ;  /* 0x000000013737c824 */ /* 0x100fe400078e0a04 */
[----:B------:R-:W-:Y:S01]  /*3330*/  VIADD R65, R83, 0x38 ;  /* 0x0000003853417836 */ /* 0x000fe20000000000 */
[C---:B------:R-:W-:Y:S01]  /*3340*/  ISETP.GT.U32.AND P4, PT, R4.reuse, R61, PT ;  /* 0x0000003d0400720c */ /* 0x040fe20003f84070 */
[----:B------:R-:W-:Y:S01]  /*3350*/  @!P6 IMAD.IADD R57, R57, 0x1, -R4 ;  /* 0x000000013939e824 */ /* 0x000fe200078e0a04 */
[----:B------:R-:W-:-:S02]  /*3360*/  ISETP.GT.U32.AND P6, PT, R4, R63, PT ;  /* 0x0000003f0400720c */ /* 0x000fc40003fc4070 */
[----:B------:R-:W-:-:S03]  /*3370*/  IABS R56, R65 ;  /* 0x0000004100387213 */ /* 0x000fc60000000000 */
[----:B------:R-:W-:Y:S01]  /*3380*/  @!P2 IMAD.IADD R59, R59, 0x1, -R4 ;  /* 0x000000013b3ba824 */ /* 0x000fe200078e0a04 */
[----:B------:R-:W-:Y:S01]  /*3390*/  ISETP.GE.AND P2, PT, R68, RZ, PT ;  /* 0x000000ff4400720c */ /* 0x000fe20003f46270 */
[----:B------:R-:W-:Y:S02]  /*33a0*/  IMAD.MOV.U32 R68, RZ, RZ, R55 ;  /* 0x000000ffff447224 */ /* 0x000fe400078e0037 */
[----:B------:R-:W-:-:S04]  /*33b0*/  IMAD.HI.U32 R54, R15, R56, RZ ;  /* 0x000000380f367227 */ /* 0x000fc800078e00ff */
[----:B------:R-:W-:Y:S01]  /*33c0*/  @!P6 IMAD.IADD R63, R63, 0x1, -R4 ;  /* 0x000000013f3fe824 */ /* 0x000fe200078e0a04 */
[----:B------:R-:W-:Y:S01]  /*33d0*/  IADD3 R67, -R54, RZ, RZ ;  /* 0x000000ff36437210 */ /* 0x000fe20007ffe1ff */
[----:B------:R-:W-:-:S04]  /*33e0*/  IMAD.HI.U32 R55, R15, R71, RZ ;  /* 0x000000470f377227 */ /* 0x000fc800078e00ff */
[----:B------:R-:W-:Y:S01]  /*33f0*/  @!P5 IMAD.MOV R68, RZ, RZ, -R68 ;  /* 0x000000ffff44d224 */ /* 0x000fe200078e0a44 */
[C---:B------:R-:W-:Y:S01]  /*3400*/  ISETP.GT.U32.AND P5, PT, R4.reuse, R63, PT ;  /* 0x0000003f0400720c */ /* 0x040fe20003fa4070 */
[----:B------:R-:W-:Y:S01]  /*3410*/  @!P4 IMAD.IADD R61, R61, 0x1, -R4 ;  /* 0x000000013d3dc824 */ /* 0x000fe200078e0a04 */
[C---:B------:R-:W-:Y:S01]  /*3420*/  ISETP.GT.U32.AND P4, PT, R4.reuse, R59, PT ;  /* 0x0000003b0400720c */ /* 0x040fe20003f84070 */
[----:B------:R-:W-:Y:S01]  /*3430*/  IMAD.HI.U32 R54, R15, R69, RZ ;  /* 0x000000450f367227 */ /* 0x000fe200078e00ff */
[----:B------:R-:W-:Y:S02]  /*3440*/  IADD3 R55, -R55, RZ, RZ ;  /* 0x000000ff37377210 */ /* 0x000fe40007ffe1ff */
[C---:B------:R-:W-:Y:S01]  /*3450*/  ISETP.GT.U32.AND P6, PT, R4.reuse, R61, PT ;  /* 0x0000003d0400720c */ /* 0x040fe20003fc4070 */
[C---:B------:R-:W-:Y:S01]  /*3460*/  IMAD R67, R4.reuse, R67, R56 ;  /* 0x0000004304437224 */ /* 0x040fe200078e0238 */
[----:B------:R-:W-:Y:S01]  /*3470*/  IADD3 R56, R83, 0x3b, RZ ;  /* 0x0000003b53387810 */ /* 0x000fe20007ffe0ff */
[----:B------:R-:W-:Y:S01]  /*3480*/  IMAD R71, R4, R55, R71 ;  /* 0x0000003704477224 */ /* 0x000fe200078e0247 */
[----:B------:R-:W-:-:S02]  /*3490*/  IADD3 R54, -R54, RZ, RZ ;  /* 0x000000ff36367210 */ /* 0x000fc40007ffe1ff */
[----:B------:R-:W-:Y:S01]  /*34a0*/  IABS R73, R56 ;  /* 0x0000003800497213 */ /* 0x000fe20000000000 */
[--C-:B------:R-:W-:Y:S01]  /*34b0*/  @!P5 IMAD.IADD R63, R63, 0x1, -R4.reuse ;  /* 0x000000013f3fd824 */ /* 0x100fe200078e0a04 */
[C---:B------:R-:W-:Y:S01]  /*34c0*/  ISETP.GT.U32.AND P5, PT, R4.reuse, R71, PT ;  /* 0x000000470400720c */ /* 0x040fe20003fa4070 */
[----:B------:R-:W-:Y:S01]  /*34d0*/  @!P4 IMAD.IADD R59, R59, 0x1, -R4 ;  /* 0x000000013b3bc824 */ /* 0x000fe200078e0a04 */
[C---:B------:R-:W-:Y:S01]  /*34e0*/  ISETP.GT.U32.AND P4, PT, R4.reuse, R67, PT ;  /* 0x000000430400720c */ /* 0x040fe20003f84070 */
[----:B------:R-:W-:Y:S02]  /*34f0*/  IMAD R69, R4, R54, R69 ;  /* 0x0000003604457224 */ /* 0x000fe400078e0245 */
[----:B------:R-:W-:Y:S01]  /*3500*/  IMAD.HI.U32 R54, R15, R73, RZ ;  /* 0x000000490f367227 */ /* 0x000fe200078e00ff */
[----:B------:R-:W-:Y:S02]  /*3510*/  MOV R72, R59 ;  /* 0x0000003b00487202 */ /* 0x000fe40000000f00 */
[----:B------:R-:W-:Y:S01]  /*3520*/  IABS R59, R104 ;  /* 0x00000068003b7213 */ /* 0x000fe20000000000 */
[----:B------:R-:W-:Y:S01]  /*3530*/  IMAD.MOV R54, RZ, RZ, -R54 ;  /* 0x000000ffff367224 */ /* 0x000fe200078e0a36 */
[----:B------:R-:W-:Y:S01]  /*3540*/  @!P3 IADD3 R72, -R72, RZ, RZ ;  /* 0x000000ff4848b210 */ /* 0x000fe20007ffe1ff */
[----:B------:R-:W-:Y:S01]  /*3550*/  @!P6 IMAD.IADD R61, R61, 0x1, -R4 ;  /* 0x000000013d3de824 */ /* 0x000fe200078e0a04 */
[C---:B------:R-:W-:Y:S01]  /*3560*/  ISETP.GT.U32.AND P6, PT, R4.reuse, R69, PT ;  /* 0x000000450400720c */ /* 0x040fe20003fc4070 */
[----:B------:R-:W-:-:S02]  /*3570*/  IMAD R73, R4, R54, R73 ;  /* 0x0000003604497224 */ /* 0x000fc400078e0249 */
[----:B------:R-:W-:Y:S01]  /*3580*/  @!P5 IMAD.IADD R71, R71, 0x1, -R4 ;  /* 0x000000014747d824 */ /* 0x000fe200078e0a04 */
[----:B------:R-:W-:Y:S01]  /*3590*/  ISETP.GE.AND P5, PT, R70, RZ, PT ;  /* 0x000000ff4600720c */ /* 0x000fe20003fa6270 */
[----:B------:R-:W-:-:S04]  /*35a0*/  IMAD.HI.U32 R54, R15, R75, RZ ;  /* 0x0000004b0f367227 */ /* 0x000fc800078e00ff */
[----:B------:R-:W-:Y:S01]  /*35b0*/  @!P4 IMAD.IADD R67, R67, 0x1, -R4 ;  /* 0x000000014343c824 */ /* 0x000fe200078e0a04 */
[----:B------:R-:W-:Y:S01]  /*35c0*/  ISETP.GE.AND P4, PT, R65, RZ, PT ;  /* 0x000000ff4100720c */ /* 0x000fe20003f86270 */
[----:B------:R-:W-:Y:S01]  /*35d0*/  IMAD.MOV.U32 R70, RZ, RZ, R57 ;  /* 0x000000ffff467224 */ /* 0x000fe200078e0039 */
[----:B------:R-:W-:Y:S01]  /*35e0*/  IABS R65, R83 ;  /* 0x0000005300417213 */ /* 0x000fe20000000000 */
[----:B------:R-:W-:Y:S01]  /*35f0*/  IMAD.MOV R55, RZ, RZ, -R54 ;  /* 0x000000ffff377224 */ /* 0x000fe200078e0a36 */
[----:B------:R-:W-:Y:S01]  /*3600*/  @!P6 IADD3 R69, R69, -R4, RZ ;  /* 0x800000044545e210 */ /* 0x000fe20007ffe0ff */
[----:B------:R-:W-:Y:S01]  /*3610*/  IMAD.HI.U32 R54, R15, R77, RZ ;  /* 0x0000004d0f367227 */ /* 0x000fe200078e00ff */
[C---:B------:R-:W-:Y:S02]  /*3620*/  ISETP.GT.U32.AND P6, PT, R4.reuse, R73, PT ;  /* 0x000000490400720c */ /* 0x040fe40003fc4070 */
[C---:B------:R-:W-:Y:S01]  /*3630*/  ISETP.GT.U32.AND P3, PT, R4.reuse, R69, PT ;  /* 0x000000450400720c */ /* 0x040fe20003f64070 */
[----:B------:R-:W-:Y:S01]  /*3640*/  @!P0 IMAD.MOV R70, RZ, RZ, -R70 ;  /* 0x000000ffff468224 */ /* 0x000fe200078e0a46 */
[----:B------:R-:W-:Y:S01]  /*3650*/  ISETP.GT.U32.AND P0, PT, R4, R67, PT ;  /* 0x000000430400720c */ /* 0x000fe20003f04070 */
[----:B------:R-:W-:Y:S01]  /*3660*/  IMAD.MOV.U32 R74, RZ, RZ, R61 ;  /* 0x000000ffff4a7224 */ /* 0x000fe200078e003d */
[----:B------:R-:W-:Y:S01]  /*3670*/  IADD3 R54, -R54, RZ, RZ ;  /* 0x000000ff36367210 */ /* 0x000fe20007ffe1ff */
[----:B------:R-:W-:-:S02]  /*3680*/  IMAD R75, R4, R55, R75 ;  /* 0x00000037044b7224 */ /* 0x000fc400078e024b */
[----:B------:R-:W-:-:S04]  /*3690*/  IMAD.HI.U32 R55, R15, R79, RZ ;  /* 0x0000004f0f377227 */ /* 0x000fc800078e00ff */
[C---:B------:R-:W-:Y:S01]  /*36a0*/  IMAD R77, R4.reuse, R54, R77 ;  /* 0x00000036044d7224 */ /* 0x040fe200078e024d */
[----:B------:R-:W-:Y:S01]  /*36b0*/  IADD3 R55, -R55, RZ, RZ ;  /* 0x000000ff37377210 */ /* 0x000fe20007ffe1ff */
[----:B------:R-:W-:Y:S01]  /*36c0*/  @!P1 IMAD.MOV R74, RZ, RZ, -R74 ;  /* 0x000000ffff4a9224 */ /* 0x000fe200078e0a4a */
[C---:B------:R-:W-:Y:S01]  /*36d0*/  ISETP.GT.U32.AND P1, PT, R4.reuse, R71, PT ;  /* 0x000000470400720c */ /* 0x040fe20003f24070 */
[----:B------:R-:W-:Y:S01]  /*36e0*/  @!P0 IMAD.IADD R67, R67, 0x1, -R4 ;  /* 0x0000000143438824 */ /* 0x000fe200078e0a04 */
[----:B------:R-:W-:Y:S01]  /*36f0*/  ISETP.GT.U32.AND P0, PT, R4, R77, PT ;  /* 0x0000004d0400720c */ /* 0x000fe20003f04070 */
[----:B------:R-:W-:Y:S01]  /*3700*/  IMAD.HI.U32 R15, R15, R65, RZ ;  /* 0x000000410f0f7227 */ /* 0x000fe200078e00ff */
[----:B------:R-:W-:Y:S02]  /*3710*/  IABS R54, R108 ;  /* 0x0000006c00367213 */ /* 0x000fe40000000000 */
[----:B------:R-:W-:Y:S01]  /*3720*/  @!P3 IADD3 R69, R69, -R4, RZ ;  /* 0x800000044545b210 */ /* 0x000fe20007ffe0ff */
[----:B------:R-:W-:Y:S01]  /*3730*/  IMAD.MOV R15, RZ, RZ, -R15 ;  /* 0x000000ffff0f7224 */ /* 0x000fe200078e0a0f */
[----:B------:R-:W-:Y:S01]  /*3740*/  ISETP.GE.AND P3, PT, R78, RZ, PT ;  /* 0x000000ff4e00720c */ /* 0x000fe20003f66270 */
[----:B------:R-:W-:Y:S01]  /*3750*/  IMAD.MOV.U32 R76, RZ, RZ, R63 ;  /* 0x000000ffff4c7224 */ /* 0x000fe200078e003f */
[----:B------:R-:W-:Y:S01]  /*3760*/  IABS R63, R96 ;  /* 0x00000060003f7213 */ /* 0x000fe20000000000 */
[C---:B------:R-:W-:Y:S01]  /*3770*/  IMAD R79, R4.reuse, R55, R79 ;  /* 0x00000037044f7224 */ /* 0x040fe200078e024f */
[----:B------:R-:W-:Y:S01]  /*3780*/  IABS R78, R94 ;  /* 0x0000005e004e7213 */ /* 0x000fe20000000000 */
[----:B------:R-:W-:-:S02]  /*3790*/  IMAD R65, R4, R15, R65 ;  /* 0x0000000f04417224 */ /* 0x000fc400078e0241 */
[----:B------:R-:W-:Y:S01]  /*37a0*/  @!P2 IMAD.MOV R76, RZ, RZ, -R76 ;  /* 0x000000ffff4ca224 */ /* 0x000fe200078e0a4c */
[----:B------:R-:W-:Y:S01]  /*37b0*/  @!P0 IADD3 R77, R77, -R4, RZ ;  /* 0x800000044d4d8210 */ /* 0x000fe20007ffe0ff */
[--C-:B------:R-:W-:Y:S01]  /*37c0*/  @!P1 IMAD.IADD R71, R71, 0x1, -R4.reuse ;  /* 0x0000000147479824 */ /* 0x100fe200078e0a04 */
[C---:B------:R-:W-:Y:S01]  /*37d0*/  ISETP.GT.U32.AND P2, PT, R4.reuse, R75, PT ;  /* 0x0000004b0400720c */ /* 0x040fe20003f44070 */
[----:B------:R-:W-:Y:S01]  /*37e0*/  @!P6 IMAD.IADD R73, R73, 0x1, -R4 ;  /* 0x000000014949e824 */ /* 0x000fe200078e0a04 */
[C---:B------:R-:W-:Y:S01]  /*37f0*/  ISETP.GT.U32.AND P1, PT, R4.reuse, R79, PT ;  /* 0x0000004f0400720c */ /* 0x040fe20003f24070 */
[----:B------:R-:W-:Y:S01]  /*3800*/  IMAD.SHL.U32 R15, R17, 0x100, RZ ;  /* 0x00000100110f7824 */ /* 0x000fe200078e00ff */
[C---:B------:R-:W-:Y:S01]  /*3810*/  ISETP.GT.U32.AND P0, PT, R4.reuse, R65, PT ;  /* 0x000000410400720c */ /* 0x040fe20003f04070 */
[----:B------:R-:W-:Y:S01]  /*3820*/  @!P4 IMAD.MOV R67, RZ, RZ, -R67 ;  /* 0x000000ffff43c224 */ /* 0x000fe200078e0a43 */
[----:B------:R-:W-:Y:S01]  /*3830*/  ISETP.GT.U32.AND P6, PT, R4, R73, PT ;  /* 0x000000490400720c */ /* 0x000fe20003fc4070 */
[----:B------:R-:W-:Y:S01]  /*3840*/  IMAD.HI.U32 R17, R5, R59, RZ ;  /* 0x0000003b05117227 */ /* 0x000fe200078e00ff */
[----:B------:R-:W-:-:S03]  /*3850*/  LOP3.LUT R106, R15, 0x20, R191, 0xfe, !PT ;  /* 0x000000200f6a7812 */ /* 0x000fc600078efebf */
[----:B------:R-:W-:Y:S01]  /*3860*/  IMAD.HI.U32 R15, R5, R54, RZ ;  /* 0x00000036050f7227 */ /* 0x000fe200078e00ff */
[----:B------:R-:W-:Y:S01]  /*3870*/  IADD3 R61, -R17, RZ, RZ ;  /* 0x000000ff113d7210 */ /* 0x000fe20007ffe1ff */
[----:B------:R-:W-:Y:S02]  /*3880*/  STL [R1+0xcfc], R106 ;  /* 0x000cfc6a01007387 */ /* 0x000fe40000100800 */
[--C-:B------:R-:W-:Y:S01]  /*3890*/  @!P2 IMAD.IADD R75, R75, 0x1, -R4.reuse ;  /* 0x000000014b4ba824 */ /* 0x100fe200078e0a04 */
[----:B------:R-:W-:Y:S01]  /*38a0*/  IADD3 R55, -R15, RZ, RZ ;  /* 0x000000ff0f377210 */ /* 0x000fe20007ffe1ff */
[--C-:B------:R-:W-:Y:S01]  /*38b0*/  @!P1 IMAD.IADD R79, R79, 0x1, -R4.reuse ;  /* 0x000000014f4f9824 */ /* 0x100fe200078e0a04 */
[C---:B------:R-:W-:Y:S01]  /*38c0*/  ISETP.GT.U32.AND P1, PT, R4.reuse, R77, PT ;  /* 0x0000004d0400720c */ /* 0x040fe20003f24070 */
[----:B------:R-:W-:Y:S01]  /*38d0*/  @!P0 IMAD.IADD R65, R65, 0x1, -R4 ;  /* 0x0000000141418824 */ /* 0x000fe200078e0a04 */
[C---:B------:R-:W-:Y:S01]  /*38e0*/  ISETP.GT.U32.AND P2, PT, R4.reuse, R75, PT ;  /* 0x0000004b0400720c */ /* 0x040fe20003f44070 */
[----:B------:R-:W-:Y:S01]  /*38f0*/  @!P5 IMAD.MOV R69, RZ, RZ, -R69 ;  /* 0x000000ffff45d224 */ /* 0x000fe200078e0a45 */
[C---:B------:R-:W-:Y:S01]  /*3900*/  ISETP.GT.U32.AND P4, PT, R4.reuse, R79, PT ;  /* 0x0000004f0400720c */ /* 0x040fe20003f84070 */
[----:B------:R-:W-:Y:S01]  /*3910*/  @!P3 IMAD.MOV R71, RZ, RZ, -R71 ;  /* 0x000000ffff47b224 */ /* 0x000fe200078e0a47 */
[----:B------:R-:W-:Y:S01]  /*3920*/  ISETP.GT.U32.AND P0, PT, R4, R65, PT ;  /* 0x000000410400720c */ /* 0x000fe20003f04070 */
[----:B------:R1:W-:Y:S01]  /*3930*/  STL [R1+0xd14], R104 ;  /* 0x000d146801007387 */ /* 0x0003e20000100800 */
[----:B------:R-:W-:-:S02]  /*3940*/  @!P6 IADD3 R73, R73, -R4, RZ ;  /* 0x800000044949e210 */ /* 0x000fc40007ffe0ff */
[----:B------:R-:W-:Y:S01]  /*3950*/  ISETP.GE.AND P6, PT, R56, RZ, PT ;  /* 0x000000ff3800720c */ /* 0x000fe20003fc6270 */
[----:B------:R-:W-:Y:S01]  /*3960*/  STL [R1+0xd00], R102 ;  /* 0x000d006601007387 */ /* 0x000fe20000100800 */
[----:B------:R-:W-:Y:S01]  /*3970*/  IABS R56, R106 ;  /* 0x0000006a00387213 */ /* 0x000fe20000000000 */
[--C-:B------:R-:W-:Y:S01]  /*3980*/  @!P1 IMAD.IADD R77, R77, 0x1, -R4.reuse ;  /* 0x000000014d4d9824 */ /* 0x100fe200078e0a04 */
[----:B------:R-:W-:Y:S01]  /*3990*/  ISETP.GE.AND P1, PT, R81, RZ, PT ;  /* 0x000000ff5100720c */ /* 0x000fe20003f26270 */
[----:B------:R-:W-:Y:S01]  /*39a0*/  STL [R1+0xd10], R100 ;  /* 0x000d106401007387 */ /* 0x000fe20000100800 */
[----:B------:R-:W-:Y:S01]  /*39b0*/  @!P2 IADD3 R75, R75, -R4, RZ ;  /* 0x800000044b4ba210 */ /* 0x000fe20007ffe0ff */
[----:B------:R-:W-:Y:S01]  /*39c0*/  IMAD.HI.U32 R15, R5, R56, RZ ;  /* 0x00000038050f7227 */ /* 0x000fe200078e00ff */
[----:B------:R-:W-:Y:S01]  /*39d0*/  ISETP.GE.AND P5, PT, R83, RZ, PT ;  /* 0x000000ff5300720c */ /* 0x000fe20003fa6270 */
[----:B------:R-:W-:Y:S01]  /*39e0*/  STL [R1+0xd0c], R98 ;  /* 0x000d0c6201007387 */ /* 0x000fe20000100800 */
[----:B------:R-:W-:Y:S01]  /*39f0*/  ISETP.GE.AND P2, PT, R80, RZ, PT ;  /* 0x000000ff5000720c */ /* 0x000fe20003f46270 */
[--C-:B------:R-:W-:Y:S01]  /*3a00*/  @!P4 IMAD.IADD R79, R79, 0x1, -R4.reuse ;  /* 0x000000014f4fc824 */ /* 0x100fe200078e0a04 */
[----:B------:R-:W-:Y:S01]  /*3a10*/  ISETP.GE.AND P4, PT, R82, RZ, PT ;  /* 0x000000ff5200720c */ /* 0x000fe20003f86270 */
[----:B------:R-:W-:Y:S01]  /*3a20*/  @!P0 IMAD.IADD R65, R65, 0x1, -R4 ;  /* 0x0000000141418824 */ /* 0x000fe200078e0a04 */
[----:B------:R-:W-:Y:S01]  /*3a30*/  IABS R4, R102 ;  /* 0x0000006600047213 */ /* 0x000fe20000000000 */
[----:B------:R-:W-:Y:S01]  /*3a40*/  IMAD.MOV R57, RZ, RZ, -R15 ;  /* 0x000000ffff397224 */ /* 0x000fe200078e0a0f */
[----:B------:R-:W-:Y:S01]  /*3a50*/  ISETP.NE.AND P0, PT, R3, RZ, PT ;  /* 0x000000ff0300720c */ /* 0x000fe20003f05270 */
[C---:B------:R-:W-:Y:S01]  /*3a60*/  IMAD R15, R0.reuse, R55, R54 ;  /* 0x00000037000f7224 */ /* 0x040fe200078e0236 */
[----:B------:R-:W-:Y:S01]  /*3a70*/  LOP3.LUT R3, RZ, R3, RZ, 0x33, !PT ;  /* 0x00000003ff037212 */ /* 0x000fe200078e33ff */
[C---:B------:R-:W-:Y:S01]  /*3a80*/  IMAD R17, R0.reuse, R57, R56 ;  /* 0x0000003900117224 */ /* 0x040fe200078e0238 */
[----:B------:R-:W-:Y:S01]  /*3a90*/  STL [R1+0xd08], R96 ;  /* 0x000d086001007387 */ /* 0x000fe20000100800 */
[----:B------:R-:W-:Y:S01]  /*3aa0*/  IMAD.MOV.U32 R57, RZ, RZ, R4 ;  /* 0x000000ffff397224 */ /* 0x000fe200078e0004 */
[----:B------:R-:W-:Y:S01]  /*3ab0*/  @!P5 IADD3 R65, -R65, RZ, RZ ;  /* 0x000000ff4141d210 */ /* 0x000fe20007ffe1ff */
[----:B------:R-:W-:Y:S01]  /*3ac0*/  IMAD R55, R0, R61, R59 ;  /* 0x0000003d00377224 */ /* 0x000fe200078e023b */
[----:B------:R-:W-:Y:S01]  /*3ad0*/  IABS R59, R100 ;  /* 0x00000064003b7213 */ /* 0x000fe20000000000 */
[----:B------:R-:W-:Y:S01]  /*3ae0*/  IMAD.HI.U32 R4, R5, R57, RZ ;  /* 0x0000003905047227 */ /* 0x000fe200078e00ff */
[----:B------:R-:W-:Y:S01]  /*3af0*/  IABS R61, R98 ;  /* 0x00000062003d7213 */ /* 0x000fe20000000000 */
[----:B------:R-:W-:Y:S01]  /*3b00*/  STL [R1+0xd04], R94 ;  /* 0x000d045e01007387 */ /* 0x000fe20000100800 */
[----:B------:R-:W-:Y:S01]  /*3b10*/  @!P2 IADD3 R75, -R75, RZ, RZ ;  /* 0x000000ff4b4ba210 */ /* 0x000fe20007ffe1ff */
[----:B------:R-:W-:Y:S01]  /*3b20*/  IMAD.HI.U32 R56, R5, R63, RZ ;  /* 0x0000003f05387227 */ /* 0x000fe200078e00ff */
[----:B------:R-:W-:-:S02]  /*3b30*/  IADD3 R54, -R4, RZ, RZ ;  /* 0x000000ff04367210 */ /* 0x000fc40007ffe1ff */
[----:B------:R-:W-:Y:S01]  /*3b40*/  SEL R95, R3, R24, !P0 ;  /* 0x00000018035f7207 */ /* 0x000fe20004000000 */
[----:B------:R-:W-:Y:S01]  /*3b50*/  IMAD.HI.U32 R4, R5, R59, RZ ;  /* 0x0000003b05047227 */ /* 0x000fe200078e00ff */
[----:B------:R-:W-:Y:S02]  /*3b60*/  IADD3 R56, -R56, RZ, RZ ;  /* 0x000000ff38387210 */ /* 0x000fe40007ffe1ff */
[C---:B------:R-:W-:Y:S01]  /*3b70*/  SEL R109, R3.reuse, R65, !P0 ;  /* 0x00000041036d7207 */ /* 0x040fe20004000000 */
[----:B------:R-:W-:Y:S01]  /*3b80*/  IMAD R57, R0, R54, R57 ;  /* 0x0000003600397224 */ /* 0x000fe200078e0239 */
[----:B------:R-:W-:Y:S01]  /*3b90*/  SEL R91, R3, R14, !P0 ;  /* 0x0000000e035b7207 */ /* 0x000fe20004000000 */
[----:B------:R-:W-:Y:S01]  /*3ba0*/  IMAD.HI.U32 R54, R5, R61, RZ ;  /* 0x0000003d05367227 */ /* 0x000fe200078e00ff */
[C---:B------:R-:W-:Y:S02]  /*3bb0*/  SEL R85, R3.reuse, R16, !P0 ;  /* 0x0000001003557207 */ /* 0x040fe40004000000 */
[----:B------:R-:W-:Y:S01]  /*3bc0*/  SEL R24, R3, R30, !P0 ;  /* 0x0000001e03187207 */ /* 0x000fe20004000000 */
[----:B------:R-:W-:Y:S01]  /*3bd0*/  IMAD.HI.U32 R5, R5, R78, RZ ;  /* 0x0000004e05057227 */ /* 0x000fe200078e00ff */
[----:B------:R-:W-:-:S02]  /*3be0*/  SEL R103, R3, R40, !P0 ;  /* 0x0000002803677207 */ /* 0x000fc40004000000 */
[C---:B------:R-:W-:Y:S01]  /*3bf0*/  SEL R97, R3.reuse, R49, !P0 ;  /* 0x0000003103617207 */ /* 0x040fe20004000000 */
[----:B------:R-:W-:Y:S01]  /*3c00*/  IMAD.MOV R4, RZ, RZ, -R4 ;  /* 0x000000ffff047224 */ /* 0x000fe200078e0a04 */
[C---:B------:R-:W-:Y:S01]  /*3c10*/  SEL R111, R3.reuse, R62, !P0 ;  /* 0x0000003e036f7207 */ /* 0x040fe20004000000 */
[----:B------:R-:W-:Y:S01]  /*3c20*/  IMAD.MOV R54, RZ, RZ, -R54 ;  /* 0x000000ffff367224 */ /* 0x000fe200078e0a36 */
[C---:B------:R-:W-:Y:S01]  /*3c30*/  SEL R101, R3.reuse, R64, !P0 ;  /* 0x0000004003657207 */ /* 0x040fe20004000000 */
[----:B------:R-:W-:Y:S01]  /*3c40*/  IMAD.MOV R81, RZ, RZ, -R5 ;  /* 0x000000ffff517224 */ /* 0x000fe200078e0a05 */
[C---:B------:R-:W-:Y:S01]  /*3c50*/  SEL R113, R3.reuse, R67, !P0 ;  /* 0x0000004303717207 */ /* 0x040fe20004000000 */
[----:B------:R-:W-:Y:S01]  /*3c60*/  @!P6 IMAD.MOV R73, RZ, RZ, -R73 ;  /* 0x000000ffff49e224 */ /* 0x000fe200078e0a49 */
[C---:B--2---:R-:W-:Y:S01]  /*3c70*/  SEL R83, R3.reuse, R7, !P0 ;  /* 0x0000000703537207 */ /* 0x044fe20004000000 */
[----:B------:R-:W-:Y:S01]  /*3c80*/  @!P1 IMAD.MOV R77, RZ, RZ, -R77 ;  /* 0x000000ffff4d9224 */ /* 0x000fe200078e0a4d */
[C---:B------:R-:W-:Y:S01]  /*3c90*/  SEL R65, R3.reuse, R9, !P0 ;  /* 0x0000000903417207 */ /* 0x040fe20004000000 */
[----:B------:R-:W-:Y:S01]  /*3ca0*/  @!P4 IMAD.MOV R79, RZ, RZ, -R79 ;  /* 0x000000ffff4fc224 */ /* 0x000fe200078e0a4f */
[C---:B------:R-:W-:Y:S01]  /*3cb0*/  SEL R13, R3.reuse, R13, !P0 ;  /* 0x0000000d030d7207 */ /* 0x040fe20004000000 */
[C---:B------:R-:W-:Y:S01]  /*3cc0*/  IMAD R5, R0.reuse, R4, R59 ;  /* 0x0000000400057224 */ /* 0x040fe200078e023b */
[C---:B------:R-:W-:Y:S01]  /*3cd0*/  SEL R14, R3.reuse, R18, !P0 ;  /* 0x00000012030e7207 */ /* 0x040fe20004000000 */
[C---:B------:R-:W-:Y:S01]  /*3ce0*/  IMAD R59, R0.reuse, R54, R61 ;  /* 0x00000036003b7224 */ /* 0x040fe200078e023d */
[C---:B------:R-:W-:Y:S01]  /*3cf0*/  SEL R54, R3.reuse, R10, !P0 ;  /* 0x0000000a03367207 */ /* 0x040fe20004000000 */
[C---:B------:R-:W-:Y:S01]  /*3d00*/  IMAD R61, R0.reuse, R56, R63 ;  /* 0x00000038003d7224 */ /* 0x040fe200078e023f */
[C---:B------:R-:W-:Y:S01]  /*3d10*/  SEL R56, R3.reuse, R11, !P0 ;  /* 0x0000000b03387207 */ /* 0x040fe20004000000 */
[----:B------:R-:W-:Y:S01]  /*3d20*/  IMAD R63, R0, R81, R78 ;  /* 0x00000051003f7224 */ /* 0x000fe200078e024e */
[----:B------:R-:W-:Y:S01]  /*3d30*/  SEL R81, R3, R8, !P0 ;  /* 0x0000000803517207 */ /* 0x000fe20004000000 */
[----:B------:R-:W-:Y:S01]  /*3d40*/  IMAD R109, R109, UR10, RZ ;  /* 0x0000000a6d6d7c24 */ /* 0x000fe2000f8e02ff */
[----:B------:R-:W-:Y:S01]  /*3d50*/  SEL R78, R3, R12, !P0 ;  /* 0x0000000c034e7207 */ /* 0x000fe20004000000 */
[----:B------:R-:W-:Y:S01]  /*3d60*/  IMAD R91, R91, UR59, RZ ;  /* 0x0000003b5b5b7c24 */ /* 0x000fe2000f8e02ff */
[C---:B------:R-:W-:Y:S01]  /*3d70*/  SEL R19, R3.reuse, R19, !P0 ;  /* 0x0000001303137207 */ /* 0x040fe20004000000 */
[----:B------:R-:W2:Y:S01]  /*3d80*/  LDC R12, c[0x0][0x23c] ;  /* 0x00008f00ff0c7b82 */ /* 0x000ea20000000800 */
[----:B------:R-:W-:Y:S01]  /*3d90*/  SEL R20, R3, R20, !P0 ;  /* 0x0000001403147207 */ /* 0x000fe20004000000 */
[----:B------:R-:W-:Y:S01]  /*3da0*/  IMAD R95, R95, UR51, RZ ;  /* 0x000000335f5f7c24 */ /* 0x000fe2000f8e02ff */
        /* <DEDUP_REMOVED lines=8> */
[C---:B------:R-:W-:Y:S01]  /*3e30*/  SEL R16, R3.reuse, R26, !P0 ;  /* 0x0000001a03107207 */ /* 0x040fe20004000000 */
[----:B------:R-:W-:Y:S01]  /*3e40*/  ULDC UR10, c[0x0][0x240] ;  /* 0x00009000000a7ab9 */ /* 0x000fe20000000800 */
        /* <DEDUP_REMOVED lines=10> */
[C---:B------:R-:W-:Y:S01]  /*3ef0*/  SEL R89, R3.reuse, R33, !P0 ;  /* 0x0000002103597207 */ /* 0x040fe20004000000 */
[----:B--2---:R-:W-:Y:S01]  /*3f00*/  IMAD R12, R12, 0x20, R247 ;  /* 0x000000200c0c7824 */ /* 0x004fe200078e02f7 */
[----:B------:R-:W-:Y:S01]  /*3f10*/  SEL R30, R3, R34, !P0 ;  /* 0x00000022031e7207 */ /* 0x000fe20004000000 */
[----:B------:R-:W-:Y:S01]  /*3f20*/  IMAD R99, R99, UR43, RZ ;  /* 0x0000002b63637c24 */ /* 0x000fe2000f8e02ff */
[----:B------:R-:W-:Y:S01]  /*3f30*/  SEL R35, R3, R35, !P0 ;  /* 0x0000002303237207 */ /* 0x000fe20004000000 */
[----:B------:R-:W-:Y:S01]  /*3f40*/  IMAD R89, R89, UR42, RZ ;  /* 0x0000002a59597c24 */ /* 0x000fe2000f8e02ff */
[C---:B------:R-:W-:Y:S01]  /*3f50*/  SEL R36, R3.reuse, R36, !P0 ;  /* 0x0000002403247207 */ /* 0x040fe20004000000 */
[----:B------:R-:W-:Y:S01]  /*3f60*/  IMAD R34, R56, UR6, RZ ;  /* 0x0000000638227c24 */ /* 0x000fe2000f8e02ff */
[----:B------:R-:W-:Y:S01]  /*3f70*/  SEL R80, R3, R37, !P0 ;  /* 0x0000002503507207 */ /* 0x000fe20004000000 */
[----:B------:R-:W-:Y:S01]  /*3f80*/  IMAD R33, R21, UR54, RZ ;  /* 0x0000003615217c24 */ /* 0x000fe2000f8e02ff */
[----:B------:R-:W-:Y:S01]  /*3f90*/  SEL R38, R3, R38, !P0 ;  /* 0x0000002603267207 */ /* 0x000fe20004000000 */
[----:B------:R-:W-:Y:S01]  /*3fa0*/  IMAD R32, R29, UR46, RZ ;  /* 0x0000002e1d207c24 */ /* 0x000fe2000f8e02ff */
[C---:B------:R-:W-:Y:S01]  /*3fb0*/  SEL R82, R3.reuse, R39, !P0 ;  /* 0x0000002703527207 */ /* 0x040fe20004000000 */
[----:B------:R-:W-:Y:S01]  /*3fc0*/  IMAD R25, R22, UR53, RZ ;  /* 0x0000003516197c24 */ /* 0x000fe2000f8e02ff */
[C---:B------:R-:W-:Y:S01]  /*3fd0*/  SEL R93, R3.reuse, R41, !P0 ;  /* 0x00000029035d7207 */ /* 0x040fe20004000000 */
[----:B------:R-:W-:Y:S01]  /*3fe0*/  IMAD R24, R24, UR45, RZ ;  /* 0x0000002d18187c24 */ /* 0x000fe2000f8e02ff */
[C---:B------:R-:W-:Y:S01]  /*3ff0*/  SEL R40, R3.reuse, R42, !P0 ;  /* 0x0000002a03287207 */ /* 0x040fe20004000000 */
        /* <DEDUP_REMOVED lines=8> */
[----:B------:R-:W-:Y:S01]  /*4080*/  ULDC UR6, c[0x0][0x240] ;  /* 0x0000900000067ab9 */ /* 0x000fe20000000800 */
[C---:B------:R-:W-:Y:S01]  /*4090*/  SEL R48, R3.reuse, R48, !P0 ;  /* 0x0000003003307207 */ /* 0x040fe20004000000 */
[----:B------:R-:W2:Y:S01]  /*40a0*/  LDC R41, c[0x0][0x230] ;  /* 0x00008c00ff297b82 */ /* 0x000ea20000000800 */
[C---:B------:R-:W-:Y:S01]  /*40b0*/  SEL R107, R3.reuse, R47, !P0 ;  /* 0x0000002f036b7207 */ /* 0x040fe20004000000 */
[----:B------:R-:W-:Y:S01]  /*40c0*/  IMAD R47, R54, UR60, RZ ;  /* 0x0000003c362f7c24 */ /* 0x000fe2000f8e02ff */
[C---:B------:R-:W-:Y:S01]  /*40d0*/  SEL R49, R3.reuse, R50, !P0 ;  /* 0x0000003203317207 */ /* 0x040fe20004000000 */
[----:B------:R-:W-:Y:S01]  /*40e0*/  ULDC UR60, c[0x0][0x240] ;  /* 0x00009000003c7ab9 */ /* 0x000fe20000000800 */
[----:B------:R-:W-:Y:S01]  /*40f0*/  SEL R88, R3, R51, !P0 ;  /* 0x0000003303587207 */ /* 0x000fe20004000000 */
[----:B------:R-:W-:Y:S01]  /*4100*/  IMAD R107, R107, UR27, RZ ;  /* 0x0000001b6b6b7c24 */ /* 0x000fe2000f8e02ff */
[C---:B------:R-:W-:Y:S01]  /*4110*/  SEL R53, R3.reuse, R53, !P0 ;  /* 0x0000003503357207 */ /* 0x040fe20004000000 */
[----:B------:R-:W-:Y:S01]  /*4120*/  IMAD R22, R46, UR29, RZ ;  /* 0x0000001d2e167c24 */ /* 0x000fe2000f8e02ff */
[C---:B------:R-:W-:Y:S01]  /*4130*/  SEL R52, R3.reuse, R52, !P0 ;  /* 0x0000003403347207 */ /* 0x040fe20004000000 */
[----:B------:R-:W3:Y:S01]  /*4140*/  LDC R39, c[0x0][0x230] ;  /* 0x00008c00ff277b82 */ /* 0x000ee20000000800 */
[----:B------:R-:W-:-:S02]  /*4150*/  SEL R58, R3, R58, !P0 ;  /* 0x0000003a033a7207 */ /* 0x000fc40004000000 */
[C---:B------:R-:W-:Y:S01]  /*4160*/  SEL R60, R3.reuse, R60, !P0 ;  /* 0x0000003c033c7207 */ /* 0x040fe20004000000 */
[----:B------:R-:W-:Y:S01]  /*4170*/  IMAD R29, R52, UR22, RZ ;  /* 0x00000016341d7c24 */ /* 0x000fe2000f8e02ff */
[C---:B------:R-:W-:Y:S01]  /*4180*/  SEL R66, R3.reuse, R66, !P0 ;  /* 0x0000004203427207 */ /* 0x040fe20004000000 */
[----:B------:R-:W-:Y:S01]  /*4190*/  IMAD R21, R58, UR21, RZ ;  /* 0x000000153a157c24 */ /* 0x000fe2000f8e02ff */
[C---:B------:R-:W-:Y:S01]  /*41a0*/  SEL R68, R3.reuse, R68, !P0 ;  /* 0x0000004403447207 */ /* 0x040fe20004000000 */
[----:B------:R-:W4:Y:S01]  /*41b0*/  LDC R37, c[0x0][0x230] ;  /* 0x00008c00ff257b82 */ /* 0x000f220000000800 */
[C---:B------:R-:W-:Y:S02]  /*41c0*/  SEL R70, R3.reuse, R70, !P0 ;  /* 0x0000004603467207 */ /* 0x040fe40004000000 */
[C---:B------:R-:W-:Y:S02]  /*41d0*/  SEL R72, R3.reuse, R72, !P0 ;  /* 0x0000004803487207 */ /* 0x040fe40004000000 */
        /* <DEDUP_REMOVED lines=18> */
[----:B------:R-:W-:Y:S01]  /*4300*/  ISETP.GT.U32.AND P1, PT, R0, R15, PT ;  /* 0x0000000f0000720c */ /* 0x000fe20003f24070 */
[----:B------:R-:W-:Y:S01]  /*4310*/  IMAD R40, R86, UR31, RZ ;  /* 0x0000001f56287c24 */ /* 0x000fe2000f8e02ff */
[C---:B------:R-:W-:Y:S01]  /*4320*/  ISETP.GT.U32.AND P0, PT, R0.reuse, R17, PT ;  /* 0x000000110000720c */ /* 0x040fe20003f04070 */
[----:B------:R-:W-:Y:S01]  /*4330*/  IMAD R16, R31, UR44, RZ ;  /* 0x0000002c1f107c24 */ /* 0x000fe2000f8e02ff */
[----:B------:R-:W-:Y:S01]  /*4340*/  ISETP.GT.U32.AND P3, PT, R0, R55, PT ;  /* 0x000000370000720c */ /* 0x000fe20003f64070 */
[----:B------:R-:W-:Y:S01]  /*4350*/  IMAD R31, R80, UR38, RZ ;  /* 0x00000026501f7c24 */ /* 0x000fe2000f8e02ff */
[----:B------:R-:W-:Y:S01]  /*4360*/  ISETP.GT.U32.AND P4, PT, R0, R5, PT ;  /* 0x000000050000720c */ /* 0x000fe20003f84070 */
[----:B------:R-:W-:Y:S01]  /*4370*/  IMAD R30, R44, UR30, RZ ;  /* 0x0000001e2c1e7c24 */ /* 0x000fe2000f8e02ff */
[----:B------:R-:W-:Y:S01]  /*4380*/  ISETP.GT.U32.AND P5, PT, R0, R59, PT ;  /* 0x0000003b0000720c */ /* 0x000fe20003fa4070 */
[----:B------:R-:W-:Y:S01]  /*4390*/  IMAD R20, R74, UR13, RZ ;  /* 0x0000000d4a147c24 */ /* 0x000fe2000f8e02ff */
[----:B------:R-:W-:Y:S01]  /*43a0*/  ISETP.GT.U32.AND P6, PT, R0, R57, PT ;  /* 0x000000390000720c */ /* 0x000fe20003fc4070 */
[----:B------:R-:W-:Y:S01]  /*43b0*/  IMAD R14, R48, UR28, RZ ;  /* 0x0000001c300e7c24 */ /* 0x000fe2000f8e02ff */
[----:B------:R-:W-:Y:S01]  /*43c0*/  ISETP.GE.AND P2, PT, R191, UR4, PT ;  /* 0x00000004bf007c0c */ /* 0x000fe2000bf46270 */
[----:B------:R-:W-:Y:S01]  /*43d0*/  USEL UR4, URZ, 0x4, !UP0 ;  /* 0x000000043f047887 */ /* 0x000fe2000c000000 */
[-C--:B------:R-:W-:Y:S01]  /*43e0*/  @!P1 IADD3 R15, R15, -R0.reuse, RZ ;  /* 0x800000000f0f9210 */ /* 0x080fe20007ffe0ff */
[--C-:B------:R-:W-:Y:S01]  /*43f0*/  @!P0 IMAD.IADD R17, R17, 0x1, -R0.reuse ;  /* 0x0000000111118824 */ /* 0x100fe200078e0a00 */
[C---:B------:R-:W-:Y:S01]  /*4400*/  ISETP.GT.U32.AND P1, PT, R0.reuse, R61, PT ;  /* 0x0000003d0000720c */ /* 0x040fe20003f24070 */
[--C-:B------:R-:W-:Y:S01]  /*4410*/  @!P3 IMAD.IADD R55, R55, 0x1, -R0.reuse ;  /* 0x000000013737b824 */ /* 0x100fe200078e0a00 */
[C---:B------:R-:W-:Y:S01]  /*4420*/  ISETP.GT.U32.AND P0, PT, R0.reuse, R63, PT ;  /* 0x0000003f0000720c */ /* 0x040fe20003f04070 */
[--C-:B------:R-:W-:Y:S01]  /*4430*/  @!P4 IMAD.IADD R5, R5, 0x1, -R0.reuse ;  /* 0x000000010505c824 */ /* 0x100fe200078e0a00 */
[C---:B------:R-:W-:Y:S01]  /*4440*/  ISETP.GT.U32.AND P4, PT, R0.reuse, R17, PT ;  /* 0x000000110000720c */ /* 0x040fe20003f84070 */
[----:B------:R-:W-:Y:S01]  /*4450*/  IMAD.U32 R3, RZ, RZ, UR4 ;  /* 0x00000004ff037e24 */ /* 0x000fe2000f8e00ff */
[-C--:B------:R-:W-:Y:S01]  /*4460*/  @!P5 IADD3 R59, R59, -R0.reuse, RZ ;  /* 0x800000003b3bd210 */ /* 0x080fe20007ffe0ff */
[----:B--2---:R-:W-:Y:S01]  /*4470*/  VIADD R41, R41, 0xffffffff ;  /* 0xffffffff29297836 */ /* 0x004fe20000000000 */
[C---:B------:R-:W-:Y:S01]  /*4480*/  ISETP.GT.U32.AND P5, PT, R0.reuse, R55, PT ;  /* 0x000000370000720c */ /* 0x040fe20003fa4070 */
[----:B------:R-:W-:Y:S01]  /*4490*/  ULDC.64 UR14, c[0x0][0x208] ;  /* 0x00008200000e7ab9 */ /* 0x000fe20000000a00 */
[C---:B------:R-:W-:Y:S01]  /*44a0*/  ISETP.GT.U32.AND P3, PT, R0.reuse, R15, PT ;  /* 0x0000000f0000720c */ /* 0x040fe20003f64070 */
[----:B----4-:R-:W-:Y:S01]  /*44b0*/  VIADD R37, R37, 0xfffffff7 ;  /* 0xfffffff725257836 */ /* 0x010fe20000000000 */
[-C--:B------:R-:W-:Y:S01]  /*44c0*/  @!P6 IADD3 R57, R57, -R0.reuse, RZ ;  /* 0x800000003939e210 */ /* 0x080fe20007ffe0ff */
[--C-:B------:R-:W-:Y:S01]  /*44d0*/  @!P1 IMAD.IADD R61, R61, 0x1, -R0.reuse ;  /* 0x000000013d3d9824 */ /* 0x100fe200078e0a00 */
[----:B------:R-:W-:Y:S01]  /*44e0*/  ISETP.GE.AND P6, PT, R187, UR5, PT ;  /* 0x00000005bb007c0c */ /* 0x000fe2000bfc6270 */
[--C-:B------:R-:W-:Y:S01]  /*44f0*/  @!P0 IMAD.IADD R63, R63, 0x1, -R0.reuse ;  /* 0x000000013f3f8824 */ /* 0x100fe200078e0a00 */
[C---:B------:R-:W-:Y:S01]  /*4500*/  ISETP.GT.U32.AND P0, PT, R0.reuse, R5, PT ;  /* 0x000000050000720c */ /* 0x040fe20003f04070 */
[--C-:B------:R-:W-:Y:S01]  /*4510*/  @!P4 IMAD.IADD R17, R17, 0x1, -R0.reuse ;  /* 0x000000011111c824 */ /* 0x100fe200078e0a00 */
[C---:B------:R-:W-:Y:S01]  /*4520*/  ISETP.GT.U32.AND P4, PT, R0.reuse, R61, PT ;  /* 0x0000003d0000720c */ /* 0x040fe20003f84070 */
[----:B------:R-:W-:Y:S01]  /*4530*/  ULDC.64 UR4, c[0x0][0x218] ;  /* 0x0000860000047ab9 */ /* 0x000fe20000000a00 */
[----:B------:R-:W-:Y:S01]  /*4540*/  SEL R4, R3, RZ, !P2 ;  /* 0x000000ff03047207 */ /* 0x000fe20005000000 */
[--C-:B------:R-:W-:Y:S01]  /*4550*/  @!P5 IMAD.IADD R55, R55, 0x1, -R0.reuse ;  /* 0x000000013737d824 */ /* 0x100fe200078e0a00 */
[----:B------:R-:W-:Y:S01]  /*4560*/  ISETP.GT.U32.AND P5, PT, R0, R63, PT ;  /* 0x0000003f0000720c */ /* 0x000fe20003fa4070 */
[----:B------:R-:W2:Y:S01]  /*4570*/  LDC R56, c[0x0][0x230] ;  /* 0x00008c00ff387b82 */ /* 0x000ea20000000800 */
[----:B------:R-:W-:Y:S01]  /*4580*/  @!P3 IADD3 R15, R15, -R0, RZ ;  /* 0x800000000f0fb210 */ /* 0x000fe20007ffe0ff */
[----:B------:R-:W-:Y:S01]  /*4590*/  IMAD R86, R246, 0x35, RZ ;  /* 0x00000035f6567824 */ /* 0x000fe200078e02ff */
[----:B------:R-:W-:Y:S01]  /*45a0*/  ISETP.GT.U32.AND P3, PT, R0, R59, PT ;  /* 0x0000003b0000720c */ /* 0x000fe20003f64070 */
[----:B------:R-:W-:Y:S01]  /*45b0*/  UISETP.GT.AND UP0, UPT, UR7, 0x7f, UPT ;  /* 0x0000007f0700788c */ /* 0x000fe2000bf04270 */
[----:B------:R-:W-:Y:S01]  /*45c0*/  SEL R3, R3, RZ, !P6 ;  /* 0x000000ff03037207 */ /* 0x000fe20007000000 */
[--C-:B------:R-:W-:Y:S01]  /*45d0*/  @!P0 IMAD.IADD R5, R5, 0x1, -R0.reuse ;  /* 0x0000000105058824 */ /* 0x100fe200078e0a00 */
[----:B------:R-:W-:Y:S01]  /*45e0*/  ISETP.GE.AND P6, PT, R106, RZ, PT ;  /* 0x000000ff6a00720c */ /* 0x000fe20003fc6270 */
[----:B------:R-:W-:Y:S01]  /*45f0*/  @!P4 IMAD.IADD R61, R61, 0x1, -R0 ;  /* 0x000000013d3dc824 */ /* 0x000fe200078e0a00 */
[----:B------:R-:W-:-:S02]  /*4600*/  ISETP.GT.U32.AND P1, PT, R0, R57, PT ;  /* 0x000000390000720c */ /* 0x000fc40003f24070 */
[----:B------:R-:W-:Y:S01]  /*4610*/  ISETP.GE.AND P4, PT, R100, RZ, PT ;  /* 0x000000ff6400720c */ /* 0x000fe20003f86270 */
[----:B------:R-:W-:Y:S01]  /*4620*/  @!P5 IMAD.IADD R63, R63, 0x1, -R0 ;  /* 0x000000013f3fd824 */ /* 0x000fe200078e0a00 */
[----:B------:R-:W-:Y:S02]  /*4630*/  ISETP.GE.AND P5, PT, R98, RZ, PT ;  /* 0x000000ff6200720c */ /* 0x000fe40003fa6270 */
[----:B------:R-:W-:Y:S02]  /*4640*/  ISETP.GE.AND P2, PT, R108, RZ, PT ;  /* 0x000000ff6c00720c */ /* 0x000fe40003f46270 */
[-C--:B------:R-:W-:Y:S02]  /*4650*/  @!P3 IADD3 R59, R59, -R0.reuse, RZ ;  /* 0x800000003b3bb210 */ /* 0x080fe40007ffe0ff */
[----:B------:R-:W-:Y:S02]  /*4660*/  ISETP.GE.AND P0, PT, R104, RZ, PT ;  /* 0x000000ff6800720c */ /* 0x000fe40003f06270 */
[----:B------:R-:W-:Y:S01]  /*4670*/  @!P6 IADD3 R17, -R17, RZ, RZ ;  /* 0x000000ff1111e210 */ /* 0x000fe20007ffe1ff */
[----:B-1----:R-:W1:Y:S01]  /*4680*/  LDC R104, c[0x0][0x230] ;  /* 0x00008c00ff687b82 */ /* 0x002e620000000800 */
[----:B------:R-:W-:Y:S01]  /*4690*/  @!P1 IADD3 R57, R57, -R0, RZ ;  /* 0x8000000039399210 */ /* 0x000fe20007ffe0ff */
[----:B--2---:R-:W-:Y:S01]  /*46a0*/  VIADD R56, R56, 0xffffffea ;  /* 0xffffffea38387836 */ /* 0x004fe20000000000 */
[----:B------:R-:W-:Y:S01]  /*46b0*/  @!P4 IADD3 R5, -R5, RZ, RZ ;  /* 0x000000ff0505c210 */ /* 0x000fe20007ffe1ff */
[----:B------:R-:W-:Y:S01]  /*46c0*/  @!P5 IMAD.MOV R59, RZ, RZ, -R59 ;  /* 0x000000ffff3bd224 */ /* 0x000fe200078e0a3b */
[----:B------:R-:W-:Y:S01]  /*46d0*/  ISETP.NE.AND P6, PT, R2, RZ, PT ;  /* 0x000000ff0200720c */ /* 0x000fe20003fc5270 */
[----:B------:R-:W-:Y:S01]  /*46e0*/  @!P2 IMAD.MOV R15, RZ, RZ, -R15 ;  /* 0x000000ffff0fa224 */ /* 0x000fe200078e0a0f */
[----:B------:R-:W-:-:S02]  /*46f0*/  ISETP.NE.U32.AND P1, PT, R4, RZ, PT ;  /* 0x000000ff0400720c */ /* 0x000fc40003f25070 */
[----:B------:R-:W-:Y:S01]  /*4700*/  LOP3.LUT R2, RZ, R2, RZ, 0x33, !PT ;  /* 0x00000002ff027212 */ /* 0x000fe200078e33ff */
[----:B------:R-:W-:Y:S01]  /*4710*/  @!P0 IMAD.MOV R55, RZ, RZ, -R55 ;  /* 0x000000ffff378224 */ /* 0x000fe200078e0a37 */
[----:B------:R-:W-:Y:S01]  /*4720*/  LEA R50, P4, R247, UR4, 0x2 ;  /* 0x00000004f7327c11 */ /* 0x000fe2000f8810ff */
[----:B------:R-:W-:Y:S01]  /*4730*/  ULDC UR4, c[0x0][0x240] ;  /* 0x0000900000047ab9 */ /* 0x000fe20000000800 */
[----:B------:R-:W-:Y:S01]  /*4740*/  LEA R4, P5, R12, UR8, 0x2 ;  /* 0x000000080c047c11 */ /* 0x000fe2000f8a10ff */
[----:B------:R-:W-:Y:S01]  /*4750*/  ULDC UR8, c[0x0][0x240] ;  /* 0x0000900000087ab9 */ /* 0x000fe20000000800 */
[----:B------:R-:W-:Y:S01]  /*4760*/  SEL R9, R2, R5, !P6 ;  /* 0x0000000502097207 */ /* 0x000fe20007000000 */
[----:B------:R-:W-:Y:S01]  /*4770*/  IMAD R81, R81, UR8, RZ ;  /* 0x0000000851517c24 */ /* 0x000fe2000f8e02ff */
[----:B------:R-:W-:Y:S01]  /*4780*/  LEA.HI.X.SX32 R51, R247, UR5, 0x2, P4 ;  /* 0x00000005f7337c11 */ /* 0x000fe2000a0f16ff */
[----:B------:R-:W-:Y:S01]  /*4790*/  ULDC UR8, c[0x0][0x240] ;  /* 0x0000900000087ab9 */ /* 0x000fe20000000800 */
[----:B------:R-:W-:Y:S01]  /*47a0*/  LEA.HI.X.SX32 R5, R12, UR9, 0x2, P5 ;  /* 0x000000090c057c11 */ /* 0x000fe2000a8f16ff */
[----:B------:R-:W-:Y:S01]  /*47b0*/  ULDC UR9, c[0x0][0x240] ;  /* 0x0000900000097ab9 */ /* 0x000fe20000000800 */
[----:B------:R-:W-:Y:S01]  /*47c0*/  ISETP.GE.AND P3, PT, R102, RZ, PT ;  /* 0x000000ff6600720c */ /* 0x000fe20003f66270 */
[----:B------:R-:W-:Y:S01]  /*47d0*/  IMAD.WIDE R114, R109, 0x4, R50 ;  /* 0x000000046d727825 */ /* 0x000fe200078e0232 */
[----:B------:R-:W-:Y:S01]  /*47e0*/  ISETP.GE.AND P0, PT, R96, RZ, PT ;  /* 0x000000ff6000720c */ /* 0x000fe20003f06270 */
[----:B------:R-:W-:Y:S01]  /*47f0*/  ULDC UR5, c[0x0][0x240] ;  /* 0x0000900000057ab9 */ /* 0x000fe20000000800 */
[----:B------:R-:W-:Y:S01]  /*4800*/  ISETP.NE.U32.AND P2, PT, R3, RZ, PT ;  /* 0x000000ff0300720c */ /* 0x000fe20003f45070 */
[----:B------:R-:W-:Y:S01]  /*4810*/  IMAD.WIDE R108, R109, 0x4, R4 ;  /* 0x000000046d6c7825 */ /* 0x000fe200078e0204 */
[----:B------:R2:W-:Y:S01]  /*4820*/  STL.64 [R1+0x1188], R114 ;  /* 0x0011887201007387 */ /* 0x0005e20000100a00 */
[----:B------:R-:W-:-:S02]  /*4830*/  SEL R8, R2, R15, !P6 ;  /* 0x0000000f02087207 */ /* 0x000fc40007000000 */
[----:B------:R-:W-:Y:S01]  /*4840*/  IMAD.WIDE R116, R91, 0x4, R50 ;  /* 0x000000045b747825 */ /* 0x000fe200078e0232 */
[----:B------:R4:W-:Y:S01]  /*4850*/  STL.64 [R1+0x1180], R108 ;  /* 0x0011806c01007387 */ /* 0x0009e20000100a00 */
[----:B------:R-:W-:Y:S02]  /*4860*/  SEL R7, R2, R17, !P6 ;  /* 0x0000001102077207 */ /* 0x000fe40007000000 */
[----:B------:R-:W-:Y:S01]  /*4870*/  IMAD R83, R83, UR9, RZ ;  /* 0x0000000953537c24 */ /* 0x000fe2000f8e02ff */
[----:B------:R3:W-:Y:S01]  /*4880*/  STL.64 [R1+0x10f8], R116 ;  /* 0x0010f87401007387 */ /* 0x0007e20000100a00 */
[----:B------:R-:W-:Y:S01]  /*4890*/  @!P3 IMAD.MOV R57, RZ, RZ, -R57 ;  /* 0x000000ffff39b224 */ /* 0x000fe200078e0a39 */
[----:B------:R-:W-:Y:S01]  /*48a0*/  ISETP.GE.AND P3, PT, R94, RZ, PT ;  /* 0x000000ff5e00720c */ /* 0x000fe20003f66270 */
[----:B------:R-:W-:Y:S01]  /*48b0*/  ULDC UR9, c[0x0][0x240] ;  /* 0x0000900000097ab9 */ /* 0x000fe20000000800 */
[----:B--2---:R-:W-:Y:S01]  /*48c0*/  IMAD.WIDE R114, R95, 0x4, R50 ;  /* 0x000000045f727825 */ /* 0x004fe200078e0232 */
[----:B------:R-:W-:-:S02]  /*48d0*/  @!P0 IADD3 R61, -R61, RZ, RZ ;  /* 0x000000ff3d3d8210 */ /* 0x000fc40007ffe1ff */
[C---:B------:R-:W-:Y:S01]  /*48e0*/  SEL R6, R2.reuse, R55, !P6 ;  /* 0x0000003702067207 */ /* 0x040fe20007000000 */
[--C-:B----4-:R-:W-:Y:S01]  /*48f0*/  IMAD.WIDE R108, R99, 0x4, R50.reuse ;  /* 0x00000004636c7825 */ /* 0x110fe200078e0232 */
[----:B------:R2:W-:Y:S01]  /*4900*/  STL.64 [R1+0x1068], R114 ;  /* 0x0010687201007387 */ /* 0x0005e20000100a00 */
[C---:B------:R-:W-:Y:S02]  /*4910*/  SEL R10, R2.reuse, R57, !P6 ;  /* 0x00000039020a7207 */ /* 0x040fe40007000000 */
[----:B---3--:R-:W-:Y:S01]  /*4920*/  IMAD.WIDE R116, R103, 0x4, R50 ;  /* 0x0000000467747825 */ /* 0x008fe200078e0232 */
[----:B------:R3:W-:Y:S01]  /*4930*/  STL.64 [R1+0xfd8], R108 ;  /* 0x000fd86c01007387 */ /* 0x0007e20000100a00 */
[C---:B------:R-:W-:Y:S02]  /*4940*/  SEL R3, R2.reuse, R59, !P6 ;  /* 0x0000003b02037207 */ /* 0x040fe40007000000 */
[----:B------:R-:W-:Y:S01]  /*4950*/  @!P3 IMAD.MOV R63, RZ, RZ, -R63 ;  /* 0x000000ffff3fb224 */ /* 0x000fe200078e0a3f */
[----:B------:R4:W-:Y:S01]  /*4960*/  STL.64 [R1+0xf58], R116 ;  /* 0x000f587401007387 */ /* 0x0009e20000100a00 */
[----:B------:R-:W-:Y:S01]  /*4970*/  IMAD R67, R67, UR9, RZ ;  /* 0x0000000943437c24 */ /* 0x000fe2000f8e02ff */
[C---:B------:R-:W-:Y:S01]  /*4980*/  SEL R0, R2.reuse, R61, !P6 ;  /* 0x0000003d02007207 */ /* 0x040fe20007000000 */
[----:B------:R-:W-:Y:S01]  /*4990*/  IMAD R61, R27, UR48, RZ ;  /* 0x000000301b3d7c24 */ /* 0x000fe2000f8e02ff */
[----:B------:R-:W-:Y:S01]  /*49a0*/  SEL R2, R2, R63, !P6 ;  /* 0x0000003f02027207 */ /* 0x000fe20007000000 */
[----:B--2---:R-:W-:Y:S01]  /*49b0*/  IMAD.WIDE R114, R107, 0x4, R50 ;  /* 0x000000046b727825 */ /* 0x004fe200078e0232 */
[----:B------:R-:W-:-:S02]  /*49c0*/  ISETP.GE.U32.AND P3, PT, R41, 0x7fffffc0, PT ;  /* 0x7fffffc02900780c */ /* 0x000fc40003f66070 */
[----:B------:R-:W-:Y:S01]  /*49d0*/  IADD3 R39, R39, -0x5, RZ ;  /* 0xfffffffb27277810 */ /* 0x000fe20007ffe0ff */
[--C-:B---3--:R-:W-:Y:S01]  /*49e0*/  IMAD.WIDE R108, R111, 0x4, R50.reuse ;  /* 0x000000046f6c7825 */ /* 0x108fe200078e0232 */
[----:B------:R2:W-:Y:S01]  /*49f0*/  STL.64 [R1+0xed8], R114 ;  /* 0x000ed87201007387 */ /* 0x0005e20000100a00 */
[----:B------:R-:W-:Y:S02]  /*4a00*/  ISETP.GE.U32.AND P6, PT, R37, 0x7fffffb8, PT ;  /* 0x7fffffb82500780c */ /* 0x000fe40003fc6070 */
[----:B----4-:R-:W-:Y:S01]  /*4a10*/  IMAD.WIDE R116, R113, 0x4, R50 ;  /* 0x0000000471747825 */ /* 0x010fe200078e0232 */
[----:B------:R3:W-:Y:S01]  /*4a20*/  STL.64 [R1+0xe58], R108 ;  /* 0x000e586c01007387 */ /* 0x0007e20000100a00 */
[----:B------:R-:W-:Y:S02]  /*4a30*/  ISETP.GE.U32.AND P0, PT, R39, 0x7fffffbc, PT ;  /* 0x7fffffbc2700780c */ /* 0x000fe40003f06070 */
[----:B------:R-:W-:Y:S01]  /*4a40*/  IMAD R63, R19, UR56, RZ ;  /* 0x00000038133f7c24 */ /* 0x000fe2000f8e02ff */
[----:B------:R4:W-:Y:S01]  /*4a50*/  STL.64 [R1+0xdd8], R116 ;  /* 0x000dd87401007387 */ /* 0x0009e20000100a00 */
[----:B------:R-:W-:-:S02]  /*4a60*/  IMAD R59, R35, UR40, RZ ;  /* 0x00000028233b7c24 */ /* 0x000fc4000f8e02ff */
[----:B------:R-:W-:Y:S02]  /*4a70*/  IMAD R17, R23, UR52, RZ ;  /* 0x0000003417117c24 */ /* 0x000fe4000f8e02ff */
[----:B--2---:R-:W-:-:S04]  /*4a80*/  IMAD.WIDE R114, R83, 0x4, R50 ;  /* 0x0000000453727825 */ /* 0x004fc800078e0232 */
[--C-:B---3--:R-:W-:Y:S01]  /*4a90*/  IMAD.WIDE R108, R85, 0x4, R50.reuse ;  /* 0x00000004556c7825 */ /* 0x108fe200078e0232 */
[----:B------:R2:W-:Y:S03]  /*4aa0*/  STL.64 [R1+0x1178], R114 ;  /* 0x0011787201007387 */ /* 0x0005e60000100a00 */
[----:B----4-:R-:W-:Y:S01]  /*4ab0*/  IMAD.WIDE R116, R87, 0x4, R50 ;  /* 0x0000000457747825 */ /* 0x010fe200078e0232 */
[----:B------:R3:W-:Y:S03]  /*4ac0*/  STL.64 [R1+0x10e8], R108 ;  /* 0x0010e86c01007387 */ /* 0x0007e60000100a00 */
[----:B------:R-:W-:Y:S01]  /*4ad0*/  IMAD R23, R38, UR37, RZ ;  /* 0x0000002526177c24 */ /* 0x000fe2000f8e02ff */
[----:B------:R4:W-:Y:S01]  /*4ae0*/  STL.64 [R1+0x1050], R116 ;  /* 0x0010507401007387 */ /* 0x0009e20000100a00 */
[----:B------:R-:W-:-:S02]  /*4af0*/  IMAD R57, R84, UR32, RZ ;  /* 0x0000002054397c24 */ /* 0x000fc4000f8e02ff */
[----:B------:R-:W-:Y:S02]  /*4b00*/  IMAD R55, R88, UR24, RZ ;  /* 0x0000001858377c24 */ /* 0x000fe4000f8e02ff */
[--C-:B--2---:R-:W-:Y:S01]  /*4b10*/  IMAD.WIDE R114, R89, 0x4, R50.reuse ;  /* 0x0000000459727825 */ /* 0x104fe200078e0232 */
[----:B------:R-:W2:Y:S03]  /*4b20*/  LDC R88, c[0x0][0x230] ;  /* 0x00008c00ff587b82 */ /* 0x000ea60000000800 */
[--C-:B---3--:R-:W-:Y:S01]  /*4b30*/  IMAD.WIDE R108, R93, 0x4, R50.reuse ;  /* 0x000000045d6c7825 */ /* 0x108fe200078e0232 */
[----:B------:R3:W-:Y:S03]  /*4b40*/  STL.64 [R1+0xfc8], R114 ;  /* 0x000fc87201007387 */ /* 0x0007e60000100a00 */
[----:B----4-:R-:W-:Y:S01]  /*4b50*/  IMAD.WIDE R116, R97, 0x4, R50 ;  /* 0x0000000461747825 */ /* 0x010fe200078e0232 */
[----:B------:R4:W-:Y:S03]  /*4b60*/  STL.64 [R1+0xf48], R108 ;  /* 0x000f486c01007387 */ /* 0x0009e60000100a00 */
[----:B------:R-:W-:Y:S01]  /*4b70*/  IMAD R38, R53, UR23, RZ ;  /* 0x0000001735267c24 */ /* 0x000fe2000f8e02ff */
[----:B------:R1:W-:Y:S01]  /*4b80*/  STL.64 [R1+0xec8], R116 ;  /* 0x000ec87401007387 */ /* 0x0003e20000100a00 */
[----:B------:R-:W-:-:S02]  /*4b90*/  IMAD R53, R68, UR16, RZ ;  /* 0x0000001044357c24 */ /* 0x000fc4000f8e02ff */
[----:B------:R-:W-:Y:S01]  /*4ba0*/  IMAD R49, R62, UR8, RZ ;  /* 0x000000083e317c24 */ /* 0x000fe2000f8e02ff */
[----:B------:R-:W-:Y:S01]  /*4bb0*/  ULDC.64 UR8, c[0x0][0x210] ;  /* 0x0000840000087ab9 */ /* 0x000fe20000000a00 */
[----:B---3--:R-:W-:-:S04]  /*4bc0*/  IMAD.WIDE R114, R101, 0x4, R50 ;  /* 0x0000000465727825 */ /* 0x008fc800078e0232 */
[--C-:B----4-:R-:W-:Y:S01]  /*4bd0*/  IMAD.WIDE R108, R105, 0x4, R50.reuse ;  /* 0x00000004696c7825 */ /* 0x110fe200078e0232 */
[----:B------:R3:W-:Y:S03]  /*4be0*/  STL.64 [R1+0xe48], R114 ;  /* 0x000e487201007387 */ /* 0x0007e60000100a00 */
[----:B-1----:R-:W-:Y:S01]  /*4bf0*/  IMAD.WIDE R116, R81, 0x4, R50 ;  /* 0x0000000451747825 */ /* 0x002fe200078e0232 */
[----:B------:R1:W-:Y:S03]  /*4c00*/  STL.64 [R1+0xdc8], R108 ;  /* 0x000dc86c01007387 */ /* 0x0003e60000100a00 */
[----:B------:R-:W-:Y:S01]  /*4c10*/  IMAD R35, R64, UR61, RZ ;  /* 0x0000003d40237c24 */ /* 0x000fe2000f8e02ff */
[----:B------:R4:W-:Y:S01]  /*4c20*/  STL.64 [R1+0x1168], R116 ;  /* 0x0011687401007387 */ /* 0x0009e20000100a00 */
[----:B------:R-:W-:-:S02]  /*4c30*/  IMAD R27, R90, UR60, RZ ;  /* 0x0000003c5a1b7c24 */ /* 0x000fc4000f8e02ff */
[----:B------:R-:W-:Y:S01]  /*4c40*/  IMAD R26, R78, UR5, RZ ;  /* 0x000000054e1a7c24 */ /* 0x000fe2000f8e02ff */
[----:B------:R-:W-:Y:S01]  /*4c50*/  ULDC UR5, c[0x0][0x240] ;  /* 0x0000900000057ab9 */ /* 0x000fe20000000800 */
[----:B---3--:R-:W-:-:S04]  /*4c60*/  IMAD.WIDE R114, R79, 0x4, R50 ;  /* 0x000000044f727825 */ /* 0x008fc800078e0232 */
[--C-:B-1----:R-:W-:Y:S01]  /*4c70*/  IMAD.WIDE R108, R77, 0x4, R50.reuse ;  /* 0x000000044d6c7825 */ /* 0x102fe200078e0232 */
[----:B------:R1:W-:Y:S03]  /*4c80*/  STL.64 [R1+0x10d0], R114 ;  /* 0x0010d07201007387 */ /* 0x0003e60000100a00 */
[--C-:B----4-:R-:W-:Y:S01]  /*4c90*/  IMAD.WIDE R116, R75, 0x4, R50.reuse ;  /* 0x000000044b747825 */ /* 0x110fe200078e0232 */
[----:B------:R3:W-:Y:S03]  /*4ca0*/  STL.64 [R1+0x1040], R108 ;  /* 0x0010406c01007387 */ /* 0x0007e60000100a00 */
[----:B------:R-:W-:Y:S01]  /*4cb0*/  IMAD R19, R92, UR6, RZ ;  /* 0x000000065c137c24 */ /* 0x000fe2000f8e02ff */
[----:B------:R4:W-:Y:S01]  /*4cc0*/  STL.64 [R1+0xfb8], R116 ;  /* 0x000fb87401007387 */ /* 0x0009e20000100a00 */
[----:B------:R-:W-:Y:S01]  /*4cd0*/  IMAD R18, R13, UR4, RZ ;  /* 0x000000040d127c24 */ /* 0x000fe2000f8e02ff */
[----:B------:R-:W2:Y:S01]  /*4ce0*/  S2UR UR4, SR_CgaCtaId ;  /* 0x00000000000479c3 */ /* 0x000ea20000008800 */
[----:B------:R-:W-:Y:S01]  /*4cf0*/  IMAD R15, R82, UR36, RZ ;  /* 0x00000024520f7c24 */ /* 0x000fe2000f8e02ff */
[----:B------:R-:W-:Y:S01]  /*4d00*/  ULDC UR6, c[0x0][0x230] ;  /* 0x00008c0000067ab9 */ /* 0x000fe20000000800 */
[----:B-1----:R-:W-:-:S04]  /*4d10*/  IMAD.WIDE R114, R73, 0x4, R50 ;  /* 0x0000000449727825 */ /* 0x002fc800078e0232 */
        /* <DEDUP_REMOVED lines=8> */
[----:B------:R-:W-:Y:S01]  /*4da0*/  ULDC UR5, c[0x0][0x234] ;  /* 0x00008d0000057ab9 */ /* 0x000fe20000000800 */
[----:B-1----:R-:W-:-:S04]  /*4db0*/  IMAD.WIDE R114, R67, 0x4, R50 ;  /* 0x0000000443727825 */ /* 0x002fc800078e0232 */
[--C-:B---3--:R-:W-:Y:S01]  /*4dc0*/  IMAD.WIDE R108, R65, 0x4, R50.reuse ;  /* 0x00000004416c7825 */ /* 0x108fe200078e0232 */
[----:B------:R1:W-:Y:S03]  /*4dd0*/  STL.64 [R1+0xdb8], R114 ;  /* 0x000db87201007387 */ /* 0x0003e60000100a00 */
[----:B----4-:R-:W-:Y:S01]  /*4de0*/  IMAD.WIDE R116, R63, 0x4, R50 ;  /* 0x000000043f747825 */ /* 0x010fe200078e0232 */
[----:B------:R3:W-:Y:S03]  /*4df0*/  STL.64 [R1+0x1150], R108 ;  /* 0x0011506c01007387 */ /* 0x0007e60000100a00 */
[--C-:B------:R-:W-:Y:S01]  /*4e00*/  IMAD.WIDE R78, R79, 0x4, R4.reuse ;  /* 0x000000044f4e7825 */ /* 0x100fe200078e0204 */
[----:B------:R4:W-:Y:S03]  /*4e10*/  STL.64 [R1+0x10c0], R116 ;  /* 0x0010c07401007387 */ /* 0x0009e60000100a00 */
[----:B------:R-:W-:-:S04]  /*4e20*/  IMAD.WIDE R76, R77, 0x4, R4 ;  /* 0x000000044d4c7825 */ /* 0x000fc800078e0204 */
        /* <DEDUP_REMOVED lines=41> */
[C---:B------:R-:W-:Y:S01]  /*50c0*/  LEA R204, P5, R8.reuse, UR8, 0x2 ;  /* 0x0000000808cc7c11 */ /* 0x040fe2000f8a10ff */
[--C-:B-1----:R-:W-:Y:S01]  /*50d0*/  IMAD.WIDE R114, R33, 0x4, R50.reuse ;  /* 0x0000000421727825 */ /* 0x102fe200078e0232 */
[----:B------:R-:W-:Y:S02]  /*50e0*/  LEA R210, P4, R7, UR8, 0x2 ;  /* 0x0000000807d27c11 */ /* 0x000fe4000f8810ff */
[----:B------:R-:W-:Y:S01]  /*50f0*/  LEA.HI.X.SX32 R205, R8, UR9, 0x2, P5 ;  /* 0x0000000908cd7c11 */ /* 0x000fe2000a8f16ff */
[--C-:B---3--:R-:W-:Y:S01]  /*5100*/  IMAD.WIDE R108, R32, 0x4, R50.reuse ;  /* 0x00000004206c7825 */ /* 0x108fe200078e0232 */
[----:B------:R1:W-:Y:S01]  /*5110*/  STL.64 [R1+0x1098], R114 ;  /* 0x0010987201007387 */ /* 0x0003e20000100a00 */
[----:B------:R-:W-:Y:S01]  /*5120*/  LEA R216, P5, R6, UR8, 0x2 ;  /* 0x0000000806d87c11 */ /* 0x000fe2000f8a10ff */
[----:B------:R-:W3:Y:S01]  /*5130*/  LDC R8, c[0x0][0x230] ;  /* 0x00008c00ff087b82 */ /* 0x000ee20000000800 */
[----:B----4-:R-:W-:Y:S01]  /*5140*/  IMAD.WIDE R116, R31, 0x4, R50 ;  /* 0x000000041f747825 */ /* 0x010fe200078e0232 */
[----:B------:R4:W-:Y:S01]  /*5150*/  STL.64 [R1+0x1008], R108 ;  /* 0x0010086c01007387 */ /* 0x0009e20000100a00 */
[----:B------:R-:W-:-:S02]  /*5160*/  LEA.HI.X.SX32 R211, R7, UR9, 0x2, P4 ;  /* 0x0000000907d37c11 */ /* 0x000fc4000a0f16ff */
[----:B------:R-:W-:Y:S01]  /*5170*/  IMAD R3, R3, UR5, RZ ;  /* 0x0000000503037c24 */ /* 0x000fe2000f8e02ff */
[----:B------:R2:W-:Y:S01]  /*5180*/  STL.64 [R1+0xf88], R116 ;  /* 0x000f887401007387 */ /* 0x0005e20000100a00 */
[----:B------:R-:W-:Y:S01]  /*5190*/  LEA.HI.X.SX32 R217, R6, UR9, 0x2, P5 ;  /* 0x0000000906d97c11 */ /* 0x000fe2000a8f16ff */
[----:B------:R-:W-:Y:S01]  /*51a0*/  IMAD R0, R0, UR5, RZ ;  /* 0x0000000500007c24 */ /* 0x000fe2000f8e02ff */
[----:B------:R-:W3:Y:S01]  /*51b0*/  LDC R7, c[0x0][0x230] ;  /* 0x00008c00ff077b82 */ /* 0x000ee20000000800 */
[----:B-1----:R-:W-:-:S04]  /*51c0*/  IMAD.WIDE R114, R30, 0x4, R50 ;  /* 0x000000041e727825 */ /* 0x002fc800078e0232 */
[--C-:B----4-:R-:W-:Y:S01]  /*51d0*/  IMAD.WIDE R108, R29, 0x4, R50.reuse ;  /* 0x000000041d6c7825 */ /* 0x110fe200078e0232 */
[----:B------:R1:W-:Y:S02]  /*51e0*/  STL.64 [R1+0xf08], R114 ;  /* 0x000f087201007387 */ /* 0x0003e40000100a00 */
[----:B------:R-:W4:Y:S01]  /*51f0*/  LDC R6, c[0x0][0x230] ;  /* 0x00008c00ff067b82 */ /* 0x000f220000000800 */
[----:B--2---:R-:W-:Y:S01]  /*5200*/  IMAD.WIDE R116, R28, 0x4, R50 ;  /* 0x000000041c747825 */ /* 0x004fe200078e0232 */
[----:B------:R2:W-:Y:S03]  /*5210*/  STL.64 [R1+0xe88], R108 ;  /* 0x000e886c01007387 */ /* 0x0005e60000100a00 */
[----:B------:R-:W-:Y:S01]  /*5220*/  IMAD R2, R2, UR5, RZ ;  /* 0x0000000502027c24 */ /* 0x000fe2000f8e02ff */
[----:B------:R2:W-:Y:S01]  /*5230*/  STL.64 [R1+0xe08], R116 ;  /* 0x000e087401007387 */ /* 0x0005e20000100a00 */
[----:B------:R-:W-:-:S02]  /*5240*/  IMAD R102, R246, 0x39, RZ ;  /* 0x00000039f6667824 */ /* 0x000fc400078e02ff */
[----:B------:R-:W-:-:S04]  /*5250*/  IMAD.WIDE R138, R150, 0x4, R210 ;  /* 0x00000004968a7825 */ /* 0x000fc800078e02d2 */
[----:B-1----:R-:W-:-:S04]  /*5260*/  IMAD.WIDE R114, R27, 0x4, R50 ;  /* 0x000000041b727825 */ /* 0x002fc800078e0232 */
[--C-:B--2---:R-:W-:Y:S01]  /*5270*/  IMAD.WIDE R108, R26, 0x4, R50.reuse ;  /* 0x000000041a6c7825 */ /* 0x104fe200078e0232 */
[----:B------:R1:W-:Y:S03]  /*5280*/  STL.64 [R1+0xd88], R114 ;  /* 0x000d887201007387 */ /* 0x0003e60000100a00 */
[----:B------:R-:W-:Y:S01]  /*5290*/  IMAD.WIDE R116, R25, 0x4, R50 ;  /* 0x0000000419747825 */ /* 0x000fe200078e0232 */
[----:B------:R2:W-:Y:S01]  /*52a0*/  STL.64 [R1+0x1118], R108 ;  /* 0x0011186c01007387 */ /* 0x0005e20000100a00 */
[----:B----4-:R-:W-:Y:S02]  /*52b0*/  IADD3 R6, R6, -0x19, RZ ;  /* 0xffffffe706067810 */ /* 0x010fe40007ffe0ff */
[----:B------:R-:W-:Y:S01]  /*52c0*/  IMAD.WIDE R140, R150, 0x4, R216 ;  /* 0x00000004968c7825 */ /* 0x000fe200078e02d8 */
[----:B------:R4:W-:Y:S03]  /*52d0*/  STL.64 [R1+0x1088], R116 ;  /* 0x0010887401007387 */ /* 0x0009e60000100a00 */
[----:B------:R-:W-:-:S04]  /*52e0*/  IMAD.WIDE R154, R166, 0x4, R210 ;  /* 0x00000004a69a7825 */ /* 0x000fc800078e02d2 */
[----:B-1----:R-:W-:-:S04]  /*52f0*/  IMAD.WIDE R114, R24, 0x4, R50 ;  /* 0x0000000418727825 */ /* 0x002fc800078e0232 */
[--C-:B--2---:R-:W-:Y:S01]  /*5300*/  IMAD.WIDE R108, R23, 0x4, R50.reuse ;  /* 0x00000004176c7825 */ /* 0x104fe200078e0232 */
[----:B------:R1:W-:Y:S03]  /*5310*/  STL.64 [R1+0xff8], R114 ;  /* 0x000ff87201007387 */ /* 0x0003e60000100a00 */
[----:B----4-:R-:W-:Y:S01]  /*5320*/  IMAD.WIDE R116, R22, 0x4, R50 ;  /* 0x0000000416747825 */ /* 0x010fe200078e0232 */
[----:B------:R2:W-:Y:S03]  /*5330*/  STL.64 [R1+0xf78], R108 ;  /* 0x000f786c01007387 */ /* 0x0005e60000100a00 */
        /* <DEDUP_REMOVED lines=14> */
[--C-:B----4-:R-:W-:Y:S01]  /*5420*/  IMAD.WIDE R116, R16, 0x4, R50.reuse ;  /* 0x0000000410747825 */ /* 0x110fe200078e0232 */
[----:B------:R2:W-:Y:S04]  /*5430*/  STL.64 [R1+0x1078], R108 ;  /* 0x0010786c01007387 */ /* 0x0005e80000100a00 */
[----:B------:R4:W-:Y:S01]  /*5440*/  STL.64 [R1+0xfe8], R116 ;  /* 0x000fe87401007387 */ /* 0x0009e20000100a00 */
[----:B-1----:R-:W-:-:S04]  /*5450*/  IMAD.WIDE R114, R15, 0x4, R50 ;  /* 0x000000040f727825 */ /* 0x002fc800078e0232 */
[--C-:B--2---:R-:W-:Y:S01]  /*5460*/  IMAD.WIDE R108, R14, 0x4, R50.reuse ;  /* 0x000000040e6c7825 */ /* 0x104fe200078e0232 */
[----:B------:R1:W-:Y:S03]  /*5470*/  STL.64 [R1+0xf68], R114 ;  /* 0x000f687201007387 */ /* 0x0003e60000100a00 */
[--C-:B----4-:R-:W-:Y:S01]  /*5480*/  IMAD.WIDE R116, R13, 0x4, R50.reuse ;  /* 0x000000040d747825 */ /* 0x110fe200078e0232 */
[----:B------:R2:W-:Y:S04]  /*5490*/  STL.64 [R1+0xee8], R108 ;  /* 0x000ee86c01007387 */ /* 0x0005e80000100a00 */
[----:B------:R-:W-:Y:S01]  /*54a0*/  STL.64 [R1+0xe68], R116 ;  /* 0x000e687401007387 */ /* 0x000fe20000100a00 */
[----:B-1----:R-:W-:-:S04]  /*54b0*/  IMAD.WIDE R114, R12, 0x4, R50 ;  /* 0x000000040c727825 */ /* 0x002fc800078e0232 */
[----:B--2---:R-:W-:Y:S01]  /*54c0*/  IMAD.WIDE R108, R11, 0x4, R50 ;  /* 0x000000040b6c7825 */ /* 0x004fe200078e0232 */
[----:B------:R-:W-:Y:S03]  /*54d0*/  STL.64 [R1+0xde8], R114 ;  /* 0x000de87201007387 */ /* 0x000fe60000100a00 */
[--C-:B------:R-:W-:Y:S01]  /*54e0*/  IMAD.WIDE R50, R91, 0x4, R4.reuse ;  /* 0x000000045b327825 */ /* 0x100fe200078e0204 */
[----:B------:R1:W-:Y:S03]  /*54f0*/  STL.64 [R1+0xd68], R108 ;  /* 0x000d686c01007387 */ /* 0x0003e60000100a00 */
[--C-:B------:R-:W-:Y:S01]  /*5500*/  IMAD.WIDE R90, R95, 0x4, R4.reuse ;  /* 0x000000045f5a7825 */ /* 0x100fe200078e0204 */
[----:B------:R2:W-:Y:S03]  /*5510*/  STL.64 [R1+0x10f0], R50 ;  /* 0x0010f03201007387 */ /* 0x0005e60000100a00 */
[----:B------:R-:W-:Y:S01]  /*5520*/  IMAD.WIDE R94, R99, 0x4, R4 ;  /* 0x00000004635e7825 */ /* 0x000fe200078e0204 */
[----:B------:R4:W-:Y:S04]  /*5530*/  STL.64 [R1+0x1058], R90 ;  /* 0x0010585a01007387 */ /* 0x0009e80000100a00 */
[----:B------:R3:W-:Y:S01]  /*5540*/  STL.64 [R1+0xfd0], R94 ;  /* 0x000fd05e01007387 */ /* 0x0007e20000100a00 */
[----:B-1----:R-:W-:-:S04]  /*5550*/  IMAD.WIDE R108, R118, 0x4, R216 ;  /* 0x00000004766c7825 */ /* 0x002fc800078e02d8 */
[----:B--2---:R-:W-:-:S04]  /*5560*/  IMAD.WIDE R50, R103, 0x4, R4 ;  /* 0x0000000467327825 */ /* 0x004fc800078e0204 */
[--C-:B----4-:R-:W-:Y:S01]  /*5570*/  IMAD.WIDE R90, R107, 0x4, R4.reuse ;  /* 0x000000046b5a7825 */ /* 0x110fe200078e0204 */
[----:B------:R1:W-:Y:S03]  /*5580*/  STL.64 [R1+0xf50], R50 ;  /* 0x000f503201007387 */ /* 0x0003e60000100a00 */
[----:B---3--:R-:W-:Y:S01]  /*5590*/  IMAD.WIDE R94, R111, 0x4, R4 ;  /* 0x000000046f5e7825 */ /* 0x008fe200078e0204 */
[----:B------:R2:W-:Y:S03]  /*55a0*/  STL.64 [R1+0xed0], R90 ;  /* 0x000ed05a01007387 */ /* 0x0005e60000100a00 */
[----:B------:R-:W-:Y:S01]  /*55b0*/  IMAD.WIDE R106, R118, 0x4, R210 ;  /* 0x00000004766a7825 */ /* 0x000fe200078e02d2 */
[----:B------:R-:W-:Y:S03]  /*55c0*/  STL.64 [R1+0xe50], R94 ;  /* 0x000e505e01007387 */ /* 0x000fe60000100a00 */
[----:B-1----:R-:W-:-:S04]  /*55d0*/  IMAD.WIDE R50, R113, 0x4, R4 ;  /* 0x0000000471327825 */ /* 0x002fc800078e0204 */
[--C-:B--2---:R-:W-:Y:S01]  /*55e0*/  IMAD.WIDE R90, R83, 0x4, R4.reuse ;  /* 0x00000004535a7825 */ /* 0x104fe200078e0204 */
[----:B------:R1:W-:Y:S03]  /*55f0*/  STL.64 [R1+0xdd0], R50 ;  /* 0x000dd03201007387 */ /* 0x0003e60000100a00 */
[--C-:B------:R-:W-:Y:S01]  /*5600*/  IMAD.WIDE R82, R85, 0x4, R4.reuse ;  /* 0x0000000455527825 */ /* 0x100fe200078e0204 */
[----:B------:R2:W-:Y:S03]  /*5610*/  STL.64 [R1+0x1170], R90 ;  /* 0x0011705a01007387 */ /* 0x0005e60000100a00 */
[--C-:B------:R-:W-:Y:S01]  /*5620*/  IMAD.WIDE R84, R89, 0x4, R4.reuse ;  /* 0x0000000459547825 */ /* 0x100fe200078e0204 */
[----:B------:R3:W-:Y:S03]  /*5630*/  STL.64 [R1+0x10d8], R82 ;  /* 0x0010d85201007387 */ /* 0x0007e60000100a00 */
[----:B-1----:R-:W-:-:S04]  /*5640*/  IMAD.WIDE R50, R87, 0x4, R4 ;  /* 0x0000000457327825 */ /* 0x002fc800078e0204 */
[C---:B--2---:R-:W-:Y:S01]  /*5650*/  IMAD.WIDE R90, R102.reuse, 0x4, R210 ;  /* 0x00000004665a7825 */ /* 0x044fe200078e02d2 */
[----:B------:R1:W-:Y:S03]  /*5660*/  STL.64 [R1+0x1048], R50 ;  /* 0x0010483201007387 */ /* 0x0003e60000100a00 */
[----:B---3--:R-:W-:Y:S01]  /*5670*/  IMAD.WIDE R82, R93, 0x4, R4 ;  /* 0x000000045d527825 */ /* 0x008fe200078e0204 */
[----:B------:R2:W-:Y:S03]  /*5680*/  STL.64 [R1+0xfc0], R84 ;  /* 0x000fc05401007387 */ /* 0x0005e60000100a00 */
[----:B------:R-:W-:Y:S01]  /*5690*/  IMAD.WIDE R92, R102, 0x4, R216 ;  /* 0x00000004665c7825 */ /* 0x000fe200078e02d8 */
[----:B------:R3:W-:Y:S03]  /*56a0*/  STL.64 [R1+0xf40], R82 ;  /* 0x000f405201007387 */ /* 0x0007e60000100a00 */
[----:B-1----:R-:W-:-:S04]  /*56b0*/  IMAD.WIDE R50, R97, 0x4, R4 ;  /* 0x0000000461327825 */ /* 0x002fc800078e0204 */
[--C-:B--2---:R-:W-:Y:S01]  /*56c0*/  IMAD.WIDE R84, R101, 0x4, R4.reuse ;  /* 0x0000000465547825 */ /* 0x104fe200078e0204 */
[----:B------:R1:W-:Y:S03]  /*56d0*/  STL.64 [R1+0xec0], R50 ;  /* 0x000ec03201007387 */ /* 0x0003e60000100a00 */
[--C-:B---3--:R-:W-:Y:S01]  /*56e0*/  IMAD.WIDE R82, R105, 0x4, R4.reuse ;  /* 0x0000000469527825 */ /* 0x108fe200078e0204 */
[----:B------:R-:W-:Y:S04]  /*56f0*/  STL.64 [R1+0xe40], R84 ;  /* 0x000e405401007387 */ /* 0x000fe80000100a00 */
[----:B------:R-:W-:Y:S01]  /*5700*/  STL.64 [R1+0xdc0], R82 ;  /* 0x000dc05201007387 */ /* 0x000fe20000100a00 */
[----:B-1----:R-:W-:-:S05]  /*5710*/  IMAD.WIDE R50, R81, 0x4, R4 ;  /* 0x0000000451327825 */ /* 0x002fca00078e0204 */
[----:B------:R1:W-:Y:S04]  /*5720*/  STL.64 [R1+0x1158], R50 ;  /* 0x0011583201007387 */ /* 0x0003e80000100a00 */
[----:B------:R-:W-:Y:S04]  /*5730*/  STL.64 [R1+0x10c8], R78 ;  /* 0x0010c84e01007387 */ /* 0x000fe80000100a00 */
[----:B------:R2:W-:Y:S01]  /*5740*/  STL.64 [R1+0x1038], R76 ;  /* 0x0010384c01007387 */ /* 0x0005e20000100a00 */
[----:B-1----:R-:W-:-:S04]  /*5750*/  IMAD.WIDE R50, R75, 0x4, R4 ;  /* 0x000000044b327825 */ /* 0x002fc800078e0204 */
[----:B------:R-:W-:Y:S01]  /*5760*/  IMAD.WIDE R74, R246, 0x4, R204 ;  /* 0x00000004f64a7825 */ /* 0x000fe200078e02cc */
[----:B------:R1:W-:Y:S03]  /*5770*/  STL.64 [R1+0xfb0], R50 ;  /* 0x000fb03201007387 */ /* 0x0003e60000100a00 */
[----:B--2---:R-:W-:Y:S01]  /*5780*/  IMAD.WIDE R76, R86, 0x4, R216 ;  /* 0x00000004564c7825 */ /* 0x004fe200078e02d8 */
[----:B------:R2:W-:Y:S04]  /*5790*/  STL.64 [R1+0xf30], R72 ;  /* 0x000f304801007387 */ /* 0x0005e80000100a00 */
[----:B------:R3:W-:Y:S01]  /*57a0*/  STL.64 [R1+0xeb0], R70 ;  /* 0x000eb04601007387 */ /* 0x0007e20000100a00 */
[----:B-1----:R-:W-:-:S04]  /*57b0*/  IMAD.WIDE R50, R69, 0x4, R4 ;  /* 0x0000000445327825 */ /* 0x002fc800078e0204 */
[C---:B--2---:R-:W-:Y:S01]  /*57c0*/  IMAD.WIDE R72, R246.reuse, 0x4, R210 ;  /* 0x00000004f6487825 */ /* 0x044fe200078e02d2 */
[----:B------:R1:W-:Y:S03]  /*57d0*/  STL.64 [R1+0xe30], R50 ;  /* 0x000e303201007387 */ /* 0x0003e60000100a00 */
[----:B---3--:R-:W-:Y:S01]  /*57e0*/  IMAD.WIDE R70, R246, 0x4, R216 ;  /* 0x00000004f6467825 */ /* 0x008fe200078e02d8 */
[----:B------:R-:W-:Y:S04]  /*57f0*/  STL.64 [R1+0xdb0], R66 ;  /* 0x000db04201007387 */ /* 0x000fe80000100a00 */
[----:B------:R-:W-:Y:S01]  /*5800*/  STL.64 [R1+0x1148], R64 ;  /* 0x0011484001007387 */ /* 0x000fe20000100a00 */
[----:B-1----:R-:W-:-:S05]  /*5810*/  IMAD.WIDE R50, R63, 0x4, R4 ;  /* 0x000000043f327825 */ /* 0x002fca00078e0204 */
[----:B------:R1:W-:Y:S04]  /*5820*/  STL.64 [R1+0x10b8], R50 ;  /* 0x0010b83201007387 */ /* 0x0003e80000100a00 */
[----:B------:R-:W-:Y:S04]  /*5830*/  STL.64 [R1+0x1028], R60 ;  /* 0x0010283c01007387 */ /* 0x000fe80000100a00 */
[----:B------:R2:W-:Y:S01]  /*5840*/  STL.64 [R1+0xfa0], R58 ;  /* 0x000fa03a01007387 */ /* 0x0005e20000100a00 */
[--C-:B-1----:R-:W-:Y:S02]  /*5850*/  IMAD.WIDE R50, R57, 0x4, R4.reuse ;  /* 0x0000000439327825 */ /* 0x102fe400078e0204 */
[----:B------:R-:W1:Y:S03]  /*5860*/  LDC R57, c[0x0][0x230] ;  /* 0x00008c00ff397b82 */ /* 0x000e660000000800 */
[----:B------:R3:W-:Y:S04]  /*5870*/  STL.64 [R1+0xf20], R50 ;  /* 0x000f203201007387 */ /* 0x0007e80000100a00 */
[----:B------:R4:W-:Y:S01]  /*5880*/  STL.64 [R1+0xea0], R54 ;  /* 0x000ea03601007387 */ /* 0x0009e20000100a00 */
[----:B--2---:R-:W2:Y:S03]  /*5890*/  LDC R58, c[0x0][0x230] ;  /* 0x00008c00ff3a7b82 */ /* 0x004ea60000000800 */
[----:B------:R-:W-:Y:S01]  /*58a0*/  STL.64 [R1+0xe20], R52 ;  /* 0x000e203401007387 */ /* 0x000fe20000100a00 */
[----:B---3--:R-:W-:-:S04]  /*58b0*/  IMAD.WIDE R50, R49, 0x4, R4 ;  /* 0x0000000431327825 */ /* 0x008fc800078e0204 */
[----:B------:R-:W3:Y:S01]  /*58c0*/  LDC R59, c[0x0][0x230] ;  /* 0x00008c00ff3b7b82 */ /* 0x000ee20000000800 */
[--C-:B------:R-:W-:Y:S01]  /*58d0*/  IMAD.WIDE R48, R47, 0x4, R4.reuse ;  /* 0x000000042f307825 */ /* 0x100fe200078e0204 */
[----:B------:R-:W-:Y:S03]  /*58e0*/  STL.64 [R1+0xda0], R50 ;  /* 0x000da03201007387 */ /* 0x000fe60000100a00 */
[--C-:B------:R-:W-:Y:S01]  /*58f0*/  IMAD.WIDE R46, R45, 0x4, R4.reuse ;  /* 0x000000042d2e7825 */ /* 0x100fe200078e0204 */
[----:B------:R-:W-:Y:S03]  /*5900*/  STL.64 [R1+0x1138], R48 ;  /* 0x0011383001007387 */ /* 0x000fe60000100a00 */
[--C-:B------:R-:W-:Y:S01]  /*5910*/  IMAD.WIDE R44, R43, 0x4, R4.reuse ;  /* 0x000000042b2c7825 */ /* 0x100fe200078e0204 */
[----:B------:R4:W-:Y:S03]  /*5920*/  STL.64 [R1+0x10a8], R46 ;  /* 0x0010a82e01007387 */ /* 0x0009e60000100a00 */
[--C-:B------:R-:W-:Y:S01]  /*5930*/  IMAD.WIDE R42, R42, 0x4, R4.reuse ;  /* 0x000000042a2a7825 */ /* 0x100fe200078e0204 */
[----:B------:R1:W-:Y:S03]  /*5940*/  STL.64 [R1+0x1010], R44 ;  /* 0x0010102c01007387 */ /* 0x0003e60000100a00 */
[----:B----4-:R-:W-:Y:S01]  /*5950*/  IMAD R54, R246, 0x3c, RZ ;  /* 0x0000003cf6367824 */ /* 0x010fe200078e02ff */
[----:B------:R4:W-:Y:S01]  /*5960*/  STL.64 [R1+0xf90], R42 ;  /* 0x000f902a01007387 */ /* 0x0009e20000100a00 */
[----:B------:R-:W-:-:S02]  /*5970*/  IMAD.WIDE R46, R40, 0x4, R4 ;  /* 0x00000004282e7825 */ /* 0x000fc400078e0204 */
[----:B------:R-:W2:Y:S02]  /*5980*/  LDC R40, c[0x0][0x230] ;  /* 0x00008c00ff287b82 */ /* 0x000ea40000000800 */
[--C-:B-1----:R-:W-:Y:S01]  /*5990*/  IMAD.WIDE R44, R38, 0x4, R4.reuse ;  /* 0x00000004262c7825 */ /* 0x102fe200078e0204 */
[----:B------:R1:W-:Y:S03]  /*59a0*/  STL.64 [R1+0xf10], R46 ;  /* 0x000f102e01007387 */ /* 0x0003e60000100a00 */
[--C-:B----4-:R-:W-:Y:S01]  /*59b0*/  IMAD.WIDE R42, R36, 0x4, R4.reuse ;  /* 0x00000004242a7825 */ /* 0x110fe200078e0204 */
[----:B------:R4:W-:Y:S03]  /*59c0*/  STL.64 [R1+0xe90], R44 ;  /* 0x000e902c01007387 */ /* 0x0009e60000100a00 */
[----:B------:R-:W-:Y:S01]  /*59d0*/  IMAD R38, R246, 0x38, RZ ;  /* 0x00000038f6267824 */ /* 0x000fe200078e02ff */
[----:B------:R3:W-:Y:S01]  /*59e0*/  STL.64 [R1+0xe10], R42 ;  /* 0x000e102a01007387 */ /* 0x0007e20000100a00 */
[----:B-1----:R-:W-:-:S04]  /*59f0*/  IMAD.WIDE R46, R35, 0x4, R4 ;  /* 0x00000004232e7825 */ /* 0x002fc800078e0204 */
[--C-:B----4-:R-:W-:Y:S01]  /*5a00*/  IMAD.WIDE R44, R34, 0x4, R4.reuse ;  /* 0x00000004222c7825 */ /* 0x110fe200078e0204 */
[----:B------:R-:W-:Y:S03]  /*5a10*/  STL.64 [R1+0xd90], R46 ;  /* 0x000d902e01007387 */ /* 0x000fe60000100a00 */
[--C-:B---3--:R-:W-:Y:S01]  /*5a20*/  IMAD.WIDE R42, R33, 0x4, R4.reuse ;  /* 0x00000004212a7825 */ /* 0x108fe200078e0204 */
[----:B------:R1:W-:Y:S03]  /*5a30*/  STL.64 [R1+0x1128], R44 ;  /* 0x0011282c01007387 */ /* 0x0003e60000100a00 */
[--C-:B------:R-:W-:Y:S01]  /*5a40*/  IMAD.WIDE R34, R32, 0x4, R4.reuse ;  /* 0x0000000420227825 */ /* 0x100fe200078e0204 */
[----:B------:R3:W-:Y:S03]  /*5a50*/  STL.64 [R1+0x1090], R42 ;  /* 0x0010902a01007387 */ /* 0x0007e60000100a00 */
[--C-:B------:R-:W-:Y:S01]  /*5a60*/  IMAD.WIDE R32, R31, 0x4, R4.reuse ;  /* 0x000000041f207825 */ /* 0x100fe200078e0204 */
[----:B------:R4:W-:Y:S03]  /*5a70*/  STL.64 [R1+0x1000], R34 ;  /* 0x0010002201007387 */ /* 0x0009e60000100a00 */
[----:B------:R-:W-:Y:S01]  /*5a80*/  IMAD.WIDE R30, R30, 0x4, R4 ;  /* 0x000000041e1e7825 */ /* 0x000fe200078e0204 */
[----:B------:R2:W-:Y:S03]  /*5a90*/  STL.64 [R1+0xf80], R32 ;  /* 0x000f802001007387 */ /* 0x0005e60000100a00 */
[C---:B-1----:R-:W-:Y:S01]  /*5aa0*/  IMAD.WIDE R44, R54.reuse, 0x4, R216 ;  /* 0x00000004362c7825 */ /* 0x042fe200078e02d8 */
[----:B------:R1:W-:Y:S03]  /*5ab0*/  STL.64 [R1+0xf00], R30 ;  /* 0x000f001e01007387 */ /* 0x0003e60000100a00 */
[----:B---3--:R-:W-:-:S04]  /*5ac0*/  IMAD.WIDE R42, R54, 0x4, R210 ;  /* 0x00000004362a7825 */ /* 0x008fc800078e02d2 */
[----:B----4-:R-:W-:-:S04]  /*5ad0*/  IMAD.WIDE R34, R29, 0x4, R4 ;  /* 0x000000041d227825 */ /* 0x010fc800078e0204 */
[--C-:B--2---:R-:W-:Y:S01]  /*5ae0*/  IMAD.WIDE R32, R28, 0x4, R4.reuse ;  /* 0x000000041c207825 */ /* 0x104fe200078e0204 */
[----:B------:R-:W-:Y:S03]  /*5af0*/  STL.64 [R1+0xe80], R34 ;  /* 0x000e802201007387 */ /* 0x000fe60000100a00 */
[--C-:B-1----:R-:W-:Y:S01]  /*5b00*/  IMAD.WIDE R30, R27, 0x4, R4.reuse ;  /* 0x000000041b1e7825 */ /* 0x102fe200078e0204 */
[----:B------:R-:W-:Y:S03]  /*5b10*/  STL.64 [R1+0xe00], R32 ;  /* 0x000e002001007387 */ /* 0x000fe60000100a00 */
[--C-:B------:R-:W-:Y:S01]  /*5b20*/  IMAD.WIDE R28, R26, 0x4, R4.reuse ;  /* 0x000000041a1c7825 */ /* 0x100fe200078e0204 */
[----:B------:R-:W-:Y:S03]  /*5b30*/  STL.64 [R1+0xd80], R30 ;  /* 0x000d801e01007387 */ /* 0x000fe60000100a00 */
[--C-:B------:R-:W-:Y:S01]  /*5b40*/  IMAD.WIDE R26, R25, 0x4, R4.reuse ;  /* 0x00000004191a7825 */ /* 0x100fe200078e0204 */
[----:B------:R1:W-:Y:S03]  /*5b50*/  STL.64 [R1+0x1110], R28 ;  /* 0x0011101c01007387 */ /* 0x0003e60000100a00 */
[--C-:B------:R-:W-:Y:S01]  /*5b60*/  IMAD.WIDE R24, R24, 0x4, R4.reuse ;  /* 0x0000000418187825 */ /* 0x100fe200078e0204 */
[----:B------:R2:W-:Y:S04]  /*5b70*/  STL.64 [R1+0x1080], R26 ;  /* 0x0010801a01007387 */ /* 0x0005e80000100a00 */
[----:B------:R3:W-:Y:S01]  /*5b80*/  STL.64 [R1+0xff0], R24 ;  /* 0x000ff01801007387 */ /* 0x0007e20000100a00 */
[----:B-1----:R-:W-:-:S04]  /*5b90*/  IMAD.WIDE R28, R23, 0x4, R4 ;  /* 0x00000004171c7825 */ /* 0x002fc800078e0204 */
[--C-:B--2---:R-:W-:Y:S01]  /*5ba0*/  IMAD.WIDE R26, R22, 0x4, R4.reuse ;  /* 0x00000004161a7825 */ /* 0x104fe200078e0204 */
[----:B------:R-:W-:Y:S03]  /*5bb0*/  STL.64 [R1+0xf70], R28 ;  /* 0x000f701c01007387 */ /* 0x000fe60000100a00 */
[--C-:B---3--:R-:W-:Y:S01]  /*5bc0*/  IMAD.WIDE R24, R21, 0x4, R4.reuse ;  /* 0x0000000415187825 */ /* 0x108fe200078e0204 */
        /* <DEDUP_REMOVED lines=16> */
[----:B------:R-:W-:Y:S03]  /*5cd0*/  STL.64 [R1+0xee0], R16 ;  /* 0x000ee01001007387 */ /* 0x000fe60000100a00 */
[--C-:B------:R-:W-:Y:S01]  /*5ce0*/  IMAD.WIDE R12, R12, 0x4, R4.reuse ;  /* 0x000000040c0c7825 */ /* 0x100fe200078e0204 */
[----:B------:R-:W-:Y:S03]  /*5cf0*/  STL.64 [R1+0xe60], R14 ;  /* 0x000e600e01007387 */ /* 0x000fe60000100a00 */
[----:B------:R-:W-:Y:S01]  /*5d00*/  IMAD.WIDE R4, R11, 0x4, R4 ;  /* 0x000000040b047825 */ /* 0x000fe200078e0204 */
[----:B------:R1:W-:Y:S01]  /*5d10*/  STL.64 [R1+0xde0], R12 ;  /* 0x000de00c01007387 */ /* 0x0003e20000100a00 */
[----:B------:R-:W2:Y:S03]  /*5d20*/  LDC R11, c[0x0][0x230] ;  /* 0x00008c00ff0b7b82 */ /* 0x000ea60000000800 */
[----:B------:R3:W-:Y:S05]  /*5d30*/  STL.64 [R1+0xd60], R4 ;  /* 0x000d600401007387 */ /* 0x0007ea0000100a00 */
[----:B-1----:R-:W1:Y:S01]  /*5d40*/  LDC R12, c[0x0][0x230] ;  /* 0x00008c00ff0c7b82 */ /* 0x002e620000000800 */
[----:B---3--:R-:W-:-:S02]  /*5d50*/  IMAD R5, R10, UR5, RZ ;  /* 0x000000050a057c24 */ /* 0x008fc4000f8e02ff */
[----:B------:R-:W-:Y:S01]  /*5d60*/  IMAD R4, R9, UR5, RZ ;  /* 0x0000000509047c24 */ /* 0x000fe2000f8e02ff */
[----:B------:R-:W-:-:S04]  /*5d70*/  UMOV UR5, 0x400 ;  /* 0x0000040000057882 */ /* 0x000fc80000000000 */
[----:B------:R-:W3:Y:S01]  /*5d80*/  LDC R13, c[0x0][0x230] ;  /* 0x00008c00ff0d7b82 */ /* 0x000ee20000000800 */
[C---:B------:R-:W-:Y:S01]  /*5d90*/  LEA R222, P4, R5.reuse, UR8, 0x2 ;  /* 0x0000000805de7c11 */ /* 0x040fe2000f8810ff */
[----:B------:R-:W-:Y:S01]  /*5da0*/  ULEA UR5, UR4, UR5, 0x18 ;  /* 0x0000000504057291 */ /* 0x000fe2000f8ec03f */
[C---:B------:R-:W-:Y:S02]  /*5db0*/  LEA R228, P5, R4.reuse, UR8, 0x2 ;  /* 0x0000000804e47c11 */ /* 0x040fe4000f8a10ff */
[----:B------:R-:W-:Y:S01]  /*5dc0*/  LEA.HI.X.SX32 R223, R5, UR9, 0x2, P4 ;  /* 0x0000000905df7c11 */ /* 0x000fe2000a0f16ff */
[----:B--2---:R-:W-:Y:S01]  /*5dd0*/  VIADD R5, R11, 0xfffffff3 ;  /* 0xfffffff30b057836 */ /* 0x004fe20000000000 */
[----:B------:R-:W-:Y:S01]  /*5de0*/  LEA R234, P4, R3, UR8, 0x2 ;  /* 0x0000000803ea7c11 */ /* 0x000fe2000f8810ff */
[----:B------:R-:W2:Y:S01]  /*5df0*/  LDC R9, c[0x0][0x230] ;  /* 0x00008c00ff097b82 */ /* 0x000ea20000000800 */
[----:B------:R-:W-:Y:S01]  /*5e00*/  LEA.HI.X.SX32 R229, R4, UR9, 0x2, P5 ;  /* 0x0000000904e57c11 */ /* 0x000fe2000a8f16ff */
[----:B------:R-:W-:Y:S01]  /*5e10*/  IMAD.WIDE R30, R38, 0x4, R222 ;  /* 0x00000004261e7825 */ /* 0x000fe200078e02de */
[----:B------:R-:W-:-:S02]  /*5e20*/  LEA R240, P5, R0, UR8, 0x2 ;  /* 0x0000000800f07c11 */ /* 0x000fc4000f8a10ff */
[----:B------:R-:W-:Y:S01]  /*5e30*/  LEA.HI.X.SX32 R235, R3, UR9, 0x2, P4 ;  /* 0x0000000903eb7c11 */ /* 0x000fe2000a0f16ff */
[----:B------:R-:W-:Y:S01]  /*5e40*/  IMAD.SHL.U32 R3, R246, 0x4, RZ ;  /* 0x00000004f6037824 */ /* 0x000fe200078e00ff */
[----:B------:R-:W-:Y:S01]  /*5e50*/  LEA R4, P4, R2, UR8, 0x2 ;  /* 0x0000000802047c11 */ /* 0x000fe2000f8810ff */
[----:B------:R-:W-:Y:S01]  /*5e60*/  IMAD.WIDE R32, R38, 0x4, R228 ;  /* 0x0000000426207825 */ /* 0x000fe200078e02e4 */
[----:B------:R-:W-:Y:S02]  /*5e70*/  LEA.HI.X.SX32 R241, R0, UR9, 0x2, P5 ;  /* 0x0000000900f17c11 */ /* 0x000fe4000a8f16ff */
[----:B-1----:R-:W-:Y:S01]  /*5e80*/  IADD3 R0, R12, -0x11, RZ ;  /* 0xffffffef0c007810 */ /* 0x002fe20007ffe0ff */
[----:B------:R-:W-:Y:S01]  /*5e90*/  IMAD.WIDE R28, R3, 0x4, R204 ;  /* 0x00000004031c7825 */ /* 0x000fe200078e02cc */
[----:B------:R-:W-:Y:S02]  /*5ea0*/  ISETP.GE.U32.AND P5, PT, R5, 0x7fffffb4, PT ;  /* 0x7fffffb40500780c */ /* 0x000fe40003fa6070 */
[----:B------:R-:W-:Y:S01]  /*5eb0*/  LEA.HI.X.SX32 R5, R2, UR9, 0x2, P4 ;  /* 0x0000000902057c11 */ /* 0x000fe2000a0f16ff */
[----:B------:R-:W-:Y:S01]  /*5ec0*/  IMAD.WIDE R26, R3, 0x4, R210 ;  /* 0x00000004031a7825 */ /* 0x000fe200078e02d2 */
[----:B------:R-:W-:Y:S01]  /*5ed0*/  ISETP.GE.U32.AND P4, PT, R0, 0x7fffffb0, PT ;  /* 0x7fffffb00000780c */ /* 0x000fe20003f86070 */
[----:B------:R1:W-:Y:S01]  /*5ee0*/  STL.64 [R1+0xb38], R28 ;  /* 0x000b381c01007387 */ /* 0x0003e20000100a00 */
[----:B---3--:R-:W-:Y:S01]  /*5ef0*/  IADD3 R2, R13, -0x15, RZ ;  /* 0xffffffeb0d027810 */ /* 0x008fe20007ffe0ff */
[----:B------:R-:W-:Y:S01]  /*5f00*/  VIADD R0, R249, UR5 ;  /* 0x00000005f9007c36 */ /* 0x000fe20008000000 */
[----:B------:R-:W-:Y:S01]  /*5f10*/  ULDC.64 UR8, c[0x0][0x238] ;  /* 0x00008e0000087ab9 */ /* 0x000fe20000000a00 */
[----:B------:R-:W-:Y:S01]  /*5f20*/  IMAD.WIDE R24, R3, 0x4, R216 ;  /* 0x0000000403187825 */ /* 0x000fe200078e02d8 */
[----:B------:R3:W-:Y:S01]  /*5f30*/  STL.64 [R1+0xb30], R26 ;  /* 0x000b301a01007387 */ /* 0x0007e20000100a00 */
[----:B------:R-:W-:-:S02]  /*5f40*/  USHF.L.U32 UR8, UR8, 0x6, URZ ;  /* 0x0000000608087899 */ /* 0x000fc4000800063f */
[C---:B------:R-:W-:Y:S01]  /*5f50*/  IMAD.WIDE R22, R3.reuse, 0x4, R222 ;  /* 0x0000000403167825 */ /* 0x040fe200078e02de */
[----:B------:R-:W-:Y:S01]  /*5f60*/  @!PT LDS RZ, [RZ] ;  /* 0x00000000fffff984 */ /* 0x000fe20000000800 */
[----:B------:R-:W-:Y:S01]  /*5f70*/  @!PT LDS RZ, [RZ] ;  /* 0x00000000fffff984 */ /* 0x000fe20000000800 */
[----:B------:R-:W-:Y:S01]  /*5f80*/  @!PT LDS RZ, [RZ] ;  /* 0x00000000fffff984 */ /* 0x000fe20000000800 */
[----:B------:R-:W-:Y:S03]  /*5f90*/  LDGSTS.E [R0], desc[UR14][R204.64], !P3 ;  /* 0x00000000cc007fae */ /* 0x000fe6000d92184e */
[C---:B------:R-:W-:Y:S01]  /*5fa0*/  IMAD.WIDE R20, R3.reuse, 0x4, R228 ;  /* 0x0000000403147825 */ /* 0x040fe200078e02e4 */
[----:B------:R-:W-:Y:S03]  /*5fb0*/  LDGSTS.E [R0+0x80], desc[UR14][R210.64], !P3 ;  /* 0x00080000d2007fae */ /* 0x000fe6000d92184e */
[C---:B------:R-:W-:Y:S01]  /*5fc0*/  IMAD.WIDE R18, R3.reuse, 0x4, R234 ;  /* 0x0000000403127825 */ /* 0x040fe200078e02ea */
[----:B------:R-:W-:Y:S03]  /*5fd0*/  LDGSTS.E [R0+0x100], desc[UR14][R216.64], !P3 ;  /* 0x00100000d8007fae */ /* 0x000fe6000d92184e */
[C---:B------:R-:W-:Y:S01]  /*5fe0*/  IMAD.WIDE R16, R3.reuse, 0x4, R240 ;  /* 0x0000000403107825 */ /* 0x040fe200078e02f0 */
[----:B------:R-:W-:Y:S03]  /*5ff0*/  LDGSTS.E [R0+0x180], desc[UR14][R222.64], !P3 ;  /* 0x00180000de007fae */ /* 0x000fe6000d92184e */
[----:B------:R-:W-:Y:S01]  /*6000*/  IMAD.WIDE R14, R3, 0x4, R4 ;  /* 0x00000004030e7825 */ /* 0x000fe200078e0204 */
[----:B------:R-:W-:Y:S03]  /*6010*/  LDGSTS.E [R0+0x200], desc[UR14][R228.64], !P3 ;  /* 0x00200000e4007fae */ /* 0x000fe6000d92184e */
[----:B------:R-:W-:Y:S01]  /*6020*/  VIADD R3, R7, 0xffffffe3 ;  /* 0xffffffe307037836 */ /* 0x000fe20000000000 */
[----:B------:R-:W-:Y:S01]  /*6030*/  LDGSTS.E [R0+0x280], desc[UR14][R234.64], !P3 ;  /* 0x00280000ea007fae */ /* 0x000fe2000d92184e */
[----:B------:R-:W4:Y:S01]  /*6040*/  LDC R7, c[0x0][0x230] ;  /* 0x00008c00ff077b82 */ /* 0x000f220000000800 */
[----:B------:R-:W-:-:S02]  /*6050*/  IMAD.WIDE R34, R38, 0x4, R234 ;  /* 0x0000000426227825 */ /* 0x000fc400078e02ea */
[----:B------:R-:W-:Y:S02]  /*6060*/  LDGSTS.E [R0+0x300], desc[UR14][R240.64], !P3 ;  /* 0x00300000f0007fae */ /* 0x000fe4000d92184e */
[----:B------:R-:W-:Y:S02]  /*6070*/  IMAD.WIDE R36, R38, 0x4, R240 ;  /* 0x0000000426247825 */ /* 0x000fe400078e02f0 */
[----:B------:R-:W-:Y:S01]  /*6080*/  LDGSTS.E [R0+0x380], desc[UR14][R4.64], !P3 ;  /* 0x0038000004007fae */ /* 0x000fe2000d92184e */
[----:B------:R-:W-:Y:S01]  /*6090*/  ISETP.GE.U32.AND P3, PT, R2, 0x7fffffac, PT ;  /* 0x7fffffac0200780c */ /* 0x000fe20003f66070 */
[----:B------:R-:W-:Y:S02]  /*60a0*/  IMAD.SHL.U32 R2, R246, 0x8, RZ ;  /* 0x00000008f6027824 */ /* 0x000fe400078e00ff */
[----:B------:R1:W-:Y:S01]  /*60b0*/  LDGSTS.E [R0+0x1000], desc[UR14][R28.64], !P0 ;  /* 0x010000001c007fae */ /* 0x0003e2000c12184e */
[----:B------:R-:W-:-:S03]  /*60c0*/  IMAD.WIDE R46, R54, 0x4, R222 ;  /* 0x00000004362e7825 */ /* 0x000fc600078e02de */
[----:B------:R3:W-:Y:S01]  /*60d0*/  LDGSTS.E [R0+0x1080], desc[UR14][R26.64], !P0 ;  /* 0x010800001a007fae */ /* 0x0007e2000c12184e */
[----:B------:R-:W-:-:S03]  /*60e0*/  IMAD.WIDE R12, R2, 0x4, R240 ;  /* 0x00000004020c7825 */ /* 0x000fc600078e02f0 */
[----:B------:R2:W-:Y:S01]  /*60f0*/  STL.64 [R1+0xb28], R24 ;  /* 0x000b281801007387 */ /* 0x0005e20000100a00 */
[----:B------:R-:W-:-:S03]  /*6100*/  IMAD.WIDE R10, R2, 0x4, R4 ;  /* 0x00000004020a7825 */ /* 0x000fc600078e0204 */
[----:B------:R2:W-:Y:S01]  /*6110*/  LDGSTS.E [R0+0x1100], desc[UR14][R24.64], !P0 ;  /* 0x0110000018007fae */ /* 0x0005e2000c12184e */
[----:B-1----:R-:W-:-:S03]  /*6120*/  IMAD.WIDE R28, R38, 0x4, R216 ;  /* 0x00000004261c7825 */ /* 0x002fc600078e02d8 */
[----:B------:R1:W-:Y:S01]  /*6130*/  STL.64 [R1+0xb20], R22 ;  /* 0x000b201601007387 */ /* 0x0003e20000100a00 */
[----:B---3--:R-:W-:-:S03]  /*6140*/  IMAD.WIDE R26, R38, 0x4, R210 ;  /* 0x00000004261a7825 */ /* 0x008fc600078e02d2 */
[----:B------:R1:W-:Y:S01]  /*6150*/  LDGSTS.E [R0+0x1180], desc[UR14][R22.64], !P0 ;  /* 0x0118000016007fae */ /* 0x0003e2000c12184e */
[----:B------:R-:W-:-:S03]  /*6160*/  IMAD.WIDE R48, R54, 0x4, R228 ;  /* 0x0000000436307825 */ /* 0x000fc600078e02e4 */
[----:B------:R3:W-:Y:S01]  /*6170*/  STL.64 [R1+0xb18], R20 ;  /* 0x000b181401007387 */ /* 0x0007e20000100a00 */
[----:B--2---:R-:W-:-:S03]  /*6180*/  IMAD.WIDE R24, R2, 0x4, R204 ;  /* 0x0000000402187825 */ /* 0x004fc600078e02cc */
[----:B------:R3:W-:Y:S01]  /*6190*/  LDGSTS.E [R0+0x1200], desc[UR14][R20.64], !P0 ;  /* 0x0120000014007fae */ /* 0x0007e2000c12184e */
[----:B------:R-:W-:-:S03]  /*61a0*/  IMAD.WIDE R50, R54, 0x4, R234 ;  /* 0x0000000436327825 */ /* 0x000fc600078e02ea */
[----:B------:R2:W-:Y:S01]  /*61b0*/  STL.64 [R1+0xb10], R18 ;  /* 0x000b101201007387 */ /* 0x0005e20000100a00 */
[----:B-1----:R-:W-:-:S03]  /*61c0*/  IMAD.WIDE R22, R2, 0x4, R210 ;  /* 0x0000000402167825 */ /* 0x002fc600078e02d2 */
[----:B------:R2:W-:Y:S01]  /*61d0*/  LDGSTS.E [R0+0x1280], desc[UR14][R18.64], !P0 ;  /* 0x0128000012007fae */ /* 0x0005e2000c12184e */
[----:B------:R-:W-:-:S03]  /*61e0*/  IMAD.WIDE R52, R54, 0x4, R240 ;  /* 0x0000000436347825 */ /* 0x000fc600078e02f0 */
[----:B------:R1:W-:Y:S01]  /*61f0*/  STL.64 [R1+0xb08], R16 ;  /* 0x000b081001007387 */ /* 0x0003e20000100a00 */
[----:B---3--:R-:W-:-:S03]  /*6200*/  IMAD.WIDE R20, R2, 0x4, R216 ;  /* 0x0000000402147825 */ /* 0x008fc600078e02d8 */
[----:B------:R1:W-:Y:S01]  /*6210*/  LDGSTS.E [R0+0x1300], desc[UR14][R16.64], !P0 ;  /* 0x0130000010007fae */ /* 0x0003e2000c12184e */
[----:B------:R-:W-:-:S03]  /*6220*/  IMAD.WIDE R68, R246, 0x4, R222 ;  /* 0x00000004f6447825 */ /* 0x000fc600078e02de */
[----:B------:R3:W-:Y:S01]  /*6230*/  STL.64 [R1+0xb00], R14 ;  /* 0x000b000e01007387 */ /* 0x0007e20000100a00 */
[----:B--2---:R-:W-:-:S03]  /*6240*/  IMAD.WIDE R18, R2, 0x4, R222 ;  /* 0x0000000402127825 */ /* 0x004fc600078e02de */
[----:B------:R3:W-:Y:S01]  /*6250*/  LDGSTS.E [R0+0x1380], desc[UR14][R14.64], !P0 ;  /* 0x013800000e007fae */ /* 0x0007e2000c12184e */
[----:B------:R-:W-:Y:S01]  /*6260*/  ISETP.GE.U32.AND P0, PT, R6, 0x7fffffa8, PT ;  /* 0x7fffffa80600780c */ /* 0x000fe20003f06070 */
[--C-:B------:R-:W-:Y:S01]  /*6270*/  IMAD.WIDE R66, R246, 0x4, R228.reuse ;  /* 0x00000004f6427825 */ /* 0x100fe200078e02e4 */
[----:B------:R-:W-:Y:S01]  /*6280*/  IADD3 R6, R8, -0x21, RZ ;  /* 0xffffffdf08067810 */ /* 0x000fe20007ffe0ff */
[----:B------:R2:W-:Y:S01]  /*6290*/  LDGSTS.E [R0+0x2000], desc[UR14][R24.64], !P6 ;  /* 0x0200000018007fae */ /* 0x0005e2000f12184e */
[----:B------:R-:W4:Y:S01]  /*62a0*/  LDC R8, c[0x0][0x230] ;  /* 0x00008c00ff087b82 */ /* 0x000f220000000800 */
[----:B-1----:R-:W-:Y:S02]  /*62b0*/  IMAD.WIDE R16, R2, 0x4, R228 ;  /* 0x0000000402107825 */ /* 0x002fe400078e02e4 */
[----:B------:R1:W-:Y:S02]  /*62c0*/  LDGSTS.E [R0+0x2080], desc[UR14][R22.64], !P6 ;  /* 0x0208000016007fae */ /* 0x0003e4000f12184e */
[----:B------:R-:W-:-:S02]  /*62d0*/  IMAD.WIDE R64, R246, 0x4, R234 ;  /* 0x00000004f6407825 */ /* 0x000fc400078e02ea */
[----:B------:R1:W-:Y:S02]  /*62e0*/  LDGSTS.E [R0+0x2100], desc[UR14][R20.64], !P6 ;  /* 0x0210000014007fae */ /* 0x0003e4000f12184e */
[----:B---3--:R-:W-:Y:S02]  /*62f0*/  IMAD.WIDE R14, R2, 0x4, R234 ;  /* 0x00000004020e7825 */ /* 0x008fe400078e02ea */
[----:B------:R3:W-:Y:S02]  /*6300*/  LDGSTS.E [R0+0x2180], desc[UR14][R18.64], !P6 ;  /* 0x0218000012007fae */ /* 0x0007e4000f12184e */
[C---:B------:R-:W-:Y:S02]  /*6310*/  IMAD.SHL.U32 R2, R246.reuse, 0x10, RZ ;  /* 0x00000010f6027824 */ /* 0x040fe400078e00ff */
[----:B------:R3:W-:Y:S01]  /*6320*/  LDGSTS.E [R0+0x2200], desc[UR14][R16.64], !P6 ;  /* 0x0220000010007fae */ /* 0x0007e2000f12184e */
[----:B------:R-:W-:-:S03]  /*6330*/  IMAD.WIDE R62, R246, 0x4, R240 ;  /* 0x00000004f63e7825 */ /* 0x000fc600078e02f0 */
[----:B------:R3:W-:Y:S01]  /*6340*/  LDGSTS.E [R0+0x2280], desc[UR14][R14.64], !P6 ;  /* 0x022800000e007fae */ /* 0x0007e2000f12184e */
[----:B------:R-:W-:-:S03]  /*6350*/  IMAD.WIDE R60, R246, 0x4, R4 ;  /* 0x00000004f63c7825 */ /* 0x000fc600078e0204 */
[----:B------:R3:W-:Y:S01]  /*6360*/  LDGSTS.E [R0+0x2300], desc[UR14][R12.64], !P6 ;  /* 0x023000000c007fae */ /* 0x0007e2000f12184e */
[----:B------:R-:W-:-:S03]  /*6370*/  IMAD.WIDE R78, R86, 0x4, R222 ;  /* 0x00000004564e7825 */ /* 0x000fc600078e02de */
[----:B------:R4:W-:Y:S01]  /*6380*/  LDGSTS.E [R0+0x2380], desc[UR14][R10.64], !P6 ;  /* 0x023800000a007fae */ /* 0x0009e2000f12184e */
[----:B------:R-:W-:Y:S01]  /*6390*/  ISETP.GE.U32.AND P6, PT, R3, 0x7fffffa4, PT ;  /* 0x7fffffa40300780c */ /* 0x000fe20003fc6070 */
[----:B------:R-:W-:Y:S02]  /*63a0*/  IMAD R3, R246, 0xc, RZ ;  /* 0x0000000cf6037824 */ /* 0x000fe400078e02ff */
[----:B------:R2:W-:Y:S01]  /*63b0*/  STL.64 [R1+0xa38], R24 ;  /* 0x000a381801007387 */ /* 0x0005e20000100a00 */
[----:B------:R-:W-:-:S03]  /*63c0*/  IMAD.WIDE R80, R86, 0x4, R228 ;  /* 0x0000000456507825 */ /* 0x000fc600078e02e4 */
[----:B------:R1:W-:Y:S01]  /*63d0*/  STL.64 [R1+0xa30], R22 ;  /* 0x000a301601007387 */ /* 0x0003e20000100a00 */
[----:B------:R-:W-:-:S03]  /*63e0*/  IMAD.WIDE R82, R86, 0x4, R234 ;  /* 0x0000000456527825 */ /* 0x000fc600078e02ea */
[----:B------:R3:W-:Y:S01]  /*63f0*/  STL.64 [R1+0xa28], R20 ;  /* 0x000a281401007387 */ /* 0x0007e20000100a00 */
[----:B------:R-:W-:-:S03]  /*6400*/  IMAD.WIDE R84, R86, 0x4, R240 ;  /* 0x0000000456547825 */ /* 0x000fc600078e02f0 */
[----:B------:R4:W-:Y:S01]  /*6410*/  STL.64 [R1+0xa20], R18 ;  /* 0x000a201201007387 */ /* 0x0009e20000100a00 */
[----:B--2---:R-:W-:-:S03]  /*6420*/  IMAD.WIDE R24, R3, 0x4, R204 ;  /* 0x0000000403187825 */ /* 0x004fc600078e02cc */
[----:B------:R2:W-:Y:S01]  /*6430*/  STL.64 [R1+0xa18], R16 ;  /* 0x000a181001007387 */ /* 0x0005e20000100a00 */
[----:B-1----:R-:W-:-:S03]  /*6440*/  IMAD.WIDE R22, R3, 0x4, R210 ;  /* 0x0000000403167825 */ /* 0x002fc600078e02d2 */
[----:B------:R1:W-:Y:S01]  /*6450*/  STL.64 [R1+0xa10], R14 ;  /* 0x000a100e01007387 */ /* 0x0003e20000100a00 */
[----:B---3--:R-:W-:-:S03]  /*6460*/  IMAD.WIDE R20, R3, 0x4, R216 ;  /* 0x0000000403147825 */ /* 0x008fc600078e02d8 */
[----:B------:R3:W-:Y:S01]  /*6470*/  STL.64 [R1+0xa08], R12 ;  /* 0x000a080c01007387 */ /* 0x0007e20000100a00 */
[----:B----4-:R-:W-:-:S03]  /*6480*/  IMAD.WIDE R18, R3, 0x4, R222 ;  /* 0x0000000403127825 */ /* 0x010fc600078e02de */
[----:B------:R4:W-:Y:S01]  /*6490*/  LDGSTS.E [R0+0x3000], desc[UR14][R24.64], !P5 ;  /* 0x0300000018007fae */ /* 0x0009e2000e92184e */
[----:B--2---:R-:W-:-:S03]  /*64a0*/  IMAD.WIDE R16, R3, 0x4, R228 ;  /* 0x0000000403107825 */ /* 0x004fc600078e02e4 */
[----:B------:R2:W-:Y:S01]  /*64b0*/  STL.64 [R1+0xa00], R10 ;  /* 0x000a000a01007387 */ /* 0x0005e20000100a00 */
[----:B-1----:R-:W-:-:S03]  /*64c0*/  IMAD.WIDE R14, R3, 0x4, R234 ;  /* 0x00000004030e7825 */ /* 0x002fc600078e02ea */
[----:B------:R1:W-:Y:S01]  /*64d0*/  LDGSTS.E [R0+0x3080], desc[UR14][R22.64], !P5 ;  /* 0x0308000016007fae */ /* 0x0003e2000e92184e */
[----:B---3--:R-:W-:-:S03]  /*64e0*/  IMAD.WIDE R12, R3, 0x4, R240 ;  /* 0x00000004030c7825 */ /* 0x008fc600078e02f0 */
[----:B------:R4:W-:Y:S01]  /*64f0*/  STL.64 [R1+0x938], R24 ;  /* 0x0009381801007387 */ /* 0x0009e20000100a00 */
[----:B------:R-:W-:-:S03]  /*6500*/  IMAD.WIDE R94, R102, 0x4, R222 ;  /* 0x00000004665e7825 */ /* 0x000fc600078e02de */
[----:B------:R3:W-:Y:S01]  /*6510*/  LDGSTS.E [R0+0x3100], desc[UR14][R20.64], !P5 ;  /* 0x0310000014007fae */ /* 0x0007e2000e92184e */
[----:B--2---:R-:W-:-:S03]  /*6520*/  IMAD.WIDE R10, R3, 0x4, R4 ;  /* 0x00000004030a7825 */ /* 0x004fc600078e0204 */
[----:B------:R1:W-:Y:S01]  /*6530*/  STL.64 [R1+0x930], R22 ;  /* 0x0009301601007387 */ /* 0x0003e20000100a00 */
[----:B------:R-:W-:Y:S02]  /*6540*/  VIADD R3, R9, 0xffffffdb ;  /* 0xffffffdb09037836 */ /* 0x000fe40000000000 */
[----:B------:R-:W2:Y:S01]  /*6550*/  LDC R9, c[0x0][0x230] ;  /* 0x00008c00ff097b82 */ /* 0x000ea20000000800 */
[----:B------:R3:W-:Y:S01]  /*6560*/  LDGSTS.E [R0+0x3180], desc[UR14][R18.64], !P5 ;  /* 0x0318000012007fae */ /* 0x0007e2000e92184e */
[----:B----4-:R-:W-:-:S03]  /*6570*/  IMAD.WIDE R24, R2, 0x4, R204 ;  /* 0x0000000402187825 */ /* 0x010fc600078e02cc */
[----:B------:R3:W-:Y:S01]  /*6580*/  STL.64 [R1+0x928], R20 ;  /* 0x0009281401007387 */ /* 0x0007e20000100a00 */
[----:B------:R-:W-:-:S03]  /*6590*/  IMAD.WIDE R96, R102, 0x4, R228 ;  /* 0x0000000466607825 */ /* 0x000fc600078e02e4 */
[----:B------:R4:W-:Y:S01]  /*65a0*/  LDGSTS.E [R0+0x3200], desc[UR14][R16.64], !P5 ;  /* 0x0320000010007fae */ /* 0x0009e2000e92184e */
[----:B-1----:R-:W-:-:S03]  /*65b0*/  IMAD.WIDE R22, R2, 0x4, R210 ;  /* 0x0000000402167825 */ /* 0x002fc600078e02d2 */
[----:B------:R1:W-:Y:S01]  /*65c0*/  STL.64 [R1+0x920], R18 ;  /* 0x0009201201007387 */ /* 0x0003e20000100a00 */
[----:B------:R-:W-:-:S03]  /*65d0*/  IMAD.WIDE R98, R102, 0x4, R234 ;  /* 0x0000000466627825 */ /* 0x000fc600078e02ea */
[----:B------:R4:W-:Y:S01]  /*65e0*/  LDGSTS.E [R0+0x3280], desc[UR14][R14.64], !P5 ;  /* 0x032800000e007fae */ /* 0x0009e2000e92184e */
[----:B---3--:R-:W-:-:S03]  /*65f0*/  IMAD.WIDE R20, R2, 0x4, R216 ;  /* 0x0000000402147825 */ /* 0x008fc600078e02d8 */
[----:B------:R4:W-:Y:S01]  /*6600*/  STL.64 [R1+0x918], R16 ;  /* 0x0009181001007387 */ /* 0x0009e20000100a00 */
[----:B------:R-:W-:-:S03]  /*6610*/  IMAD.WIDE R100, R102, 0x4, R240 ;  /* 0x0000000466647825 */ /* 0x000fc600078e02f0 */
[----:B------:R3:W-:Y:S01]  /*6620*/  LDGSTS.E [R0+0x3300], desc[UR14][R12.64], !P5 ;  /* 0x033000000c007fae */ /* 0x0007e2000e92184e */
[----:B-1----:R-:W-:-:S03]  /*6630*/  IMAD.WIDE R18, R2, 0x4, R222 ;  /* 0x0000000402127825 */ /* 0x002fc600078e02de */
[----:B------:R1:W-:Y:S01]  /*6640*/  STL.64 [R1+0x910], R14 ;  /* 0x0009100e01007387 */ /* 0x0003e20000100a00 */
[----:B------:R-:W-:-:S03]  /*6650*/  IMAD.WIDE R110, R118, 0x4, R222 ;  /* 0x00000004766e7825 */ /* 0x000fc600078e02de */
[----:B------:R2:W-:Y:S01]  /*6660*/  LDGSTS.E [R0+0x3380], desc[UR14][R10.64], !P5 ;  /* 0x033800000a007fae */ /* 0x0005e2000e92184e */
[----:B----4-:R-:W-:Y:S01]  /*6670*/  IMAD.WIDE R16, R2, 0x4, R228 ;  /* 0x0000000402107825 */ /* 0x010fe200078e02e4 */
[----:B------:R-:W-:Y:S02]  /*6680*/  ISETP.GE.U32.AND P5, PT, R6, 0x7fffffa0, PT ;  /* 0x7fffffa00600780c */ /* 0x000fe40003fa6070 */
[----:B------:R3:W-:Y:S01]  /*6690*/  STL.64 [R1+0x908], R12 ;  /* 0x0009080c01007387 */ /* 0x0007e20000100a00 */
[----:B------:R-:W-:Y:S02]  /*66a0*/  VIADD R6, R7, 0xffffffd7 ;  /* 0xffffffd707067836 */ /* 0x000fe40000000000 */
[----:B------:R-:W4:Y:S01]  /*66b0*/  LDC R7, c[0x0][0x230] ;  /* 0x00008c00ff077b82 */ /* 0x000f220000000800 */
[----:B-1----:R-:W-:Y:S01]  /*66c0*/  IMAD.WIDE R14, R2, 0x4, R234 ;  /* 0x00000004020e7825 */ /* 0x002fe200078e02ea */
[----:B------:R1:W-:Y:S03]  /*66d0*/  LDGSTS.E [R0+0x4000], desc[UR14][R24.64], !P4 ;  /* 0x0400000018007fae */ /* 0x0003e6000e12184e */
[----:B------:R-:W-:Y:S01]  /*66e0*/  IMAD.WIDE R112, R118, 0x4, R228 ;  /* 0x0000000476707825 */ /* 0x000fe200078e02e4 */
[----:B------:R2:W-:Y:S03]  /*66f0*/  STL.64 [R1+0x900], R10 ;  /* 0x0009000a01007387 */ /* 0x0005e60000100a00 */
[----:B---3--:R-:W-:Y:S01]  /*6700*/  IMAD.WIDE R12, R2, 0x4, R240 ;  /* 0x00000004020c7825 */ /* 0x008fe200078e02f0 */
[----:B------:R3:W-:Y:S03]  /*6710*/  LDGSTS.E [R0+0x4080], desc[UR14][R22.64], !P4 ;  /* 0x0408000016007fae */ /* 0x0007e6000e12184e */
[C---:B------:R-:W-:Y:S01]  /*6720*/  IMAD.WIDE R114, R118.reuse, 0x4, R234 ;  /* 0x0000000476727825 */ /* 0x040fe200078e02ea */
[----:B------:R3:W-:Y:S03]  /*6730*/  LDGSTS.E [R0+0x4100], desc[UR14][R20.64], !P4 ;  /* 0x0410000014007fae */ /* 0x0007e6000e12184e */
[----:B------:R-:W-:Y:S01]  /*6740*/  IMAD.WIDE R116, R118, 0x4, R240 ;  /* 0x0000000476747825 */ /* 0x000fe200078e02f0 */
[----:B------:R3:W-:Y:S03]  /*6750*/  LDGSTS.E [R0+0x4180], desc[UR14][R18.64], !P4 ;  /* 0x0418000012007fae */ /* 0x0007e6000e12184e */
[----:B--2---:R-:W-:Y:S01]  /*6760*/  IMAD.WIDE R10, R2, 0x4, R4 ;  /* 0x00000004020a7825 */ /* 0x004fe200078e0204 */
[----:B------:R2:W-:Y:S03]  /*6770*/  LDGSTS.E [R0+0x4200], desc[UR14][R16.64], !P4 ;  /* 0x0420000010007fae */ /* 0x0005e6000e12184e */
[----:B------:R-:W-:Y:S01]  /*6780*/  IMAD R2, R246, 0x18, RZ ;  /* 0x00000018f6027824 */ /* 0x000fe200078e02ff */
        /* <DEDUP_REMOVED lines=14> */
[----:B-1----:R-:W-:-:S03]  /*6870*/  IMAD.WIDE R24, R3, 0x4, R204 ;  /* 0x0000000403187825 */ /* 0x002fc600078e02cc */
[----:B------:R1:W-:Y:S01]  /*6880*/  STL.64 [R1+0x810], R16 ;  /* 0x0008101001007387 */ /* 0x0003e20000100a00 */
[----:B---3--:R-:W-:-:S03]  /*6890*/  IMAD.WIDE R22, R3, 0x4, R210 ;  /* 0x0000000403167825 */ /* 0x008fc600078e02d2 */
[----:B------:R3:W-:Y:S01]  /*68a0*/  STL.64 [R1+0x808], R14 ;  /* 0x0008080e01007387 */ /* 0x0007e20000100a00 */
[----:B--2---:R-:W-:-:S03]  /*68b0*/  IMAD.WIDE R20, R3, 0x4, R216 ;  /* 0x0000000403147825 */ /* 0x004fc600078e02d8 */
[----:B------:R2:W-:Y:S01]  /*68c0*/  STL.64 [R1+0x800], R12 ;  /* 0x0008000c01007387 */ /* 0x0005e20000100a00 */
[----:B----4-:R-:W-:-:S03]  /*68d0*/  IMAD.WIDE R18, R3, 0x4, R222 ;  /* 0x0000000403127825 */ /* 0x010fc600078e02de */
[----:B------:R4:W-:Y:S01]  /*68e0*/  STL.64 [R1+0x7f8], R10 ;  /* 0x0007f80a01007387 */ /* 0x0009e20000100a00 */
[----:B-1----:R-:W-:-:S03]  /*68f0*/  IMAD.WIDE R16, R3, 0x4, R228 ;  /* 0x0000000403107825 */ /* 0x002fc600078e02e4 */
[----:B------:R1:W-:Y:S01]  /*6900*/  STL.64 [R1+0x730], R24 ;  /* 0x0007301801007387 */ /* 0x0003e20000100a00 */
[----:B---3--:R-:W-:-:S03]  /*6910*/  IMAD.WIDE R14, R3, 0x4, R234 ;  /* 0x00000004030e7825 */ /* 0x008fc600078e02ea */
[----:B------:R1:W-:Y:S01]  /*6920*/  LDGSTS.E [R0+0x5000], desc[UR14][R24.64], !P3 ;  /* 0x0500000018007fae */ /* 0x0003e2000d92184e */
[----:B--2---:R-:W-:-:S03]  /*6930*/  IMAD.WIDE R12, R3, 0x4, R240 ;  /* 0x00000004030c7825 */ /* 0x004fc600078e02f0 */
[----:B------:R2:W-:Y:S01]  /*6940*/  STL.64 [R1+0x728], R22 ;  /* 0x0007281601007387 */ /* 0x0005e20000100a00 */
[----:B----4-:R-:W-:Y:S01]  /*6950*/  IMAD.WIDE R10, R3, 0x4, R4 ;  /* 0x00000004030a7825 */ /* 0x010fe200078e0204 */
[----:B------:R-:W-:Y:S02]  /*6960*/  IADD3 R3, R8, -0x2d, RZ ;  /* 0xffffffd308037810 */ /* 0x000fe40007ffe0ff */
[----:B------:R2:W-:Y:S01]  /*6970*/  LDGSTS.E [R0+0x5080], desc[UR14][R22.64], !P3 ;  /* 0x0508000016007fae */ /* 0x0005e2000d92184e */
[----:B------:R-:W3:Y:S01]  /*6980*/  LDC R8, c[0x0][0x230] ;  /* 0x00008c00ff087b82 */ /* 0x000ee20000000800 */
[----:B------:R-:W-:Y:S02]  /*6990*/  IMAD.WIDE R144, R150, 0x4, R228 ;  /* 0x0000000496907825 */ /* 0x000fe400078e02e4 */
[----:B------:R4:W-:Y:S02]  /*69a0*/  STL.64 [R1+0x720], R20 ;  /* 0x0007201401007387 */ /* 0x0009e40000100a00 */
[----:B-1----:R-:W-:-:S02]  /*69b0*/  IMAD.WIDE R24, R2, 0x4, R204 ;  /* 0x0000000402187825 */ /* 0x002fc400078e02cc */
[----:B------:R4:W-:Y:S02]  /*69c0*/  LDGSTS.E [R0+0x5100], desc[UR14][R20.64], !P3 ;  /* 0x0510000014007fae */ /* 0x0009e4000d92184e */
[----:B------:R-:W-:Y:S02]  /*69d0*/  IMAD.WIDE R146, R150, 0x4, R234 ;  /* 0x0000000496927825 */ /* 0x000fe400078e02ea */
[----:B------:R1:W-:Y:S02]  /*69e0*/  STL.64 [R1+0x718], R18 ;  /* 0x0007181201007387 */ /* 0x0003e40000100a00 */
[----:B--2---:R-:W-:Y:S02]  /*69f0*/  IMAD.WIDE R22, R2, 0x4, R210 ;  /* 0x0000000402167825 */ /* 0x004fe400078e02d2 */
[----:B------:R1:W-:Y:S02]  /*6a00*/  LDGSTS.E [R0+0x5180], desc[UR14][R18.64], !P3 ;  /* 0x0518000012007fae */ /* 0x0003e4000d92184e */
[----:B------:R-:W-:-:S02]  /*6a10*/  IMAD.WIDE R148, R150, 0x4, R240 ;  /* 0x0000000496947825 */ /* 0x000fc400078e02f0 */
[----:B------:R2:W-:Y:S02]  /*6a20*/  STL.64 [R1+0x710], R16 ;  /* 0x0007101001007387 */ /* 0x0005e40000100a00 */
[----:B----4-:R-:W-:Y:S02]  /*6a30*/  IMAD.WIDE R20, R2, 0x4, R216 ;  /* 0x0000000402147825 */ /* 0x010fe400078e02d8 */
[----:B------:R2:W-:Y:S02]  /*6a40*/  LDGSTS.E [R0+0x5200], desc[UR14][R16.64], !P3 ;  /* 0x0520000010007fae */ /* 0x0005e4000d92184e */
[--C-:B------:R-:W-:Y:S02]  /*6a50*/  IMAD.WIDE R158, R166, 0x4, R222.reuse ;  /* 0x00000004a69e7825 */ /* 0x100fe400078e02de */
[----:B------:R4:W-:Y:S02]  /*6a60*/  STL.64 [R1+0x708], R14 ;  /* 0x0007080e01007387 */ /* 0x0009e40000100a00 */
[----:B-1----:R-:W-:-:S02]  /*6a70*/  IMAD.WIDE R18, R2, 0x4, R222 ;  /* 0x0000000402127825 */ /* 0x002fc400078e02de */
[----:B------:R4:W-:Y:S02]  /*6a80*/  LDGSTS.E [R0+0x5280], desc[UR14][R14.64], !P3 ;  /* 0x052800000e007fae */ /* 0x0009e4000d92184e */
[--C-:B------:R-:W-:Y:S02]  /*6a90*/  IMAD.WIDE R160, R166, 0x4, R228.reuse ;  /* 0x00000004a6a07825 */ /* 0x100fe400078e02e4 */
[----:B------:R1:W-:Y:S02]  /*6aa0*/  STL.64 [R1+0x700], R12 ;  /* 0x0007000c01007387 */ /* 0x0003e40000100a00 */
[----:B--2---:R-:W-:Y:S02]  /*6ab0*/  IMAD.WIDE R16, R2, 0x4, R228 ;  /* 0x0000000402107825 */ /* 0x004fe400078e02e4 */
[----:B------:R1:W-:Y:S02]  /*6ac0*/  LDGSTS.E [R0+0x5300], desc[UR14][R12.64], !P3 ;  /* 0x053000000c007fae */ /* 0x0003e4000d92184e */
[----:B------:R-:W-:-:S02]  /*6ad0*/  IMAD.WIDE R162, R166, 0x4, R234 ;  /* 0x00000004a6a27825 */ /* 0x000fc400078e02ea */
[----:B------:R2:W-:Y:S02]  /*6ae0*/  STL.64 [R1+0x6f8], R10 ;  /* 0x0006f80a01007387 */ /* 0x0005e40000100a00 */
[----:B----4-:R-:W-:Y:S02]  /*6af0*/  IMAD.WIDE R14, R2, 0x4, R234 ;  /* 0x00000004020e7825 */ /* 0x010fe400078e02ea */
[----:B------:R2:W-:Y:S01]  /*6b00*/  LDGSTS.E [R0+0x5380], desc[UR14][R10.64], !P3 ;  /* 0x053800000a007fae */ /* 0x0005e2000d92184e */
[----:B------:R-:W-:Y:S01]  /*6b10*/  ISETP.GE.U32.AND P3, PT, R6, 0x7fffff98, PT ;  /* 0x7fffff980600780c */ /* 0x000fe20003f66070 */
[----:B------:R-:W-:Y:S02]  /*6b20*/  VIADD R6, R9, 0xffffffcf ;  /* 0xffffffcf09067836 */ /* 0x000fe40000000000 */
[--C-:B-1----:R-:W-:Y:S01]  /*6b30*/  IMAD.WIDE R12, R2, 0x4, R240.reuse ;  /* 0x00000004020c7825 */ /* 0x102fe200078e02f0 */
[----:B------:R1:W-:Y:S01]  /*6b40*/  LDGSTS.E [R0+0x6000], desc[UR14][R24.64], !P0 ;  /* 0x0600000018007fae */ /* 0x0003e2000c12184e */
[----:B------:R-:W4:Y:S02]  /*6b50*/  LDC R9, c[0x0][0x230] ;  /* 0x00008c00ff097b82 */ /* 0x000f240000000800 */
[----:B------:R-:W-:Y:S01]  /*6b60*/  IMAD.WIDE R164, R166, 0x4, R240 ;  /* 0x00000004a6a47825 */ /* 0x000fe200078e02f0 */
[----:B------:R3:W-:Y:S03]  /*6b70*/  LDGSTS.E [R0+0x6080], desc[UR14][R22.64], !P0 ;  /* 0x0608000016007fae */ /* 0x0007e6000c12184e */
[----:B--2---:R-:W-:Y:S01]  /*6b80*/  IMAD.WIDE R10, R2, 0x4, R4 ;  /* 0x00000004020a7825 */ /* 0x004fe200078e0204 */
[----:B------:R2:W-:Y:S03]  /*6b90*/  LDGSTS.E [R0+0x6100], desc[UR14][R20.64], !P0 ;  /* 0x0610000014007fae */ /* 0x0005e6000c12184e */
[----:B------:R-:W-:Y:S01]  /*6ba0*/  IMAD R2, R246, 0x1c, RZ ;  /* 0x0000001cf6027824 */ /* 0x000fe200078e02ff */
[----:B------:R2:W-:Y:S01]  /*6bb0*/  LDGSTS.E [R0+0x6180], desc[UR14][R18.64], !P0 ;  /* 0x0618000012007fae */ /* 0x0005e2000c12184e */
[----:B------:R-:W-:-:S03]  /*6bc0*/  IMAD.WIDE R174, R182, 0x4, R222 ;  /* 0x00000004b6ae7825 */ /* 0x000fc600078e02de */
[----:B------:R1:W-:Y:S01]  /*6bd0*/  STL.64 [R1+0x630], R24 ;  /* 0x0006301801007387 */ /* 0x0003e20000100a00 */
        /* <DEDUP_REMOVED lines=8> */
[----:B------:R-:W-:Y:S02]  /*6c60*/  VIADD R248, R248, UR5 ;  /* 0x00000005f8f87c36 */ /* 0x000fe40008000000 */
[----:B------:R-:W-:Y:S01]  /*6c70*/  IMAD.U32 R251, RZ, RZ, UR8 ;  /* 0x00000008fffb7e24 */ /* 0x000fe2000f8e00ff */
[----:B------:R1:W-:Y:S01]  /*6c80*/  LDGSTS.E [R0+0x6300], desc[UR14][R12.64], !P0 ;  /* 0x063000000c007fae */ /* 0x0003e2000c12184e */
[----:B---3--:R-:W-:-:S03]  /*6c90*/  IMAD.WIDE R22, R2, 0x4, R210 ;  /* 0x0000000402167825 */ /* 0x008fc600078e02d2 */
[----:B------:R3:W-:Y:S01]  /*6ca0*/  STL.64 [R1+0x618], R18 ;  /* 0x0006181201007387 */ /* 0x0007e20000100a00 */
[----:B------:R-:W-:-:S03]  /*6cb0*/  IMAD.WIDE R192, R198, 0x4, R228 ;  /* 0x00000004c6c07825 */ /* 0x000fc600078e02e4 */
[----:B------:R1:W-:Y:S01]  /*6cc0*/  LDGSTS.E [R0+0x6380], desc[UR14][R10.64], !P0 ;  /* 0x063800000a007fae */ /* 0x0003e2000c12184e */
[----:B--2---:R-:W-:Y:S01]  /*6cd0*/  IMAD.WIDE R20, R2, 0x4, R216 ;  /* 0x0000000402147825 */ /* 0x004fe200078e02d8 */
[----:B------:R-:W-:Y:S02]  /*6ce0*/  ISETP.GE.U32.AND P0, PT, R3, 0x7fffff94, PT ;  /* 0x7fffff940300780c */ /* 0x000fe40003f06070 */
[----:B------:R4:W-:Y:S01]  /*6cf0*/  STL.64 [R1+0x610], R16 ;  /* 0x0006101001007387 */ /* 0x0009e20000100a00 */
[----:B------:R-:W-:Y:S02]  /*6d00*/  IMAD.SHL.U32 R3, R246, 0x20, RZ ;  /* 0x00000020f6037824 */ /* 0x000fe400078e00ff */
[----:B------:R-:W-:Y:S01]  /*6d10*/  IMAD.WIDE R194, R198, 0x4, R234 ;  /* 0x00000004c6c27825 */ /* 0x000fe200078e02ea */
[----:B------:R2:W-:Y:S03]  /*6d20*/  STL.64 [R1+0x608], R14 ;  /* 0x0006080e01007387 */ /* 0x0005e60000100a00 */
[----:B---3--:R-:W-:Y:S01]  /*6d30*/  IMAD.WIDE R18, R2, 0x4, R222 ;  /* 0x0000000402127825 */ /* 0x008fe200078e02de */
[----:B------:R1:W-:Y:S03]  /*6d40*/  STL.64 [R1+0x600], R12 ;  /* 0x0006000c01007387 */ /* 0x0003e60000100a00 */
[----:B------:R-:W-:Y:S01]  /*6d50*/  IMAD.WIDE R196, R198, 0x4, R240 ;  /* 0x00000004c6c47825 */ /* 0x000fe200078e02f0 */
[----:B------:R3:W-:Y:S03]  /*6d60*/  LDGSTS.E [R0+0x7000], desc[UR14][R24.64], !P6 ;  /* 0x0700000018007fae */ /* 0x0007e6000f12184e */
[C---:B----4-:R-:W-:Y:S01]  /*6d70*/  IMAD.WIDE R16, R2.reuse, 0x4, R228 ;  /* 0x0000000402107825 */ /* 0x050fe200078e02e4 */
[----:B------:R4:W-:Y:S03]  /*6d80*/  STL.64 [R1+0x5f8], R10 ;  /* 0x0005f80a01007387 */ /* 0x0009e60000100a00 */
[C---:B--2---:R-:W-:Y:S01]  /*6d90*/  IMAD.WIDE R14, R2.reuse, 0x4, R234 ;  /* 0x00000004020e7825 */ /* 0x044fe200078e02ea */
[----:B------:R2:W-:Y:S03]  /*6da0*/  LDGSTS.E [R0+0x7080], desc[UR14][R22.64], !P6 ;  /* 0x0708000016007fae */ /* 0x0005e6000f12184e */
[C---:B-1----:R-:W-:Y:S01]  /*6db0*/  IMAD.WIDE R12, R2.reuse, 0x4, R240 ;  /* 0x00000004020c7825 */ /* 0x042fe200078e02f0 */
[----:B------:R3:W-:Y:S03]  /*6dc0*/  STL.64 [R1+0x530], R24 ;  /* 0x0005301801007387 */ /* 0x0007e60000100a00 */
[----:B----4-:R-:W-:Y:S01]  /*6dd0*/  IMAD.WIDE R10, R2, 0x4, R4 ;  /* 0x00000004020a7825 */ /* 0x010fe200078e0204 */
[----:B------:R1:W-:Y:S03]  /*6de0*/  LDGSTS.E [R0+0x7100], desc[UR14][R20.64], !P6 ;  /* 0x0710000014007fae */ /* 0x0003e6000f12184e */
[----:B------:R-:W-:Y:S01]  /*6df0*/  IMAD R2, R246, 0x24, RZ ;  /* 0x00000024f6027824 */ /* 0x000fe200078e02ff */
[----:B------:R2:W-:Y:S01]  /*6e00*/  STL.64 [R1+0x528], R22 ;  /* 0x0005281601007387 */ /* 0x0005e20000100a00 */
[----:B---3--:R-:W-:-:S03]  /*6e10*/  IMAD.WIDE R24, R3, 0x4, R204 ;  /* 0x0000000403187825 */ /* 0x008fc600078e02cc */
[----:B------:R3:W-:Y:S04]  /*6e20*/  LDGSTS.E [R0+0x7180], desc[UR14][R18.64], !P6 ;  /* 0x0718000012007fae */ /* 0x0007e8000f12184e */
[----:B------:R1:W-:Y:S04]  /*6e30*/  STL.64 [R1+0x520], R20 ;  /* 0x0005201401007387 */ /* 0x0003e80000100a00 */
[----:B------:R4:W-:Y:S01]  /*6e40*/  LDGSTS.E [R0+0x7200], desc[UR14][R16.64], !P6 ;  /* 0x0720000010007fae */ /* 0x0009e2000f12184e */
[----:B--2---:R-:W-:-:S03]  /*6e50*/  IMAD.WIDE R22, R3, 0x4, R210 ;  /* 0x0000000403167825 */ /* 0x004fc600078e02d2 */
[----:B------:R3:W-:Y:S04]  /*6e60*/  STL.64 [R1+0x518], R18 ;  /* 0x0005181201007387 */ /* 0x0007e80000100a00 */
[----:B------:R2:W-:Y:S01]  /*6e70*/  LDGSTS.E [R0+0x7280], desc[UR14][R14.64], !P6 ;  /* 0x072800000e007fae */ /* 0x0005e2000f12184e */
[----:B-1----:R-:W-:-:S03]  /*6e80*/  IMAD.WIDE R20, R3, 0x4, R216 ;  /* 0x0000000403147825 */ /* 0x002fc600078e02d8 */
[----:B------:R4:W-:Y:S04]  /*6e90*/  STL.64 [R1+0x510], R16 ;  /* 0x0005101001007387 */ /* 0x0009e80000100a00 */
[----:B------:R1:W-:Y:S01]  /*6ea0*/  LDGSTS.E [R0+0x7300], desc[UR14][R12.64], !P6 ;  /* 0x073000000c007fae */ /* 0x0003e2000f12184e */
[----:B---3--:R-:W-:-:S03]  /*6eb0*/  IMAD.WIDE R18, R3, 0x4, R222 ;  /* 0x0000000403127825 */ /* 0x008fc600078e02de */
[----:B------:R2:W-:Y:S04]  /*6ec0*/  STL.64 [R1+0x508], R14 ;  /* 0x0005080e01007387 */ /* 0x0005e80000100a00 */
[----:B------:R3:W-:Y:S01]  /*6ed0*/  LDGSTS.E [R0+0x7380], desc[UR14][R10.64], !P6 ;  /* 0x073800000a007fae */ /* 0x0007e2000f12184e */
[----:B----4-:R-:W-:Y:S01]  /*6ee0*/  IMAD.WIDE R16, R3, 0x4, R228 ;  /* 0x0000000403107825 */ /* 0x010fe200078e02e4 */
[----:B------:R-:W-:Y:S02]  /*6ef0*/  ISETP.GE.U32.AND P6, PT, R6, 0x7fffff90, PT ;  /* 0x7fffff900600780c */ /* 0x000fe40003fc6070 */
[----:B------:R1:W-:Y:S01]  /*6f00*/  STL.64 [R1+0x500], R12 ;  /* 0x0005000c01007387 */ /* 0x0003e20000100a00 */
[----:B------:R-:W-:Y:S02]  /*6f10*/  IADD3 R6, R7, -0x35, RZ ;  /* 0xffffffcb07067810 */ /* 0x000fe40007ffe0ff */
[----:B------:R-:W4:Y:S01]  /*6f20*/  LDC R7, c[0x0][0x230] ;  /* 0x00008c00ff077b82 */ /* 0x000f220000000800 */
[C---:B--2---:R-:W-:Y:S01]  /*6f30*/  IMAD.WIDE R14, R3.reuse, 0x4, R234 ;  /* 0x00000004030e7825 */ /* 0x044fe200078e02ea */
[----:B------:R2:W-:Y:S04]  /*6f40*/  LDGSTS.E [R0+0x8000], desc[UR14][R24.64], !P5 ;  /* 0x0800000018007fae */ /* 0x0005e8000e92184e */
[----:B------:R3:W-:Y:S01]  /*6f50*/  STL.64 [R1+0x4f8], R10 ;  /* 0x0004f80a01007387 */ /* 0x0007e20000100a00 */
[----:B-1----:R-:W-:-:S03]  /*6f60*/  IMAD.WIDE R12, R3, 0x4, R240 ;  /* 0x00000004030c7825 */ /* 0x002fc600078e02f0 */
[----:B------:R1:W-:Y:S04]  /*6f70*/  LDGSTS.E [R0+0x8080], desc[UR14][R22.64], !P5 ;  /* 0x0808000016007fae */ /* 0x0003e8000e92184e */
[----:B------:R2:W-:Y:S01]  /*6f80*/  STL.64 [R1+0x430], R24 ;  /* 0x0004301801007387 */ /* 0x0005e20000100a00 */
[----:B---3--:R-:W-:-:S03]  /*6f90*/  IMAD.WIDE R10, R3, 0x4, R4 ;  /* 0x00000004030a7825 */ /* 0x008fc600078e0204 */
[----:B------:R3:W-:Y:S01]  /*6fa0*/  LDGSTS.E [R0+0x8100], desc[UR14][R20.64], !P5 ;  /* 0x0810000014007fae */ /* 0x0007e2000e92184e */
[----:B------:R-:W-:-:S03]  /*6fb0*/  VIADD R3, R8, 0xffffffc7 ;  /* 0xffffffc708037836 */ /* 0x000fc60000000000 */
[----:B------:R1:W-:Y:S01]  /*6fc0*/  STL.64 [R1+0x428], R22 ;  /* 0x0004281601007387 */ /* 0x0003e20000100a00 */
[----:B------:R-:W4:Y:S01]  /*6fd0*/  LDC R8, c[0x0][0x230] ;  /* 0x00008c00ff087b82 */ /* 0x000f220000000800 */
[C---:B--2---:R-:W-:Y:S02]  /*6fe0*/  IMAD.WIDE R24, R2.reuse, 0x4, R204 ;  /* 0x0000000402187825 */ /* 0x044fe400078e02cc */
[----:B------:R2:W-:Y:S04]  /*6ff0*/  LDGSTS.E [R0+0x8180], desc[UR14][R18.64], !P5 ;  /* 0x0818000012007fae */ /* 0x0005e8000e92184e */
        /* <DEDUP_REMOVED lines=8> */
[----:B--2---:R-:W-:-:S03]  /*7080*/  IMAD.WIDE R18, R2, 0x4, R222 ;  /* 0x0000000402127825 */ /* 0x004fc600078e02de */
[----:B------:R1:W-:Y:S04]  /*7090*/  STL.64 [R1+0x408], R14 ;  /* 0x0004080e01007387 */ /* 0x0003e80000100a00 */
[----:B------:R2:W-:Y:S01]  /*70a0*/  LDGSTS.E [R0+0x8380], desc[UR14][R10.64], !P5 ;  /* 0x083800000a007fae */ /* 0x0005e2000e92184e */
[----:B---3--:R-:W-:Y:S01]  /*70b0*/  IMAD.WIDE R16, R2, 0x4, R228 ;  /* 0x0000000402107825 */ /* 0x008fe200078e02e4 */
[----:B------:R-:W-:Y:S02]  /*70c0*/  ISETP.GE.U32.AND P5, PT, R6, 0x7fffff8c, PT ;  /* 0x7fffff8c0600780c */ /* 0x000fe40003fa6070 */
[----:B------:R3:W-:Y:S01]  /*70d0*/  STL.64 [R1+0x400], R12 ;  /* 0x0004000c01007387 */ /* 0x0007e20000100a00 */
[----:B------:R-:W-:Y:S02]  /*70e0*/  VIADD R6, R9, 0xffffffc3 ;  /* 0xffffffc309067836 */ /* 0x000fe40000000000 */
[----:B------:R-:W4:Y:S01]  /*70f0*/  LDC R9, c[0x0][0x230] ;  /* 0x00008c00ff097b82 */ /* 0x000f220000000800 */
[C---:B-1----:R-:W-:Y:S01]  /*7100*/  IMAD.WIDE R14, R2.reuse, 0x4, R234 ;  /* 0x00000004020e7825 */ /* 0x042fe200078e02ea */
[----:B------:R1:W-:Y:S04]  /*7110*/  LDGSTS.E [R0+0x9000], desc[UR14][R24.64], !P4 ;  /* 0x0900000018007fae */ /* 0x0003e8000e12184e */
[----:B------:R2:W-:Y:S01]  /*7120*/  STL.64 [R1+0x3f8], R10 ;  /* 0x0003f80a01007387 */ /* 0x0005e20000100a00 */
[----:B---3--:R-:W-:-:S03]  /*7130*/  IMAD.WIDE R12, R2, 0x4, R240 ;  /* 0x00000004020c7825 */ /* 0x008fc600078e02f0 */
[----:B------:R3:W-:Y:S04]  /*7140*/  LDGSTS.E [R0+0x9080], desc[UR14][R22.64], !P4 ;  /* 0x0908000016007fae */ /* 0x0007e8000e12184e */
[----:B------:R3:W-:Y:S01]  /*7150*/  LDGSTS.E [R0+0x9100], desc[UR14][R20.64], !P4 ;  /* 0x0910000014007fae */ /* 0x0007e2000e12184e */
[----:B--2---:R-:W-:-:S03]  /*7160*/  IMAD.WIDE R10, R2, 0x4, R4 ;  /* 0x00000004020a7825 */ /* 0x004fc600078e0204 */
[----:B------:R2:W-:Y:S01]  /*7170*/  LDGSTS.E [R0+0x9180], desc[UR14][R18.64], !P4 ;  /* 0x0918000012007fae */ /* 0x0005e2000e12184e */
[----:B------:R-:W-:-:S03]  /*7180*/  IMAD R2, R246, 0x2c, RZ ;  /* 0x0000002cf6027824 */ /* 0x000fc600078e02ff */
[----:B------:R2:W-:Y:S04]  /*7190*/  LDGSTS.E [R0+0x9200], desc[UR14][R16.64], !P4 ;  /* 0x0920000010007fae */ /* 0x0005e8000e12184e */
[----:B------:R4:W-:Y:S04]  /*71a0*/  LDGSTS.E [R0+0x9280], desc[UR14][R14.64], !P4 ;  /* 0x092800000e007fae */ /* 0x0009e8000e12184e */
[----:B------:R4:W-:Y:S04]  /*71b0*/  LDGSTS.E [R0+0x9300], desc[UR14][R12.64], !P4 ;  /* 0x093000000c007fae */ /* 0x0009e8000e12184e */
[----:B------:R4:W-:Y:S01]  /*71c0*/  LDGSTS.E [R0+0x9380], desc[UR14][R10.64], !P4 ;  /* 0x093800000a007fae */ /* 0x0009e2000e12184e */
[----:B------:R-:W-:Y:S01]  /*71d0*/  ISETP.GE.U32.AND P4, PT, R3, 0x7fffff88, PT ;  /* 0x7fffff880300780c */ /* 0x000fe20003f86070 */
[----:B------:R-:W-:-:S02]  /*71e0*/  IMAD R3, R246, 0x28, RZ ;  /* 0x00000028f6037824 */ /* 0x000fc400078e02ff */
[----:B------:R1:W-:Y:S04]  /*71f0*/  STL.64 [R1+0x330], R24 ;  /* 0x0003301801007387 */ /* 0x0003e80000100a00 */
[----:B------:R3:W-:Y:S04]  /*7200*/  STL.64 [R1+0x328], R22 ;  /* 0x0003281601007387 */ /* 0x0007e80000100a00 */
[----:B------:R2:W-:Y:S01]  /*7210*/  STL.64 [R1+0x320], R20 ;  /* 0x0003201401007387 */ /* 0x0005e20000100a00 */
[----:B-1----:R-:W-:-:S03]  /*7220*/  IMAD.WIDE R24, R3, 0x4, R204 ;  /* 0x0000000403187825 */ /* 0x002fc600078e02cc */
[----:B------:R1:W-:Y:S01]  /*7230*/  STL.64 [R1+0x318], R18 ;  /* 0x0003181201007387 */ /* 0x0003e20000100a00 */
[----:B---3--:R-:W-:-:S03]  /*7240*/  IMAD.WIDE R22, R3, 0x4, R210 ;  /* 0x0000000403167825 */ /* 0x008fc600078e02d2 */
[----:B------:R3:W-:Y:S01]  /*7250*/  STL.64 [R1+0x310], R16 ;  /* 0x0003101001007387 */ /* 0x0007e20000100a00 */
[----:B--2---:R-:W-:-:S03]  /*7260*/  IMAD.WIDE R20, R3, 0x4, R216 ;  /* 0x0000000403147825 */ /* 0x004fc600078e02d8 */
[----:B------:R4:W-:Y:S01]  /*7270*/  STL.64 [R1+0x308], R14 ;  /* 0x0003080e01007387 */ /* 0x0009e20000100a00 */
[----:B-1----:R-:W-:-:S03]  /*7280*/  IMAD.WIDE R18, R3, 0x4, R222 ;  /* 0x0000000403127825 */ /* 0x002fc600078e02de */
[----:B------:R1:W-:Y:S01]  /*7290*/  STL.64 [R1+0x300], R12 ;  /* 0x0003000c01007387 */ /* 0x0003e20000100a00 */
[----:B---3--:R-:W-:-:S03]  /*72a0*/  IMAD.WIDE R16, R3, 0x4, R228 ;  /* 0x0000000403107825 */ /* 0x008fc600078e02e4 */
[----:B------:R2:W-:Y:S01]  /*72b0*/  LDGSTS.E [R0+0xa000], desc[UR14][R24.64], !P3 ;  /* 0x0a00000018007fae */ /* 0x0005e2000d92184e */
[----:B----4-:R-:W-:-:S03]  /*72c0*/  IMAD.WIDE R14, R3, 0x4, R234 ;  /* 0x00000004030e7825 */ /* 0x010fc600078e02ea */
[----:B------:R3:W-:Y:S01]  /*72d0*/  STL.64 [R1+0x2f8], R10 ;  /* 0x0002f80a01007387 */ /* 0x0007e20000100a00 */
[----:B-1----:R-:W-:-:S03]  /*72e0*/  IMAD.WIDE R12, R3, 0x4, R240 ;  /* 0x00000004030c7825 */ /* 0x002fc600078e02f0 */
[----:B------:R1:W-:Y:S04]  /*72f0*/  LDGSTS.E [R0+0xa080], desc[UR14][R22.64], !P3 ;  /* 0x0a08000016007fae */ /* 0x0003e8000d92184e */
[----:B------:R4:W-:Y:S01]  /*7300*/  LDGSTS.E [R0+0xa100], desc[UR14][R20.64], !P3 ;  /* 0x0a10000014007fae */ /* 0x0009e2000d92184e */
[----:B---3--:R-:W-:-:S03]  /*7310*/  IMAD.WIDE R10, R3, 0x4, R4 ;  /* 0x00000004030a7825 */ /* 0x008fc600078e0204 */
[----:B------:R2:W-:Y:S01]  /*7320*/  STL.64 [R1+0x230], R24 ;  /* 0x0002301801007387 */ /* 0x0005e20000100a00 */
[----:B------:R-:W-:-:S03]  /*7330*/  IADD3 R3, R7, -0x2, RZ ;  /* 0xfffffffe07037810 */ /* 0x000fc60007ffe0ff */
        /* <DEDUP_REMOVED lines=9> */
[----:B----4-:R-:W-:-:S03]  /*73d0*/  IMAD.WIDE R20, R2, 0x4, R216 ;  /* 0x0000000402147825 */ /* 0x010fc600078e02d8 */
[----:B------:R4:W-:Y:S04]  /*73e0*/  STL.64 [R1+0x210], R16 ;  /* 0x0002101001007387 */ /* 0x0009e80000100a00 */
[----:B------:R1:W-:Y:S01]  /*73f0*/  LDGSTS.E [R0+0xa380], desc[UR14][R10.64], !P3 ;  /* 0x0a3800000a007fae */ /* 0x0003e2000d92184e */
[----:B------:R-:W-:Y:S01]  /*7400*/  ISETP.GE.U32.AND P3, PT, R6, 0x7fffff84, PT ;  /* 0x7fffff840600780c */ /* 0x000fe20003f66070 */
[----:B---3--:R-:W-:Y:S02]  /*7410*/  IMAD.WIDE R18, R2, 0x4, R222 ;  /* 0x0000000402127825 */ /* 0x008fe400078e02de */
[----:B------:R2:W-:Y:S02]  /*7420*/  STL.64 [R1+0x208], R14 ;  /* 0x0002080e01007387 */ /* 0x0005e40000100a00 */
[----:B------:R-:W-:-:S02]  /*7430*/  IMAD R6, R246, 0x30, RZ ;  /* 0x00000030f6067824 */ /* 0x000fc400078e02ff */
[----:B------:R1:W-:Y:S01]  /*7440*/  STL.64 [R1+0x200], R12 ;  /* 0x0002000c01007387 */ /* 0x0003e20000100a00 */
[----:B----4-:R-:W-:-:S03]  /*7450*/  IMAD.WIDE R16, R2, 0x4, R228 ;  /* 0x0000000402107825 */ /* 0x010fc600078e02e4 */
[----:B------:R3:W-:Y:S01]  /*7460*/  STL.64 [R1+0x1f8], R10 ;  /* 0x0001f80a01007387 */ /* 0x0007e20000100a00 */
[----:B--2---:R-:W-:-:S03]  /*7470*/  IMAD.WIDE R14, R2, 0x4, R234 ;  /* 0x00000004020e7825 */ /* 0x004fc600078e02ea */
[----:B------:R2:W-:Y:S01]  /*7480*/  LDGSTS.E [R0+0xb000], desc[UR14][R24.64], !P0 ;  /* 0x0b00000018007fae */ /* 0x0005e2000c12184e */
[----:B-1----:R-:W-:-:S03]  /*7490*/  IMAD.WIDE R12, R2, 0x4, R240 ;  /* 0x00000004020c7825 */ /* 0x002fc600078e02f0 */
[----:B------:R2:W-:Y:S01]  /*74a0*/  STL.64 [R1+0x130], R24 ;  /* 0x0001301801007387 */ /* 0x0005e20000100a00 */
[----:B---3--:R-:W-:-:S03]  /*74b0*/  IMAD.WIDE R10, R2, 0x4, R4 ;  /* 0x00000004020a7825 */ /* 0x008fc600078e0204 */
[----:B------:R1:W-:Y:S01]  /*74c0*/  LDGSTS.E [R0+0xb080], desc[UR14][R22.64], !P0 ;  /* 0x0b08000016007fae */ /* 0x0003e2000c12184e */
[----:B------:R-:W-:-:S03]  /*74d0*/  VIADD R2, R8, 0xfffffffa ;  /* 0xfffffffa08027836 */ /* 0x000fc60000000000 */
[----:B------:R1:W-:Y:S04]  /*74e0*/  STL.64 [R1+0x128], R22 ;  /* 0x0001281601007387 */ /* 0x0003e80000100a00 */
[----:B------:R3:W-:Y:S01]  /*74f0*/  LDGSTS.E [R0+0xb100], desc[UR14][R20.64], !P0 ;  /* 0x0b10000014007fae */ /* 0x0007e2000c12184e */
[----:B--2---:R-:W-:-:S03]  /*7500*/  IMAD.WIDE R24, R6, 0x4, R204 ;  /* 0x0000000406187825 */ /* 0x004fc600078e02cc */
[----:B------:R3:W-:Y:S04]  /*7510*/  STL.64 [R1+0x120], R20 ;  /* 0x0001201401007387 */ /* 0x0007e80000100a00 */
[----:B------:R2:W-:Y:S01]  /*7520*/  LDGSTS.E [R0+0xb180], desc[UR14][R18.64], !P0 ;  /* 0x0b18000012007fae */ /* 0x0005e2000c12184e */
[----:B-1----:R-:W-:-:S03]  /*7530*/  IMAD R22, R246, 0x34, RZ ;  /* 0x00000034f6167824 */ /* 0x002fc600078e02ff */
        /* <DEDUP_REMOVED lines=11> */
[C---:B---3--:R-:W-:Y:S01]  /*75f0*/  IMAD.WIDE R14, R6.reuse, 0x4, R228 ;  /* 0x00000004060e7825 */ /* 0x048fe200078e02e4 */
[----:B------:R-:W-:Y:S02]  /*7600*/  ISETP.GE.U32.AND P0, PT, R3, 0x7fffffbf, PT ;  /* 0x7fffffbf0300780c */ /* 0x000fe40003f06070 */
[----:B------:R1:W-:Y:S01]  /*7610*/  STL.64 [R1+0xf8], R10 ;  /* 0x0000f80a01007387 */ /* 0x0003e20000100a00 */
[----:B------:R-:W3:Y:S01]  /*7620*/  LDC R3, c[0x0][0x230] ;  /* 0x00008c00ff037b82 */ /* 0x000ee20000000800 */
[----:B--2---:R-:W-:-:S02]  /*7630*/  IMAD.WIDE R12, R6, 0x4, R234 ;  /* 0x00000004060c7825 */ /* 0x004fc400078e02ea */
[----:B------:R2:W-:Y:S04]  /*7640*/  LDGSTS.E [R0+0xc000], desc[UR14][R24.64], !P6 ;  /* 0x0c00000018007fae */ /* 0x0005e8000f12184e */
[----:B------:R4:W-:Y:S01]  /*7650*/  LDGSTS.E [R0+0xc080], desc[UR14][R20.64], !P6 ;  /* 0x0c08000014007fae */ /* 0x0009e2000f12184e */
[----:B-1----:R-:W-:-:S03]  /*7660*/  IMAD.WIDE R10, R6, 0x4, R240 ;  /* 0x00000004060a7825 */ /* 0x002fc600078e02f0 */
[----:B------:R-:W-:Y:S01]  /*7670*/  LDGSTS.E [R0+0xc100], desc[UR14][R18.64], !P6 ;  /* 0x0c10000012007fae */ /* 0x000fe2000f12184e */
[----:B------:R-:W-:-:S03]  /*7680*/  IMAD.WIDE R6, R6, 0x4, R4 ;  /* 0x0000000406067825 */ /* 0x000fc600078e0204 */
[----:B------:R1:W-:Y:S04]  /*7690*/  LDGSTS.E [R0+0xc180], desc[UR14][R16.64], !P6 ;  /* 0x0c18000010007fae */ /* 0x0003e8000f12184e */
[----:B------:R2:W-:Y:S04]  /*76a0*/  STL.64 [R1+0x30], R24 ;  /* 0x0000301801007387 */ /* 0x0005e80000100a00 */
[----:B------:R1:W-:Y:S04]  /*76b0*/  LDGSTS.E [R0+0xc200], desc[UR14][R14.64], !P6 ;  /* 0x0c2000000e007fae */ /* 0x0003e8000f12184e */
[----:B------:R4:W-:Y:S04]  /*76c0*/  STL.64 [R1+0x28], R20 ;  /* 0x0000281401007387 */ /* 0x0009e80000100a00 */
[----:B------:R3:W-:Y:S01]  /*76d0*/  LDGSTS.E [R0+0xc280], desc[UR14][R12.64], !P6 ;  /* 0x0c2800000c007fae */ /* 0x0007e2000f12184e */
[----:B--2---:R-:W-:-:S03]  /*76e0*/  IMAD.WIDE R24, R38, 0x4, R204 ;  /* 0x0000000426187825 */ /* 0x004fc600078e02cc */
[----:B------:R-:W-:Y:S01]  /*76f0*/  STL.64 [R1+0x20], R18 ;  /* 0x0000201201007387 */ /* 0x000fe20000100a00 */
[----:B------:R-:W-:-:S03]  /*7700*/  IMAD.WIDE R38, R38, 0x4, R4 ;  /* 0x0000000426267825 */ /* 0x000fc600078e0204 */
[----:B------:R2:W-:Y:S01]  /*7710*/  LDGSTS.E [R0+0xc300], desc[UR14][R10.64], !P6 ;  /* 0x0c3000000a007fae */ /* 0x0005e2000f12184e */
[----:B----4-:R-:W-:-:S03]  /*7720*/  IMAD.WIDE R20, R22, 0x4, R240 ;  /* 0x0000000416147825 */ /* 0x010fc600078e02f0 */
[----:B------:R1:W-:Y:S04]  /*7730*/  STL.64 [R1+0x18], R16 ;  /* 0x0000181001007387 */ /* 0x0003e80000100a00 */
[----:B------:R-:W-:Y:S01]  /*7740*/  LDGSTS.E [R0+0xc380], desc[UR14][R6.64], !P6 ;  /* 0x0c38000006007fae */ /* 0x000fe2000f12184e */
[----:B------:R-:W-:Y:S01]  /*7750*/  ISETP.GE.U32.AND P6, PT, R2, 0x7fffffbb, PT ;  /* 0x7fffffbb0200780c */ /* 0x000fe20003fc6070 */
[----:B------:R-:W-:Y:S02]  /*7760*/  VIADD R2, R9, 0xfffffff6 ;  /* 0xfffffff609027836 */ /* 0x000fe40000000000 */
[----:B------:R4:W-:Y:S01]  /*7770*/  STL.64 [R1+0x10], R14 ;  /* 0x0000100e01007387 */ /* 0x0009e20000100a00 */
[----:B------:R-:W-:-:S03]  /*7780*/  IMAD.WIDE R8, R22, 0x4, R204 ;  /* 0x0000000416087825 */ /* 0x000fc600078e02cc */
[----:B------:R3:W-:Y:S01]  /*7790*/  STL.64 [R1+0x8], R12 ;  /* 0x0000080c01007387 */ /* 0x0007e20000100a00 */
[----:B-1----:R-:W-:-:S03]  /*77a0*/  IMAD.WIDE R16, R22, 0x4, R228 ;  /* 0x0000000416107825 */ /* 0x002fc600078e02e4 */
[----:B------:R2:W-:Y:S01]  /*77b0*/  STL.64 [R1], R10 ;  /* 0x0000000a01007387 */ /* 0x0005e20000100a00 */
[----:B------:R-:W-:-:S03]  /*77c0*/  IMAD.WIDE R18, R22, 0x4, R234 ;  /* 0x0000000416127825 */ /* 0x000fc600078e02ea */
[----:B------:R1:W-:Y:S01]  /*77d0*/  LDGSTS.E [R0+0xd000], desc[UR14][R8.64], !P5 ;  /* 0x0d00000008007fae */ /* 0x0003e2000e92184e */
[----:B----4-:R-:W-:-:S03]  /*77e0*/  IMAD.WIDE R14, R22, 0x4, R222 ;  /* 0x00000004160e7825 */ /* 0x010fc600078e02de */
[----:B------:R-:W-:Y:S01]  /*77f0*/  STL.64 [R1+0x2260], R6 ;  /* 0x0022600601007387 */ /* 0x000fe20000100a00 */
[----:B---3--:R-:W-:-:S03]  /*7800*/  IMAD.WIDE R12, R22, 0x4, R216 ;  /* 0x00000004160c7825 */ /* 0x008fc600078e02d8 */
[----:B------:R1:W-:Y:S01]  /*7810*/  STL.64 [R1+0x25e8], R8 ;  /* 0x0025e80801007387 */ /* 0x0003e20000100a00 */
[----:B--2---:R-:W-:-:S04]  /*7820*/  IMAD.WIDE R10, R22, 0x4, R210 ;  /* 0x00000004160a7825 */ /* 0x004fc800078e02d2 */
[----:B------:R-:W-:Y:S01]  /*7830*/  IMAD.WIDE R22, R22, 0x4, R4 ;  /* 0x0000000416167825 */ /* 0x000fe200078e0204 */
[----:B------:R2:W-:Y:S04]  /*7840*/  LDGSTS.E [R0+0xd080], desc[UR14][R10.64], !P5 ;  /* 0x0d0800000a007fae */ /* 0x0005e8000e92184e */
[----:B------:R3:W-:Y:S04]  /*7850*/  LDGSTS.E [R0+0xd100], desc[UR14][R12.64], !P5 ;  /* 0x0d1000000c007fae */ /* 0x0007e8000e92184e */
[----:B------:R4:W-:Y:S04]  /*7860*/  LDGSTS.E [R0+0xd180], desc[UR14][R14.64], !P5 ;  /* 0x0d1800000e007fae */ /* 0x0009e8000e92184e */
[----:B------:R4:W-:Y:S04]  /*7870*/  LDGSTS.E [R0+0xd200], desc[UR14][R16.64], !P5 ;  /* 0x0d20000010007fae */ /* 0x0009e8000e92184e */
[----:B------:R4:W-:Y:S04]  /*7880*/  LDGSTS.E [R0+0xd280], desc[UR14][R18.64], !P5 ;  /* 0x0d28000012007fae */ /* 0x0009e8000e92184e */
[----:B------:R4:W-:Y:S04]  /*7890*/  LDGSTS.E [R0+0xd300], desc[UR14][R20.64], !P5 ;  /* 0x0d30000014007fae */ /* 0x0009e8000e92184e */
[----:B------:R4:W-:Y:S01]  /*78a0*/  LDGSTS.E [R0+0xd380], desc[UR14][R22.64], !P5 ;  /* 0x0d38000016007fae */ /* 0x0009e2000e92184e */
[----:B------:R-:W-:-:S02]  /*78b0*/  ISETP.GE.U32.AND P5, PT, R2, 0x7fffffb7, PT ;  /* 0x7fffffb70200780c */ /* 0x000fc40003fa6070 */
[----:B------:R-:W-:Y:S01]  /*78c0*/  IADD3 R2, R3, -0xe, RZ ;  /* 0xfffffff203027810 */ /* 0x000fe20007ffe0ff */
[----:B------:R-:W-:Y:S01]  /*78d0*/  LDGSTS.E [R0+0xe000], desc[UR14][R24.64], !P4 ;  /* 0x0e00000018007fae */ /* 0x000fe2000e12184e */
[----:B------:R-:W-:-:S03]  /*78e0*/  IMAD R3, R246, 0x5, RZ ;  /* 0x00000005f6037824 */ /* 0x000fc600078e02ff */
[----:B------:R-:W-:Y:S01]  /*78f0*/  LDGSTS.E [R0+0xe080], desc[UR14][R26.64], !P4 ;  /* 0x0e0800001a007fae */ /* 0x000fe2000e12184e */
[----:B-1----:R-:W-:-:S03]  /*7900*/  IMAD.WIDE R8, R3, 0x4, R240 ;  /* 0x0000000403087825 */ /* 0x002fc600078e02f0 */
[----:B------:R-:W-:Y:S01]  /*7910*/  LDGSTS.E [R0+0xe100], desc[UR14][R28.64], !P4 ;  /* 0x0e1000001c007fae */ /* 0x000fe2000e12184e */
[----:B------:R-:W-:-:S03]  /*7920*/  IMAD.WIDE R6, R3, 0x4, R4 ;  /* 0x0000000403067825 */ /* 0x000fc600078e0204 */
[----:B------:R-:W-:Y:S04]  /*7930*/  LDGSTS.E [R0+0xe180], desc[UR14][R30.64], !P4 ;  /* 0x0e1800001e007fae */ /* 0x000fe8000e12184e */
[----:B------:R-:W-:Y:S04]  /*7940*/  LDGSTS.E [R0+0xe200], desc[UR14][R32.64], !P4 ;  /* 0x0e20000020007fae */ /* 0x000fe8000e12184e */
[----:B------:R-:W-:Y:S04]  /*7950*/  LDGSTS.E [R0+0xe280], desc[UR14][R34.64], !P4 ;  /* 0x0e28000022007fae */ /* 0x000fe8000e12184e */
[----:B------:R-:W-:Y:S04]  /*7960*/  LDGSTS.E [R0+0xe300], desc[UR14][R36.64], !P4 ;  /* 0x0e30000024007fae */ /* 0x000fe8000e12184e */
[----:B------:R-:W-:Y:S01]  /*7970*/  LDGSTS.E [R0+0xe380], desc[UR14][R38.64], !P4 ;  /* 0x0e38000026007fae */ /* 0x000fe2000e12184e */
[----:B------:R-:W-:Y:S01]  /*7980*/  ISETP.GE.U32.AND P4, PT, R2, 0x7fffffb3, PT ;  /* 0x7fffffb30200780c */ /* 0x000fe20003f86070 */
[----:B------:R-:W-:-:S02]  /*7990*/  VIADD R2, R40, 0xffffffee ;  /* 0xffffffee28027836 */ /* 0x000fc40000000000 */
[C---:B------:R-:W-:Y:S01]  /*79a0*/  IMAD.WIDE R40, R54.reuse, 0x4, R204 ;  /* 0x0000000436287825 */ /* 0x040fe200078e02cc */
[----:B------:R2:W-:Y:S03]  /*79b0*/  STL.64 [R1+0x2268], R10 ;  /* 0x0022680a01007387 */ /* 0x0005e60000100a00 */
[----:B------:R-:W-:Y:S01]  /*79c0*/  IMAD.WIDE R54, R54, 0x4, R4 ;  /* 0x0000000436367825 */ /* 0x000fe200078e0204 */
[----:B------:R3:W-:Y:S04]  /*79d0*/  STL.64 [R1+0x2270], R12 ;  /* 0x0022700c01007387 */ /* 0x0007e80000100a00 */
[----:B------:R-:W-:Y:S04]  /*79e0*/  LDGSTS.E [R0+0xf000], desc[UR14][R40.64], !P3 ;  /* 0x0f00000028007fae */ /* 0x000fe8000d92184e */
[----:B------:R4:W-:Y:S01]  /*79f0*/  STL.64 [R1+0x2278], R14 ;  /* 0x0022780e01007387 */ /* 0x0009e20000100a00 */
[----:B--2---:R-:W-:-:S03]  /*7a00*/  IMAD.WIDE R10, R3, 0x4, R234 ;  /* 0x00000004030a7825 */ /* 0x004fc600078e02ea */
[----:B------:R-:W-:Y:S01]  /*7a10*/  LDGSTS.E [R0+0xf080], desc[UR14][R42.64], !P3 ;  /* 0x0f0800002a007fae */ /* 0x000fe2000d92184e */
[----:B---3--:R-:W-:-:S03]  /*7a20*/  IMAD.WIDE R12, R3, 0x4, R228 ;  /* 0x00000004030c7825 */ /* 0x008fc600078e02e4 */
[----:B------:R1:W-:Y:S04]  /*7a30*/  STL.64 [R1+0x2280], R16 ;  /* 0x0022801001007387 */ /* 0x0003e80000100a00 */
[----:B------:R-:W-:Y:S01]  /*7a40*/  LDGSTS.E [R0+0xf100], desc[UR14][R44.64], !P3 ;  /* 0x0f1000002c007fae */ /* 0x000fe2000d92184e */
[----:B----4-:R-:W-:-:S03]  /*7a50*/  IMAD.WIDE R14, R3, 0x4, R222 ;  /* 0x00000004030e7825 */ /* 0x010fc600078e02de */
[----:B------:R2:W-:Y:S04]  /*7a60*/  STL.64 [R1+0x2288], R18 ;  /* 0x0022881201007387 */ /* 0x0005e80000100a00 */
[----:B------:R-:W-:Y:S01]  /*7a70*/  LDGSTS.E [R0+0xf180], desc[UR14][R46.64], !P3 ;  /* 0x0f1800002e007fae */ /* 0x000fe2000d92184e */
[----:B-1----:R-:W-:-:S03]  /*7a80*/  IMAD.WIDE R16, R3, 0x4, R216 ;  /* 0x0000000403107825 */ /* 0x002fc600078e02d8 */
[----:B------:R1:W-:Y:S04]  /*7a90*/  STL.64 [R1+0x2290], R20 ;  /* 0x0022901401007387 */ /* 0x0003e80000100a00 */
[----:B------:R-:W-:Y:S01]  /*7aa0*/  LDGSTS.E [R0+0xf200], desc[UR14][R48.64], !P3 ;  /* 0x0f20000030007fae */ /* 0x000fe2000d92184e */
[----:B--2---:R-:W-:-:S03]  /*7ab0*/  IMAD.WIDE R18, R3, 0x4, R210 ;  /* 0x0000000403127825 */ /* 0x004fc600078e02d2 */
[----:B------:R2:W-:Y:S04]  /*7ac0*/  STL.64 [R1+0x2298], R22 ;  /* 0x0022981601007387 */ /* 0x0005e80000100a00 */
[----:B------:R-:W-:Y:S01]  /*7ad0*/  LDGSTS.E [R0+0xf280], desc[UR14][R50.64], !P3 ;  /* 0x0f28000032007fae */ /* 0x000fe2000d92184e */
[----:B-1----:R-:W-:-:S03]  /*7ae0*/  IMAD.WIDE R20, R3, 0x4, R204 ;  /* 0x0000000403147825 */ /* 0x002fc600078e02cc */
[----:B------:R-:W-:Y:S01]  /*7af0*/  STL.64 [R1+0x25e0], R24 ;  /* 0x0025e01801007387 */ /* 0x000fe20000100a00 */
[----:B------:R-:W-:-:S03]  /*7b00*/  IMAD R3, R246, 0x9, RZ ;  /* 0x00000009f6037824 */ /* 0x000fc600078e02ff */
[----:B------:R-:W-:Y:S01]  /*7b10*/  LDGSTS.E [R0+0xf300], desc[UR14][R52.64], !P3 ;  /* 0x0f30000034007fae */ /* 0x000fe2000d92184e */
[----:B--2---:R-:W-:-:S03]  /*7b20*/  IMAD.WIDE R22, R120, 0x4, R204 ;  /* 0x0000000478167825 */ /* 0x004fc600078e02cc */
[----:B------:R-:W-:Y:S04]  /*7b30*/  STL.64 [R1+0x22a0], R26 ;  /* 0x0022a01a01007387 */ /* 0x000fe80000100a00 */
[----:B------:R-:W-:Y:S01]  /*7b40*/  LDGSTS.E [R0+0xf380], desc[UR14][R54.64], !P3 ;  /* 0x0f38000036007fae */ /* 0x000fe2000d92184e */
[----:B------:R-:W-:Y:S02]  /*7b50*/  ISETP.GE.U32.AND P3, PT, R2, 0x7fffffaf, PT ;  /* 0x7fffffaf0200780c */ /* 0x000fe40003f66070 */
[----:B------:R-:W-:Y:S01]  /*7b60*/  LOP3.LUT R2, R249, 0x20, RZ, 0x3c, !PT ;  /* 0x00000020f9027812 */ /* 0x000fe200078e3cff */
[----:B------:R-:W-:Y:S03]  /*7b70*/  STL.64 [R1+0x22a8], R28 ;  /* 0x0022a81c01007387 */ /* 0x000fe60000100a00 */
[----:B------:R-:W-:Y:S01]  /*7b80*/  IADD3 R2, R2, UR5, RZ ;  /* 0x0000000502027c10 */ /* 0x000fe2000fffe0ff */
[----:B------:R-:W-:Y:S04]  /*7b90*/  STL.64 [R1+0x22b0], R30 ;  /* 0x0022b01e01007387 */ /* 0x000fe80000100a00 */
        /* <DEDUP_REMOVED lines=9> */
[----:B------:R1:W-:Y:S04]  /*7c30*/  LDGSTS.E [R2+0x400], desc[UR14][R74.64], !P0 ;  /* 0x004000004a027fae */ /* 0x0003e8000c12184e */
[----:B------:R-:W-:Y:S04]  /*7c40*/  STL.64 [R1+0x22f8], R50 ;  /* 0x0022f83201007387 */ /* 0x000fe80000100a00 */
[----:B------:R2:W-:Y:S04]  /*7c50*/  LDGSTS.E [R2+0x480], desc[UR14][R72.64], !P0 ;  /* 0x0048000048027fae */ /* 0x0005e8000c12184e */
[----:B------:R-:W-:Y:S04]  /*7c60*/  STL.64 [R1+0x2300], R52 ;  /* 0x0023003401007387 */ /* 0x000fe80000100a00 */
[----:B------:R3:W-:Y:S04]  /*7c70*/  LDGSTS.E [R2+0x500], desc[UR14][R70.64], !P0 ;  /* 0x0050000046027fae */ /* 0x0007e8000c12184e */
[----:B------:R-:W-:Y:S04]  /*7c80*/  STL.64 [R1+0x2308], R54 ;  /* 0x0023083601007387 */ /* 0x000fe80000100a00 */
[----:B------:R4:W-:Y:S04]  /*7c90*/  LDGSTS.E [R2+0x580], desc[UR14][R68.64], !P0 ;  /* 0x0058000044027fae */ /* 0x0009e8000c12184e */
[----:B------:R1:W-:Y:S04]  /*7ca0*/  STL.64 [R1+0xbf8], R74 ;  /* 0x000bf84a01007387 */ /* 0x0003e80000100a00 */
[----:B------:R4:W-:Y:S04]  /*7cb0*/  LDGSTS.E [R2+0x600], desc[UR14][R66.64], !P0 ;  /* 0x0060000042027fae */ /* 0x0009e8000c12184e */
[----:B------:R2:W-:Y:S04]  /*7cc0*/  STL.64 [R1+0xbf0], R72 ;  /* 0x000bf04801007387 */ /* 0x0005e80000100a00 */
[----:B------:R4:W-:Y:S01]  /*7cd0*/  LDGSTS.E [R2+0x680], desc[UR14][R64.64], !P0 ;  /* 0x0068000040027fae */ /* 0x0009e2000c12184e */
[----:B-1----:R-:W-:-:S03]  /*7ce0*/  IMAD.WIDE R74, R86, 0x4, R210 ;  /* 0x00000004564a7825 */ /* 0x002fc600078e02d2 */
[----:B------:R3:W-:Y:S04]  /*7cf0*/  STL.64 [R1+0xbe8], R70 ;  /* 0x000be84601007387 */ /* 0x0007e80000100a00 */
[----:B------:R1:W-:Y:S01]  /*7d00*/  LDGSTS.E [R2+0x700], desc[UR14][R62.64], !P0 ;  /* 0x007000003e027fae */ /* 0x0003e2000c12184e */
[----:B--2---:R-:W2:Y:S03]  /*7d10*/  LDC R72, c[0x0][0x230] ;  /* 0x00008c00ff487b82 */ /* 0x004ea60000000800 */
[----:B------:R4:W-:Y:S04]  /*7d20*/  STL.64 [R1+0xbe0], R68 ;  /* 0x000be04401007387 */ /* 0x0009e80000100a00 */
[----:B------:R1:W-:Y:S01]  /*7d30*/  LDGSTS.E [R2+0x780], desc[UR14][R60.64], !P0 ;  /* 0x007800003c027fae */ /* 0x0003e2000c12184e */
[----:B------:R-:W-:Y:S01]  /*7d40*/  ISETP.GE.U32.AND P0, PT, R56, 0x7fffffab, PT ;  /* 0x7fffffab3800780c */ /* 0x000fe20003f06070 */
[----:B------:R-:W-:-:S02]  /*7d50*/  VIADD R56, R57, 0xffffffe6 ;  /* 0xffffffe639387836 */ /* 0x000fc40000000000 */
[----:B------:R1:W-:Y:S01]  /*7d60*/  STL.64 [R1+0xbd8], R66 ;  /* 0x000bd84201007387 */ /* 0x0003e20000100a00 */
[----:B------:R-:W-:Y:S02]  /*7d70*/  VIADD R57, R58, 0xffffffe2 ;  /* 0xffffffe23a397836 */ /* 0x000fe40000000000 */
[----:B------:R-:W2:Y:S01]  /*7d80*/  LDC R58, c[0x0][0x230] ;  /* 0x00008c00ff3a7b82 */ /* 0x000ea20000000800 */
[----:B------:R1:W-:Y:S01]  /*7d90*/  LDGSTS.E [R2+0x1400], desc[UR14][R20.64], !P6 ;  /* 0x0140000014027fae */ /* 0x0003e2000f12184e */
[----:B---3--:R-:W-:-:S03]  /*7da0*/  IMAD R70, R246, 0x31, RZ ;  /* 0x00000031f6467824 */ /* 0x008fc600078e02ff */
[----:B------:R3:W-:Y:S01]  /*7db0*/  STL.64 [R1+0xbd0], R64 ;  /* 0x000bd04001007387 */ /* 0x0007e20000100a00 */
[----:B----4-:R-:W-:-:S03]  /*7dc0*/  IMAD.WIDE R68, R70, 0x4, R240 ;  /* 0x0000000446447825 */ /* 0x010fc600078e02f0 */
[----:B------:R4:W-:Y:S01]  /*7dd0*/  LDGSTS.E [R2+0x1480], desc[UR14][R18.64], !P6 ;  /* 0x0148000012027fae */ /* 0x0009e2000f12184e */
[----:B-1----:R-:W-:-:S03]  /*7de0*/  IMAD.WIDE R66, R70, 0x4, R234 ;  /* 0x0000000446427825 */ /* 0x002fc600078e02ea */
[----:B------:R1:W-:Y:S04]  /*7df0*/  STL.64 [R1+0xbc8], R62 ;  /* 0x000bc83e01007387 */ /* 0x0003e80000100a00 */
[----:B------:R4:W-:Y:S01]  /*7e00*/  LDGSTS.E [R2+0x1500], desc[UR14][R16.64], !P6 ;  /* 0x0150000010027fae */ /* 0x0009e2000f12184e */
[----:B---3--:R-:W-:-:S03]  /*7e10*/  IMAD.WIDE R64, R70, 0x4, R228 ;  /* 0x0000000446407825 */ /* 0x008fc600078e02e4 */
[----:B------:R3:W-:Y:S04]  /*7e20*/  STL.64 [R1+0xbc0], R60 ;  /* 0x000bc03c01007387 */ /* 0x0007e80000100a00 */
[----:B------:R2:W-:Y:S01]  /*7e30*/  LDGSTS.E [R2+0x1580], desc[UR14][R14.64], !P6 ;  /* 0x015800000e027fae */ /* 0x0005e2000f12184e */
[----:B-1----:R-:W-:-:S03]  /*7e40*/  IMAD.WIDE R62, R70, 0x4, R222 ;  /* 0x00000004463e7825 */ /* 0x002fc600078e02de */
[----:B------:R1:W-:Y:S04]  /*7e50*/  STL.64 [R1+0xaf8], R20 ;  /* 0x000af81401007387 */ /* 0x0003e80000100a00 */
[----:B------:R2:W-:Y:S01]  /*7e60*/  LDGSTS.E [R2+0x1600], desc[UR14][R12.64], !P6 ;  /* 0x016000000c027fae */ /* 0x0005e2000f12184e */
[----:B---3--:R-:W3:Y:S03]  /*7e70*/  LDC R60, c[0x0][0x230] ;  /* 0x00008c00ff3c7b82 */ /* 0x008ee60000000800 */
        /* <DEDUP_REMOVED lines=8> */
[C---:B-1----:R-:W-:Y:S01]  /*7f00*/  IMAD.WIDE R16, R3.reuse, 0x4, R216 ;  /* 0x0000000403107825 */ /* 0x042fe200078e02d8 */
[----:B------:R-:W-:Y:S02]  /*7f10*/  ISETP.GE.U32.AND P6, PT, R56, 0x7fffffa7, PT ;  /* 0x7fffffa73800780c */ /* 0x000fe40003fc6070 */
[----:B------:R1:W-:Y:S01]  /*7f20*/  STL.64 [R1+0xad8], R12 ;  /* 0x000ad80c01007387 */ /* 0x0003e20000100a00 */
[----:B------:R-:W-:Y:S02]  /*7f30*/  IMAD R56, R246, 0xd, RZ ;  /* 0x0000000df6387824 */ /* 0x000fe400078e02ff */
[C---:B--2---:R-:W-:Y:S01]  /*7f40*/  IMAD.WIDE R14, R3.reuse, 0x4, R222 ;  /* 0x00000004030e7825 */ /* 0x044fe200078e02de */
[----:B------:R2:W-:Y:S04]  /*7f50*/  STL.64 [R1+0xad0], R10 ;  /* 0x000ad00a01007387 */ /* 0x0005e80000100a00 */
[----:B------:R4:W-:Y:S01]  /*7f60*/  STL.64 [R1+0xac8], R8 ;  /* 0x000ac80801007387 */ /* 0x0009e20000100a00 */
[----:B-1----:R-:W-:-:S03]  /*7f70*/  IMAD.WIDE R12, R3, 0x4, R228 ;  /* 0x00000004030c7825 */ /* 0x002fc600078e02e4 */
[----:B------:R1:W-:Y:S01]  /*7f80*/  LDGSTS.E [R2+0x2400], desc[UR14][R20.64], !P5 ;  /* 0x0240000014027fae */ /* 0x0003e2000e92184e */
[----:B--2---:R-:W-:-:S03]  /*7f90*/  IMAD.WIDE R10, R3, 0x4, R234 ;  /* 0x00000004030a7825 */ /* 0x004fc600078e02ea */
[----:B------:R2:W-:Y:S01]  /*7fa0*/  STL.64 [R1+0xac0], R6 ;  /* 0x000ac00601007387 */ /* 0x0005e20000100a00 */
[----:B----4-:R-:W-:-:S03]  /*7fb0*/  IMAD.WIDE R8, R3, 0x4, R240 ;  /* 0x0000000403087825 */ /* 0x010fc600078e02f0 */
[----:B------:R4:W-:Y:S04]  /*7fc0*/  LDGSTS.E [R2+0x2480], desc[UR14][R18.64], !P5 ;  /* 0x0248000012027fae */ /* 0x0009e8000e92184e */
[----:B------:R1:W-:Y:S01]  /*7fd0*/  STL.64 [R1+0x9f8], R20 ;  /* 0x0009f81401007387 */ /* 0x0003e20000100a00 */
[----:B--2---:R-:W-:-:S03]  /*7fe0*/  IMAD.WIDE R6, R3, 0x4, R4 ;  /* 0x0000000403067825 */ /* 0x004fc600078e0204 */
[----:B------:R2:W-:Y:S01]  /*7ff0*/  LDGSTS.E [R2+0x2500], desc[UR14][R16.64], !P5 ;  /* 0x0250000010027fae */ /* 0x0005e2000e92184e */
[----:B------:R-:W-:Y:S02]  /*8000*/  IADD3 R3, R59, -0x22, RZ ;  /* 0xffffffde3b037810 */ /* 0x000fe40007ffe0ff */
[----:B------:R-:W3:Y:S01]  /*8010*/  LDC R59, c[0x0][0x230] ;  /* 0x00008c00ff3b7b82 */ /* 0x000ee20000000800 */
[----:B------:R4:W-:Y:S01]  /*8020*/  STL.64 [R1+0x9f0], R18 ;  /* 0x0009f01201007387 */ /* 0x0009e20000100a00 */
[----:B-1----:R-:W-:-:S03]  /*8030*/  IMAD.WIDE R20, R56, 0x4, R204 ;  /* 0x0000000438147825 */ /* 0x002fc600078e02cc */
[----:B------:R1:W-:Y:S04]  /*8040*/  LDGSTS.E [R2+0x2580], desc[UR14][R14.64], !P5 ;  /* 0x025800000e027fae */ /* 0x0003e8000e92184e */
[----:B------:R2:W-:Y:S04]  /*8050*/  STL.64 [R1+0x9e8], R16 ;  /* 0x0009e81001007387 */ /* 0x0005e80000100a00 */
[----:B------:R1:W-:Y:S01]  /*8060*/  LDGSTS.E [R2+0x2600], desc[UR14][R12.64], !P5 ;  /* 0x026000000c027fae */ /* 0x0003e2000e92184e */
[----:B----4-:R-:W-:-:S03]  /*8070*/  IMAD.WIDE R18, R56, 0x4, R210 ;  /* 0x0000000438127825 */ /* 0x010fc600078e02d2 */
        /* <DEDUP_REMOVED lines=8> */
[----:B--2---:R-:W-:Y:S01]  /*8100*/  IMAD.WIDE R12, R56, 0x4, R228 ;  /* 0x00000004380c7825 */ /* 0x004fe200078e02e4 */
[----:B------:R-:W-:Y:S02]  /*8110*/  ISETP.GE.U32.AND P5, PT, R57, 0x7fffffa3, PT ;  /* 0x7fffffa33900780c */ /* 0x000fe40003fa6070 */
[----:B------:R2:W-:Y:S01]  /*8120*/  STL.64 [R1+0x9c8], R8 ;  /* 0x0009c80801007387 */ /* 0x0005e20000100a00 */
[----:B---3--:R-:W-:Y:S02]  /*8130*/  VIADD R57, R60, 0xffffffda ;  /* 0xffffffda3c397836 */ /* 0x008fe40000000000 */
[----:B------:R-:W3:Y:S01]  /*8140*/  LDC R60, c[0x0][0x230] ;  /* 0x00008c00ff3c7b82 */ /* 0x000ee20000000800 */
[C---:B----4-:R-:W-:Y:S01]  /*8150*/  IMAD.WIDE R10, R56.reuse, 0x4, R234 ;  /* 0x00000004380a7825 */ /* 0x050fe200078e02ea */
[----:B------:R4:W-:Y:S04]  /*8160*/  LDGSTS.E [R2+0x3400], desc[UR14][R20.64], !P4 ;  /* 0x0340000014027fae */ /* 0x0009e8000e12184e */
[----:B------:R1:W-:Y:S01]  /*8170*/  STL.64 [R1+0x9c0], R6 ;  /* 0x0009c00601007387 */ /* 0x0003e20000100a00 */
[----:B--2---:R-:W-:-:S03]  /*8180*/  IMAD.WIDE R8, R56, 0x4, R240 ;  /* 0x0000000438087825 */ /* 0x004fc600078e02f0 */
[----:B------:R2:W-:Y:S04]  /*8190*/  LDGSTS.E [R2+0x3480], desc[UR14][R18.64], !P4 ;  /* 0x0348000012027fae */ /* 0x0005e8000e12184e */
[----:B------:R2:W-:Y:S01]  /*81a0*/  LDGSTS.E [R2+0x3500], desc[UR14][R16.64], !P4 ;  /* 0x0350000010027fae */ /* 0x0005e2000e12184e */
[----:B-1----:R-:W-:-:S03]  /*81b0*/  IMAD.WIDE R6, R56, 0x4, R4 ;  /* 0x0000000438067825 */ /* 0x002fc600078e0204 */
        /* <DEDUP_REMOVED lines=11> */
[----:B----4-:R-:W-:-:S03]  /*8270*/  IMAD.WIDE R20, R3, 0x4, R204 ;  /* 0x0000000403147825 */ /* 0x010fc600078e02cc */
[----:B------:R4:W-:Y:S01]  /*8280*/  STL.64 [R1+0x8e0], R14 ;  /* 0x0008e00e01007387 */ /* 0x0009e20000100a00 */
[----:B--2---:R-:W-:-:S03]  /*8290*/  IMAD.WIDE R18, R3, 0x4, R210 ;  /* 0x0000000403127825 */ /* 0x004fc600078e02d2 */
[----:B------:R2:W-:Y:S01]  /*82a0*/  STL.64 [R1+0x8d8], R12 ;  /* 0x0008d80c01007387 */ /* 0x0005e20000100a00 */
[----:B-1----:R-:W-:-:S03]  /*82b0*/  IMAD.WIDE R16, R3, 0x4, R216 ;  /* 0x0000000403107825 */ /* 0x002fc600078e02d8 */
[----:B------:R3:W-:Y:S01]  /*82c0*/  STL.64 [R1+0x8d0], R10 ;  /* 0x0008d00a01007387 */ /* 0x0007e20000100a00 */
[----:B----4-:R-:W-:-:S03]  /*82d0*/  IMAD.WIDE R14, R3, 0x4, R222 ;  /* 0x00000004030e7825 */ /* 0x010fc600078e02de */
[----:B------:R1:W-:Y:S01]  /*82e0*/  STL.64 [R1+0x8c8], R8 ;  /* 0x0008c80801007387 */ /* 0x0003e20000100a00 */
[----:B--2---:R-:W-:-:S03]  /*82f0*/  IMAD.WIDE R12, R3, 0x4, R228 ;  /* 0x00000004030c7825 */ /* 0x004fc600078e02e4 */
[----:B------:R2:W-:Y:S01]  /*8300*/  LDGSTS.E [R2+0x4400], desc[UR14][R20.64], !P3 ;  /* 0x0440000014027fae */ /* 0x0005e2000d92184e */
[----:B---3--:R-:W-:-:S03]  /*8310*/  IMAD.WIDE R10, R3, 0x4, R234 ;  /* 0x00000004030a7825 */ /* 0x008fc600078e02ea */
        /* <DEDUP_REMOVED lines=8> */
[----:B------:R-:W4:Y:S03]  /*83a0*/  LDC R58, c[0x0][0x230] ;  /* 0x00008c00ff3a7b82 */ /* 0x000f260000000800 */
        /* <DEDUP_REMOVED lines=13> */
[C---:B--2---:R-:W-:Y:S01]  /*8480*/  IMAD.WIDE R12, R56.reuse, 0x4, R228 ;  /* 0x00000004380c7825 */ /* 0x044fe200078e02e4 */
[----:B------:R-:W-:Y:S02]  /*8490*/  ISETP.GE.U32.AND P3, PT, R57, 0x7fffff9b, PT ;  /* 0x7fffff9b3900780c */ /* 0x000fe40003f66070 */
[----:B------:R3:W-:Y:S01]  /*84a0*/  STL.64 [R1+0x7c0], R8 ;  /* 0x0007c00801007387 */ /* 0x0007e20000100a00 */
[----:B------:R-:W-:Y:S02]  /*84b0*/  IADD3 R57, R59, -0x2e, RZ ;  /* 0xffffffd23b397810 */ /* 0x000fe40007ffe0ff */
[----:B------:R-:W2:Y:S01]  /*84c0*/  LDC R59, c[0x0][0x230] ;  /* 0x00008c00ff3b7b82 */ /* 0x000ea20000000800 */
[C---:B-1----:R-:W-:Y:S01]  /*84d0*/  IMAD.WIDE R10, R56.reuse, 0x4, R234 ;  /* 0x00000004380a7825 */ /* 0x042fe200078e02ea */
[----:B------:R1:W-:Y:S04]  /*84e0*/  LDGSTS.E [R2+0x5400], desc[UR14][R20.64], !P0 ;  /* 0x0540000014027fae */ /* 0x0003e8000c12184e */
[----:B------:R4:W-:Y:S01]  /*84f0*/  STL.64 [R1+0x7b8], R6 ;  /* 0x0007b80601007387 */ /* 0x0009e20000100a00 */
[----:B---3--:R-:W-:-:S03]  /*8500*/  IMAD.WIDE R8, R56, 0x4, R240 ;  /* 0x0000000438087825 */ /* 0x008fc600078e02f0 */
[----:B------:R3:W-:Y:S04]  /*8510*/  LDGSTS.E [R2+0x5480], desc[UR14][R18.64], !P0 ;  /* 0x0548000012027fae */ /* 0x0007e8000c12184e */
[----:B------:R3:W-:Y:S01]  /*8520*/  LDGSTS.E [R2+0x5500], desc[UR14][R16.64], !P0 ;  /* 0x0550000010027fae */ /* 0x0007e2000c12184e */
[----:B----4-:R-:W-:-:S03]  /*8530*/  IMAD.WIDE R6, R56, 0x4, R4 ;  /* 0x0000000438067825 */ /* 0x010fc600078e0204 */
        /* <DEDUP_REMOVED lines=23> */
[----:B-1----:R-:W-:-:S03]  /*86b0*/  IMAD.WIDE R8, R3, 0x4, R240 ;  /* 0x0000000403087825 */ /* 0x002fc600078e02f0 */
[----:B------:R1:W-:Y:S04]  /*86c0*/  LDGSTS.E [R2+0x6480], desc[UR14][R18.64], !P6 ;  /* 0x0648000012027fae */ /* 0x0003e8000f12184e */
[----:B------:R3:W-:Y:S01]  /*86d0*/  STL.64 [R1+0x5f0], R20 ;  /* 0x0005f01401007387 */ /* 0x0007e20000100a00 */
[----:B--2---:R-:W-:-:S03]  /*86e0*/  IMAD.WIDE R6, R3, 0x4, R4 ;  /* 0x0000000403067825 */ /* 0x004fc600078e0204 */
[----:B------:R2:W-:Y:S01]  /*86f0*/  LDGSTS.E [R2+0x6500], desc[UR14][R16.64], !P6 ;  /* 0x0650000010027fae */ /* 0x0005e2000f12184e */
[----:B------:R-:W-:-:S03]  /*8700*/  VIADD R3, R60, 0xffffffce ;  /* 0xffffffce3c037836 */ /* 0x000fc60000000000 */
[----:B------:R1:W-:Y:S01]  /*8710*/  STL.64 [R1+0x5e8], R18 ;  /* 0x0005e81201007387 */ /* 0x0003e20000100a00 */
[----:B------:R-:W4:Y:S03]  /*8720*/  LDC R60, c[0x0][0x230] ;  /* 0x00008c00ff3c7b82 */ /* 0x000f260000000800 */
[----:B------:R2:W-:Y:S01]  /*8730*/  LDGSTS.E [R2+0x6580], desc[UR14][R14.64], !P6 ;  /* 0x065800000e027fae */ /* 0x0005e2000f12184e */
[----:B---3--:R-:W-:-:S03]  /*8740*/  IMAD.WIDE R20, R56, 0x4, R204 ;  /* 0x0000000438147825 */ /* 0x008fc600078e02cc */
[----:B------:R2:W-:Y:S04]  /*8750*/  STL.64 [R1+0x5e0], R16 ;  /* 0x0005e01001007387 */ /* 0x0005e80000100a00 */
[----:B------:R3:W-:Y:S01]  /*8760*/  LDGSTS.E [R2+0x6600], desc[UR14][R12.64], !P6 ;  /* 0x066000000c027fae */ /* 0x0007e2000f12184e */
[----:B-1----:R-:W-:-:S03]  /*8770*/  IMAD.WIDE R18, R56, 0x4, R210 ;  /* 0x0000000438127825 */ /* 0x002fc600078e02d2 */
        /* <DEDUP_REMOVED lines=8> */
[----:B---3--:R-:W-:Y:S01]  /*8800*/  IMAD.WIDE R12, R56, 0x4, R228 ;  /* 0x00000004380c7825 */ /* 0x008fe200078e02e4 */
[----:B------:R-:W-:Y:S02]  /*8810*/  ISETP.GE.U32.AND P6, PT, R57, 0x7fffff93, PT ;  /* 0x7fffff933900780c */ /* 0x000fe40003fc6070 */
[----:B------:R2:W-:Y:S01]  /*8820*/  STL.64 [R1+0x5c0], R8 ;  /* 0x0005c00801007387 */ /* 0x0005e20000100a00 */
[----:B------:R-:W-:Y:S02]  /*8830*/  VIADD R57, R58, 0xffffffca ;  /* 0xffffffca3a397836 */ /* 0x000fe40000000000 */
[----:B------:R-:W3:Y:S01]  /*8840*/  LDC R58, c[0x0][0x230] ;  /* 0x00008c00ff3a7b82 */ /* 0x000ee20000000800 */
[C---:B-1----:R-:W-:Y:S01]  /*8850*/  IMAD.WIDE R10, R56.reuse, 0x4, R234 ;  /* 0x00000004380a7825 */ /* 0x042fe200078e02ea */
[----:B------:R1:W-:Y:S04]  /*8860*/  LDGSTS.E [R2+0x7400], desc[UR14][R20.64], !P5 ;  /* 0x0740000014027fae */ /* 0x0003e8000e92184e */
[----:B------:R4:W-:Y:S01]  /*8870*/  STL.64 [R1+0x5b8], R6 ;  /* 0x0005b80601007387 */ /* 0x0009e20000100a00 */
[----:B--2---:R-:W-:-:S03]  /*8880*/  IMAD.WIDE R8, R56, 0x4, R240 ;  /* 0x0000000438087825 */ /* 0x004fc600078e02f0 */
        /* <DEDUP_REMOVED lines=16> */
[----:B--2---:R-:W-:-:S03]  /*8990*/  IMAD.WIDE R18, R3, 0x4, R210 ;  /* 0x0000000403127825 */ /* 0x004fc600078e02d2 */
[----:B------:R2:W-:Y:S01]  /*89a0*/  STL.64 [R1+0x4d0], R12 ;  /* 0x0004d00c01007387 */ /* 0x0005e20000100a00 */
[----:B----4-:R-:W-:-:S03]  /*89b0*/  IMAD.WIDE R16, R3, 0x4, R216 ;  /* 0x0000000403107825 */ /* 0x010fc600078e02d8 */
[----:B------:R3:W-:Y:S01]  /*89c0*/  STL.64 [R1+0x4c8], R10 ;  /* 0x0004c80a01007387 */ /* 0x0007e20000100a00 */
[----:B-1----:R-:W-:-:S03]  /*89d0*/  IMAD.WIDE R14, R3, 0x4, R222 ;  /* 0x00000004030e7825 */ /* 0x002fc600078e02de */
        /* <DEDUP_REMOVED lines=10> */
[----:B------:R-:W-:Y:S02]  /*8a80*/  IADD3 R3, R59, -0x3a, RZ ;  /* 0xffffffc63b037810 */ /* 0x000fe40007ffe0ff */
[----:B------:R-:W4:Y:S01]  /*8a90*/  LDC R59, c[0x0][0x230] ;  /* 0x00008c00ff3b7b82 */ /* 0x000f220000000800 */
        /* <DEDUP_REMOVED lines=17> */
[----:B------:R-:W-:Y:S02]  /*8bb0*/  VIADD R57, R60, 0xffffffc2 ;  /* 0xffffffc23c397836 */ /* 0x000fe40000000000 */
[----:B------:R-:W-:Y:S01]  /*8bc0*/  IMAD.WIDE R60, R70, 0x4, R216 ;  /* 0x00000004463c7825 */ /* 0x000fe200078e02d8 */
[----:B------:R2:W-:Y:S03]  /*8bd0*/  LDGSTS.E [R2+0x9400], desc[UR14][R20.64], !P3 ;  /* 0x0940000014027fae */ /* 0x0005e6000d92184e */
[C---:B-1----:R-:W-:Y:S01]  /*8be0*/  IMAD.WIDE R10, R56.reuse, 0x4, R234 ;  /* 0x00000004380a7825 */ /* 0x042fe200078e02ea */
[----:B------:R4:W-:Y:S03]  /*8bf0*/  STL.64 [R1+0x3b8], R6 ;  /* 0x0003b80601007387 */ /* 0x0009e60000100a00 */
[C---:B---3--:R-:W-:Y:S01]  /*8c00*/  IMAD.WIDE R8, R56.reuse, 0x4, R240 ;  /* 0x0000000438087825 */ /* 0x048fe200078e02f0 */
[----:B------:R1:W-:Y:S04]  /*8c10*/  LDGSTS.E [R2+0x9480], desc[UR14][R18.64], !P3 ;  /* 0x0948000012027fae */ /* 0x0003e8000d92184e */
[----:B------:R3:W-:Y:S01]  /*8c20*/  LDGSTS.E [R2+0x9500], desc[UR14][R16.64], !P3 ;  /* 0x0950000010027fae */ /* 0x0007e2000d92184e */
[----:B----4-:R-:W-:-:S03]  /*8c30*/  IMAD.WIDE R6, R56, 0x4, R4 ;  /* 0x0000000438067825 */ /* 0x010fc600078e0204 */
[----:B------:R4:W-:Y:S01]  /*8c40*/  LDGSTS.E [R2+0x9580], desc[UR14][R14.64], !P3 ;  /* 0x095800000e027fae */ /* 0x0009e2000d92184e */
[----:B------:R-:W-:-:S03]  /*8c50*/  IMAD R56, R246, 0x2d, RZ ;  /* 0x0000002df6387824 */ /* 0x000fc600078e02ff */
        /* <DEDUP_REMOVED lines=23> */
[----:B------:R4:W-:Y:S01]  /*8dd0*/  STL.64 [R1+0x2b8], R6 ;  /* 0x0002b80601007387 */ /* 0x0009e20000100a00 */
[----:B--2---:R-:W-:-:S03]  /*8de0*/  IMAD.WIDE R12, R3, 0x4, R228 ;  /* 0x00000004030c7825 */ /* 0x004fc600078e02e4 */
[----:B------:R2:W-:Y:S01]  /*8df0*/  STL.64 [R1+0x1f0], R20 ;  /* 0x0001f01401007387 */ /* 0x0005e20000100a00 */
[----:B-1----:R-:W-:-:S03]  /*8e00*/  IMAD.WIDE R10, R3, 0x4, R234 ;  /* 0x00000004030a7825 */ /* 0x002fc600078e02ea */
[----:B------:R2:W-:Y:S01]  /*8e10*/  LDGSTS.E [R2+0xa400], desc[UR14][R20.64], !P0 ;  /* 0x0a40000014027fae */ /* 0x0005e2000c12184e */
[----:B---3--:R-:W-:-:S03]  /*8e20*/  IMAD.WIDE R8, R3, 0x4, R240 ;  /* 0x0000000403087825 */ /* 0x008fc600078e02f0 */
[----:B------:R1:W-:Y:S01]  /*8e30*/  STL.64 [R1+0x1e8], R18 ;  /* 0x0001e81201007387 */ /* 0x0003e20000100a00 */
[----:B----4-:R-:W-:-:S03]  /*8e40*/  IMAD.WIDE R6, R3, 0x4, R4 ;  /* 0x0000000403067825 */ /* 0x010fc600078e0204 */
[----:B------:R1:W-:Y:S01]  /*8e50*/  LDGSTS.E [R2+0xa480], desc[UR14][R18.64], !P0 ;  /* 0x0a48000012027fae */ /* 0x0003e2000c12184e */
[----:B------:R-:W-:-:S03]  /*8e60*/  IMAD.WIDE R38, R56, 0x4, R4 ;  /* 0x0000000438267825 */ /* 0x000fc600078e0204 */
[----:B------:R3:W-:Y:S01]  /*8e70*/  STL.64 [R1+0x1e0], R16 ;  /* 0x0001e01001007387 */ /* 0x0007e20000100a00 */
[----:B------:R-:W-:Y:S02]  /*8e80*/  VIADD R3, R58, 0xfffffffd ;  /* 0xfffffffd3a037836 */ /* 0x000fe40000000000 */
[C---:B--2---:R-:W-:Y:S01]  /*8e90*/  IMAD.WIDE R20, R120.reuse, 0x4, R210 ;  /* 0x0000000478147825 */ /* 0x044fe200078e02d2 */
[----:B------:R3:W-:Y:S04]  /*8ea0*/  LDGSTS.E [R2+0xa500], desc[UR14][R16.64], !P0 ;  /* 0x0a50000010027fae */ /* 0x0007e8000c12184e */
[----:B------:R2:W-:Y:S01]  /*8eb0*/  STL.64 [R1+0x1d8], R14 ;  /* 0x0001d80e01007387 */ /* 0x0005e20000100a00 */
[----:B-1----:R-:W-:-:S03]  /*8ec0*/  IMAD.WIDE R18, R120, 0x4, R216 ;  /* 0x0000000478127825 */ /* 0x002fc600078e02d8 */
[----:B------:R2:W-:Y:S04]  /*8ed0*/  LDGSTS.E [R2+0xa580], desc[UR14][R14.64], !P0 ;  /* 0x0a5800000e027fae */ /* 0x0005e8000c12184e */
[----:B------:R1:W-:Y:S01]  /*8ee0*/  STL.64 [R1+0x1d0], R12 ;  /* 0x0001d00c01007387 */ /* 0x0003e20000100a00 */
[----:B---3--:R-:W-:-:S03]  /*8ef0*/  IMAD.WIDE R16, R120, 0x4, R222 ;  /* 0x0000000478107825 */ /* 0x008fc600078e02de */
[----:B------:R1:W-:Y:S04]  /*8f00*/  LDGSTS.E [R2+0xa600], desc[UR14][R12.64], !P0 ;  /* 0x0a6000000c027fae */ /* 0x0003e8000c12184e */
[----:B------:R3:W-:Y:S01]  /*8f10*/  STL.64 [R1+0x1c8], R10 ;  /* 0x0001c80a01007387 */ /* 0x0007e20000100a00 */
[----:B--2---:R-:W-:-:S03]  /*8f20*/  IMAD.WIDE R14, R120, 0x4, R228 ;  /* 0x00000004780e7825 */ /* 0x004fc600078e02e4 */
[----:B------:R3:W-:Y:S04]  /*8f30*/  LDGSTS.E [R2+0xa680], desc[UR14][R10.64], !P0 ;  /* 0x0a6800000a027fae */ /* 0x0007e8000c12184e */
[----:B------:R2:W-:Y:S01]  /*8f40*/  STL.64 [R1+0x1c0], R8 ;  /* 0x0001c00801007387 */ /* 0x0005e20000100a00 */
[----:B-1----:R-:W-:-:S03]  /*8f50*/  IMAD.WIDE R12, R120, 0x4, R234 ;  /* 0x00000004780c7825 */ /* 0x002fc600078e02ea */
[----:B------:R2:W-:Y:S04]  /*8f60*/  LDGSTS.E [R2+0xa700], desc[UR14][R8.64], !P0 ;  /* 0x0a70000008027fae */ /* 0x0005e8000c12184e */
[----:B------:R1:W-:Y:S01]  /*8f70*/  LDGSTS.E [R2+0xa780], desc[UR14][R6.64], !P0 ;  /* 0x0a78000006027fae */ /* 0x0003e2000c12184e */
[----:B------:R-:W-:Y:S01]  /*8f80*/  ISETP.GE.U32.AND P0, PT, R57, 0x7fffff83, PT ;  /* 0x7fffff833900780c */ /* 0x000fe20003f06070 */
[----:B---3--:R-:W-:Y:S02]  /*8f90*/  IMAD.WIDE R10, R120, 0x4, R240 ;  /* 0x00000004780a7825 */ /* 0x008fe400078e02f0 */
[----:B------:R1:W-:Y:S02]  /*8fa0*/  STL.64 [R1+0x1b8], R6 ;  /* 0x0001b80601007387 */ /* 0x0003e40000100a00 */
[----:B--2---:R-:W-:-:S04]  /*8fb0*/  IMAD.WIDE R8, R56, 0x4, R204 ;  /* 0x0000000438087825 */ /* 0x004fc800078e02cc */
[----:B------:R-:W-:Y:S01]  /*8fc0*/  IMAD.WIDE R56, R70, 0x4, R204 ;  /* 0x0000000446387825 */ /* 0x000fe200078e02cc */
[----:B------:R2:W-:Y:S03]  /*8fd0*/  LDGSTS.E [R2+0xb400], desc[UR14][R8.64], !P6 ;  /* 0x0b40000008027fae */ /* 0x0005e6000f12184e */
[----:B-1----:R-:W-:Y:S01]  /*8fe0*/  IMAD.WIDE R6, R120, 0x4, R4 ;  /* 0x0000000478067825 */ /* 0x002fe200078e0204 */
[----:B------:R-:W-:Y:S03]  /*8ff0*/  LDGSTS.E [R2+0xb480], desc[UR14][R52.64], !P6 ;  /* 0x0b48000034027fae */ /* 0x000fe6000f12184e */
[----:B------:R-:W-:Y:S01]  /*9000*/  IMAD R120, R246, 0x6, RZ ;  /* 0x00000006f6787824 */ /* 0x000fe200078e02ff */
[----:B------:R-:W-:Y:S03]  /*9010*/  LDGSTS.E [R2+0xb500], desc[UR14][R50.64], !P6 ;  /* 0x0b50000032027fae */ /* 0x000fe6000f12184e */
[----:B------:R-:W-:Y:S01]  /*9020*/  IMAD.WIDE R206, R120, 0x4, R204 ;  /* 0x0000000478ce7825 */ /* 0x000fe200078e02cc */
[----:B------:R-:W-:Y:S04]  /*9030*/  LDGSTS.E [R2+0xb580], desc[UR14][R48.64], !P6 ;  /* 0x0b58000030027fae */ /* 0x000fe8000f12184e */
[----:B------:R-:W-:Y:S04]  /*9040*/  LDGSTS.E [R2+0xb600], desc[UR14][R46.64], !P6 ;  /* 0x0b6000002e027fae */ /* 0x000fe8000f12184e */
[----:B------:R-:W-:Y:S04]  /*9050*/  LDGSTS.E [R2+0xb680], desc[UR14][R44.64], !P6 ;  /* 0x0b6800002c027fae */ /* 0x000fe8000f12184e */
[----:B------:R-:W-:Y:S04]  /*9060*/  LDGSTS.E [R2+0xb700], desc[UR14][R42.64], !P6 ;  /* 0x0b7000002a027fae */ /* 0x000fe8000f12184e */
[----:B------:R-:W-:Y:S01]  /*9070*/  LDGSTS.E [R2+0xb780], desc[UR14][R38.64], !P6 ;  /* 0x0b78000026027fae */ /* 0x000fe2000f12184e */
[----:B------:R-:W-:-:S02]  /*9080*/  ISETP.GE.U32.AND P6, PT, R3, 0x7fffffbe, PT ;  /* 0x7fffffbe0300780c */ /* 0x000fc40003fc6070 */
[----:B------:R-:W-:Y:S01]  /*9090*/  IADD3 R3, R59, -0x7, RZ ;  /* 0xfffffff93b037810 */ /* 0x000fe20007ffe0ff */
[C---:B------:R-:W-:Y:S01]  /*90a0*/  IMAD.WIDE R58, R70.reuse, 0x4, R210 ;  /* 0x00000004463a7825 */ /* 0x040fe200078e02d2 */
[----:B------:R-:W-:Y:S03]  /*90b0*/  LDGSTS.E [R2+0xc400], desc[UR14][R56.64], !P5 ;  /* 0x0c40000038027fae */ /* 0x000fe6000e92184e */
[----:B------:R-:W-:Y:S01]  /*90c0*/  IMAD.WIDE R70, R70, 0x4, R4 ;  /* 0x0000000446467825 */ /* 0x000fe200078e0204 */
[----:B------:R-:W-:Y:S04]  /*90d0*/  LDGSTS.E [R2+0xc480], desc[UR14][R58.64], !P5 ;  /* 0x0c4800003a027fae */ /* 0x000fe8000e92184e */
[----:B------:R-:W-:Y:S04]  /*90e0*/  LDGSTS.E [R2+0xc500], desc[UR14][R60.64], !P5 ;  /* 0x0c5000003c027fae */ /* 0x000fe8000e92184e */
        /* <DEDUP_REMOVED lines=10> */
[----:B------:R-:W-:Y:S04]  /*9190*/  LDGSTS.E [R2+0xd400], desc[UR14][R72.64], !P4 ;  /* 0x0d40000048027fae */ /* 0x000fe8000e12184e */
[----:B------:R-:W-:Y:S04]  /*91a0*/  LDGSTS.E [R2+0xd480], desc[UR14][R74.64], !P4 ;  /* 0x0d4800004a027fae */ /* 0x000fe8000e12184e */
[----:B------:R-:W-:Y:S01]  /*91b0*/  LDGSTS.E [R2+0xd500], desc[UR14][R76.64], !P4 ;  /* 0x0d5000004c027fae */ /* 0x000fe2000e12184e */
[----:B--2---:R-:W-:-:S03]  /*91c0*/  IMAD.WIDE R8, R120, 0x4, R240 ;  /* 0x0000000478087825 */ /* 0x004fc600078e02f0 */
        /* <DEDUP_REMOVED lines=8> */
[----:B------:R-:W-:Y:S03]  /*9250*/  STL.64 [R1+0x2310], R52 ;  /* 0x0023103401007387 */ /* 0x000fe60000100a00 */
[----:B------:R-:W-:Y:S01]  /*9260*/  IMAD.WIDE R102, R102, 0x4, R4 ;  /* 0x0000000466667825 */ /* 0x000fe200078e0204 */
[----:B------:R-:W-:Y:S04]  /*9270*/  STL.64 [R1+0x2318], R50 ;  /* 0x0023183201007387 */ /* 0x000fe80000100a00 */
[----:B------:R-:W-:Y:S04]  /*9280*/  STL.64 [R1+0x2320], R48 ;  /* 0x0023203001007387 */ /* 0x000fe80000100a00 */
[----:B------:R-:W-:Y:S04]  /*9290*/  STL.64 [R1+0x2328], R46 ;  /* 0x0023282e01007387 */ /* 0x000fe80000100a00 */
[----:B------:R-:W-:Y:S04]  /*92a0*/  LDGSTS.E [R2+0xe400], desc[UR14][R88.64], !P3 ;  /* 0x0e40000058027fae */ /* 0x000fe8000d92184e */
        /* <DEDUP_REMOVED lines=13> */
[----:B------:R-:W-:Y:S01]  /*9380*/  LDGSTS.E [R2+0xe780], desc[UR14][R102.64], !P3 ;  /* 0x0e78000066027fae */ /* 0x000fe2000d92184e */
[----:B------:R-:W-:-:S02]  /*9390*/  ISETP.GE.U32.AND P3, PT, R3, 0x7fffffb2, PT ;  /* 0x7fffffb20300780c */ /* 0x000fc40003f66070 */
[----:B------:R-:W-:Y:S01]  /*93a0*/  IADD3 R3, R104, -0x13, RZ ;  /* 0xffffffed68037810 */ /* 0x000fe20007ffe0ff */
[----:B------:R-:W-:Y:S01]  /*93b0*/  STL.64 [R1+0x2360], R64 ;  /* 0x0023604001007387 */ /* 0x000fe20000100a00 */
[----:B------:R-:W-:-:S03]  /*93c0*/  IMAD.WIDE R104, R118, 0x4, R204 ;  /* 0x0000000476687825 */ /* 0x000fc600078e02cc */
[----:B------:R-:W-:Y:S01]  /*93d0*/  STL.64 [R1+0x2368], R66 ;  /* 0x0023684201007387 */ /* 0x000fe20000100a00 */
[----:B------:R-:W-:-:S03]  /*93e0*/  IMAD.WIDE R118, R118, 0x4, R4 ;  /* 0x0000000476767825 */ /* 0x000fc600078e0204 */
[----:B------:R-:W-:Y:S04]  /*93f0*/  STL.64 [R1+0x2370], R68 ;  /* 0x0023704401007387 */ /* 0x000fe80000100a00 */
[----:B------:R-:W-:Y:S04]  /*9400*/  STL.64 [R1+0x2378], R70 ;  /* 0x0023784601007387 */ /* 0x000fe80000100a00 */
[----:B------:R-:W-:Y:S04]  /*9410*/  STL.64 [R1+0x2608], R72 ;  /* 0x0026084801007387 */ /* 0x000fe80000100a00 */
        /* <DEDUP_REMOVED lines=51> */
[----:B------:R-:W-:Y:S02]  /*9750*/  IMAD R121, R246, 0xa, RZ ;  /* 0x0000000af6797824 */ /* 0x000fe400078e02ff */
[C---:B---3--:R-:W-:Y:S01]  /*9760*/  IMAD.WIDE R14, R120.reuse, 0x4, R222 ;  /* 0x00000004780e7825 */ /* 0x048fe200078e02de */
[----:B------:R2:W-:Y:S03]  /*9770*/  STL.64 [R1+0xb88], R10 ;  /* 0x000b880a01007387 */ /* 0x0005e60000100a00 */
[----:B------:R-:W-:Y:S01]  /*9780*/  IMAD.WIDE R72, R121, 0x4, R204 ;  /* 0x0000000479487825 */ /* 0x000fe200078e02cc */
[----:B------:R-:W-:Y:S03]  /*9790*/  LDGSTS.E [R3+0x1800], desc[UR14][R206.64], !P5 ;  /* 0x01800000ce037fae */ /* 0x000fe6000e92184e */
[C---:B----4-:R-:W-:Y:S01]  /*97a0*/  IMAD.WIDE R12, R120.reuse, 0x4, R228 ;  /* 0x00000004780c7825 */ /* 0x050fe200078e02e4 */
[----:B------:R1:W-:Y:S03]  /*97b0*/  STL.64 [R1+0xb80], R6 ;  /* 0x000b800601007387 */ /* 0x0003e60000100a00 */
[C---:B--2---:R-:W-:Y:S01]  /*97c0*/  IMAD.WIDE R10, R120.reuse, 0x4, R234 ;  /* 0x00000004780a7825 */ /* 0x044fe200078e02ea */
[----:B------:R2:W-:Y:S04]  /*97d0*/  LDGSTS.E [R3+0x1880], desc[UR14][R18.64], !P5 ;  /* 0x0188000012037fae */ /* 0x0005e8000e92184e */
[----:B------:R3:W-:Y:S01]  /*97e0*/  LDGSTS.E [R3+0x1900], desc[UR14][R16.64], !P5 ;  /* 0x0190000010037fae */ /* 0x0007e2000e92184e */
[----:B-1----:R-:W-:-:S03]  /*97f0*/  IMAD.WIDE R6, R120, 0x4, R4 ;  /* 0x0000000478067825 */ /* 0x002fc600078e0204 */
[----:B------:R2:W-:Y:S01]  /*9800*/  STL.64 [R1+0xab0], R18 ;  /* 0x000ab01201007387 */ /* 0x0005e20000100a00 */
[----:B------:R-:W-:-:S03]  /*9810*/  VIADD R120, R123, 0xffffffe1 ;  /* 0xffffffe17b787836 */ /* 0x000fc60000000000 */
[----:B------:R1:W-:Y:S01]  /*9820*/  LDGSTS.E [R3+0x1980], desc[UR14][R14.64], !P5 ;  /* 0x019800000e037fae */ /* 0x0003e2000e92184e */
[----:B------:R-:W4:Y:S03]  /*9830*/  LDC R123, c[0x0][0x230] ;  /* 0x00008c00ff7b7b82 */ /* 0x000f260000000800 */
[----:B------:R3:W-:Y:S04]  /*9840*/  STL.64 [R1+0xaa8], R16 ;  /* 0x000aa81001007387 */ /* 0x0007e80000100a00 */
[----:B------:R1:W-:Y:S01]  /*9850*/  LDGSTS.E [R3+0x1a00], desc[UR14][R12.64], !P5 ;  /* 0x01a000000c037fae */ /* 0x0003e2000e92184e */
[----:B--2---:R-:W-:-:S03]  /*9860*/  IMAD.WIDE R18, R121, 0x4, R210 ;  /* 0x0000000479127825 */ /* 0x004fc600078e02d2 */
        /* <DEDUP_REMOVED lines=11> */
[----:B------:R-:W-:Y:S02]  /*9920*/  IADD3 R122, R124, -0x23, RZ ;  /* 0xffffffdd7c7a7810 */ /* 0x000fe40007ffe0ff */
[----:B------:R-:W4:Y:S01]  /*9930*/  LDC R124, c[0x0][0x230] ;  /* 0x00008c00ff7c7b82 */ /* 0x000f220000000800 */
[C---:B--2---:R-:W-:Y:S01]  /*9940*/  IMAD.WIDE R10, R121.reuse, 0x4, R234 ;  /* 0x00000004790a7825 */ /* 0x044fe200078e02ea */
[----:B------:R-:W-:Y:S04]  /*9950*/  LDGSTS.E [R3+0x2800], desc[UR14][R72.64], !P4 ;  /* 0x0280000048037fae */ /* 0x000fe8000e12184e */
[----:B------:R1:W-:Y:S01]  /*9960*/  STL.64 [R1+0xa80], R6 ;  /* 0x000a800601007387 */ /* 0x0003e20000100a00 */
[----:B---3--:R-:W-:-:S03]  /*9970*/  IMAD.WIDE R8, R121, 0x4, R240 ;  /* 0x0000000479087825 */ /* 0x008fc600078e02f0 */
        /* <DEDUP_REMOVED lines=11> */
[----:B------:R2:W-:Y:S02]  /*9a30*/  STL.64 [R1+0x9b0], R18 ;  /* 0x0009b01201007387 */ /* 0x0005e40000100a00 */
[C---:B------:R-:W-:Y:S02]  /*9a40*/  IMAD.WIDE R20, R120.reuse, 0x4, R204 ;  /* 0x0000000478147825 */ /* 0x040fe400078e02cc */
[----:B------:R3:W-:Y:S04]  /*9a50*/  STL.64 [R1+0x9a8], R16 ;  /* 0x0009a81001007387 */ /* 0x0007e80000100a00 */
[----:B------:R1:W-:Y:S01]  /*9a60*/  STL.64 [R1+0x9a0], R14 ;  /* 0x0009a00e01007387 */ /* 0x0003e20000100a00 */
[----:B--2---:R-:W-:-:S03]  /*9a70*/  IMAD.WIDE R18, R120, 0x4, R210 ;  /* 0x0000000478127825 */ /* 0x004fc600078e02d2 */
[----:B------:R2:W-:Y:S01]  /*9a80*/  STL.64 [R1+0x998], R12 ;  /* 0x0009980c01007387 */ /* 0x0005e20000100a00 */
[----:B---3--:R-:W-:-:S03]  /*9a90*/  IMAD.WIDE R16, R120, 0x4, R216 ;  /* 0x0000000478107825 */ /* 0x008fc600078e02d8 */
[----:B------:R4:W-:Y:S01]  /*9aa0*/  STL.64 [R1+0x990], R10 ;  /* 0x0009900a01007387 */ /* 0x0009e20000100a00 */
[----:B-1----:R-:W-:-:S03]  /*9ab0*/  IMAD.WIDE R14, R120, 0x4, R222 ;  /* 0x00000004780e7825 */ /* 0x002fc600078e02de */
[----:B------:R1:W-:Y:S01]  /*9ac0*/  STL.64 [R1+0x988], R8 ;  /* 0x0009880801007387 */ /* 0x0003e20000100a00 */
[----:B--2---:R-:W-:-:S03]  /*9ad0*/  IMAD.WIDE R12, R120, 0x4, R228 ;  /* 0x00000004780c7825 */ /* 0x004fc600078e02e4 */
[----:B------:R2:W-:Y:S01]  /*9ae0*/  LDGSTS.E [R3+0x3800], desc[UR14][R20.64], !P3 ;  /* 0x0380000014037fae */ /* 0x0005e2000d92184e */
[----:B----4-:R-:W-:-:S03]  /*9af0*/  IMAD.WIDE R10, R120, 0x4, R234 ;  /* 0x00000004780a7825 */ /* 0x010fc600078e02ea */
        /* <DEDUP_REMOVED lines=96> */
[----:B------:R2:W-:Y:S04]  /*a100*/  LDGSTS.E [R3+0x6b00], desc[UR14][R8.64], !P5 ;  /* 0x06b0000008037fae */ /* 0x0005e8000e92184e */
[----:B------:R2:W-:Y:S01]  /*a110*/  LDGSTS.E [R3+0x6b80], desc[UR14][R6.64], !P5 ;  /* 0x06b8000006037fae */ /* 0x0005e2000e92184e */
[----:B------:R-:W-:Y:S01]  /*a120*/  ISETP.GE.U32.AND P5, PT, R120, 0x7fffff92, PT ;  /* 0x7fffff927800780c */ /* 0x000fe20003fa6070 */
[----:B------:R-:W-:Y:S02]  /*a130*/  IMAD R120, R246, 0x1e, RZ ;  /* 0x0000001ef6787824 */ /* 0x000fe400078e02ff */
        /* <DEDUP_REMOVED lines=12> */
[----:B------:R3:W-:Y:S01]  /*a200*/  STL.64 [R1+0x578], R6 ;  /* 0x0005780601007387 */ /* 0x0007e20000100a00 */
[----:B--2---:R-:W-:-:S03]  /*a210*/  IMAD.WIDE R10, R120, 0x4, R234 ;  /* 0x00000004780a7825 */ /* 0x004fc600078e02ea */
[----:B------:R-:W-:Y:S04]  /*a220*/  LDGSTS.E [R3+0x7800], desc[UR14][R20.64], !P4 ;  /* 0x0780000014037fae */ /* 0x000fe8000e12184e */
[----:B------:R-:W-:Y:S01]  /*a230*/  STL.64 [R1+0x4b0], R20 ;  /* 0x0004b01401007387 */ /* 0x000fe20000100a00 */
[----:B-1----:R-:W-:-:S03]  /*a240*/  IMAD.WIDE R8, R120, 0x4, R240 ;  /* 0x0000000478087825 */ /* 0x002fc600078e02f0 */
[----:B------:R-:W-:Y:S01]  /*a250*/  LDGSTS.E [R3+0x7880], desc[UR14][R18.64], !P4 ;  /* 0x0788000012037fae */ /* 0x000fe2000e12184e */
[----:B---3--:R-:W-:-:S03]  /*a260*/  IMAD.WIDE R6, R120, 0x4, R4 ;  /* 0x0000000478067825 */ /* 0x008fc600078e0204 */
[----:B------:R-:W-:Y:S01]  /*a270*/  STL.64 [R1+0x4a8], R18 ;  /* 0x0004a81201007387 */ /* 0x000fe20000100a00 */
[----:B------:R-:W-:Y:S02]  /*a280*/  VIADD R120, R123, 0xffffffc9 ;  /* 0xffffffc97b787836 */ /* 0x000fe40000000000 */
[----:B------:R-:W1:Y:S01]  /*a290*/  LDC R123, c[0x0][0x230] ;  /* 0x00008c00ff7b7b82 */ /* 0x000e620000000800 */
[----:B------:R2:W-:Y:S04]  /*a2a0*/  LDGSTS.E [R3+0x7900], desc[UR14][R16.64], !P4 ;  /* 0x0790000010037fae */ /* 0x0005e8000e12184e */
[----:B------:R2:W-:Y:S04]  /*a2b0*/  STL.64 [R1+0x4a0], R16 ;  /* 0x0004a01001007387 */ /* 0x0005e80000100a00 */
[----:B------:R3:W-:Y:S04]  /*a2c0*/  LDGSTS.E [R3+0x7980], desc[UR14][R14.64], !P4 ;  /* 0x079800000e037fae */ /* 0x0007e8000e12184e */
        /* <DEDUP_REMOVED lines=8> */
[----:B----4-:R-:W-:-:S03]  /*a350*/  IMAD.WIDE R12, R121, 0x4, R222 ;  /* 0x00000004790c7825 */ /* 0x010fc600078e02de */
[----:B------:R3:W-:Y:S04]  /*a360*/  STL.64 [R1+0x480], R8 ;  /* 0x0004800801007387 */ /* 0x0007e80000100a00 */
[----:B------:R4:W-:Y:S01]  /*a370*/  LDGSTS.E [R3+0x7b80], desc[UR14][R6.64], !P4 ;  /* 0x07b8000006037fae */ /* 0x0009e2000e12184e */
[C---:B--2---:R-:W-:Y:S01]  /*a380*/  IMAD.WIDE R10, R121.reuse, 0x4, R228 ;  /* 0x00000004790a7825 */ /* 0x044fe200078e02e4 */
[----:B------:R-:W-:Y:S02]  /*a390*/  ISETP.GE.U32.AND P4, PT, R122, 0x7fffff8e, PT ;  /* 0x7fffff8e7a00780c */ /* 0x000fe40003f86070 */
[----:B------:R4:W-:Y:S01]  /*a3a0*/  STL.64 [R1+0x478], R6 ;  /* 0x0004780601007387 */ /* 0x0009e20000100a00 */
[----:B------:R-:W-:Y:S01]  /*a3b0*/  IADD3 R122, R124, -0x3b, RZ ;  /* 0xffffffc57c7a7810 */ /* 0x000fe20007ffe0ff */
[----:B---3--:R-:W-:-:S02]  /*a3c0*/  IMAD.WIDE R8, R121, 0x4, R234 ;  /* 0x0000000479087825 */ /* 0x008fc400078e02ea */
[----:B------:R2:W-:Y:S04]  /*a3d0*/  LDGSTS.E [R3+0x8800], desc[UR14][R104.64], !P3 ;  /* 0x0880000068037fae */ /* 0x0005e8000d92184e */
[----:B------:R-:W-:Y:S01]  /*a3e0*/  LDGSTS.E [R3+0x8880], desc[UR14][R16.64], !P3 ;  /* 0x0888000010037fae */ /* 0x000fe2000d92184e */
[----:B----4-:R-:W-:-:S03]  /*a3f0*/  IMAD.WIDE R6, R121, 0x4, R240 ;  /* 0x0000000479067825 */ /* 0x010fc600078e02f0 */
[----:B------:R-:W-:Y:S01]  /*a400*/  LDGSTS.E [R3+0x8900], desc[UR14][R14.64], !P3 ;  /* 0x089000000e037fae */ /* 0x000fe2000d92184e */
[----:B------:R-:W-:-:S03]  /*a410*/  IMAD R121, R246, 0x2a, RZ ;  /* 0x0000002af6797824 */ /* 0x000fc600078e02ff */
[----:B------:R-:W-:Y:S01]  /*a420*/  LDGSTS.E [R3+0x8980], desc[UR14][R12.64], !P3 ;  /* 0x089800000c037fae */ /* 0x000fe2000d92184e */
[----:B------:R-:W-:-:S03]  /*a430*/  IMAD.WIDE R40, R121, 0x4, R204 ;  /* 0x0000000479287825 */ /* 0x000fc600078e02cc */
[----:B------:R-:W-:Y:S01]  /*a440*/  LDGSTS.E [R3+0x8a00], desc[UR14][R10.64], !P3 ;  /* 0x08a000000a037fae */ /* 0x000fe2000d92184e */
[----:B------:R-:W-:-:S03]  /*a450*/  IMAD.WIDE R68, R121, 0x4, R210 ;  /* 0x0000000479447825 */ /* 0x000fc600078e02d2 */
[----:B------:R-:W-:Y:S01]  /*a460*/  LDGSTS.E [R3+0x8a80], desc[UR14][R8.64], !P3 ;  /* 0x08a8000008037fae */ /* 0x000fe2000d92184e */
[----:B------:R-:W-:-:S03]  /*a470*/  IMAD.WIDE R66, R121, 0x4, R216 ;  /* 0x0000000479427825 */ /* 0x000fc600078e02d8 */
[----:B------:R-:W-:Y:S01]  /*a480*/  LDGSTS.E [R3+0x8b00], desc[UR14][R6.64], !P3 ;  /* 0x08b0000006037fae */ /* 0x000fe2000d92184e */
[----:B------:R-:W-:-:S03]  /*a490*/  IMAD.WIDE R64, R121, 0x4, R222 ;  /* 0x0000000479407825 */ /* 0x000fc600078e02de */
[----:B------:R-:W-:Y:S01]  /*a4a0*/  LDGSTS.E [R3+0x8b80], desc[UR14][R118.64], !P3 ;  /* 0x08b8000076037fae */ /* 0x000fe2000d92184e */
[----:B------:R-:W-:Y:S01]  /*a4b0*/  ISETP.GE.U32.AND P3, PT, R120, 0x7fffff8a, PT ;  /* 0x7fffff8a7800780c */ /* 0x000fe20003f66070 */
[----:B------:R-:W-:Y:S02]  /*a4c0*/  IMAD R120, R246, 0x26, RZ ;  /* 0x00000026f6787824 */ /* 0x000fe400078e02ff */
[----:B------:R-:W-:Y:S01]  /*a4d0*/  STL.64 [R1+0x3a8], R16 ;  /* 0x0003a81001007387 */ /* 0x000fe20000100a00 */
[----:B------:R-:W-:-:S03]  /*a4e0*/  IMAD.WIDE R62, R121, 0x4, R228 ;  /* 0x00000004793e7825 */ /* 0x000fc600078e02e4 */
[----:B------:R-:W-:Y:S01]  /*a4f0*/  STL.64 [R1+0x3a0], R14 ;  /* 0x0003a00e01007387 */ /* 0x000fe20000100a00 */
[----:B------:R-:W-:-:S03]  /*a500*/  IMAD.WIDE R56, R120, 0x4, R204 ;  /* 0x0000000478387825 */ /* 0x000fc600078e02cc */
[----:B------:R-:W-:Y:S01]  /*a510*/  STL.64 [R1+0x398], R12 ;  /* 0x0003980c01007387 */ /* 0x000fe20000100a00 */
[----:B------:R-:W-:-:S03]  /*a520*/  IMAD.WIDE R100, R120, 0x4, R210 ;  /* 0x0000000478647825 */ /* 0x000fc600078e02d2 */
[----:B------:R-:W-:Y:S01]  /*a530*/  LDGSTS.E [R3+0x9800], desc[UR14][R56.64], !P0 ;  /* 0x0980000038037fae */ /* 0x000fe2000c12184e */
[----:B------:R-:W-:-:S03]  /*a540*/  IMAD.WIDE R98, R120, 0x4, R216 ;  /* 0x0000000478627825 */ /* 0x000fc600078e02d8 */
[----:B------:R3:W-:Y:S01]  /*a550*/  LDGSTS.E [R3+0x9880], desc[UR14][R100.64], !P0 ;  /* 0x0988000064037fae */ /* 0x0007e2000c12184e */
[----:B------:R-:W-:-:S03]  /*a560*/  IMAD.WIDE R74, R120, 0x4, R222 ;  /* 0x00000004784a7825 */ /* 0x000fc600078e02de */
[----:B------:R4:W-:Y:S01]  /*a570*/  LDGSTS.E [R3+0x9900], desc[UR14][R98.64], !P0 ;  /* 0x0990000062037fae */ /* 0x0009e2000c12184e */
        /* <DEDUP_REMOVED lines=10> */
[C---:B------:R-:W-:Y:S01]  /*a620*/  IMAD.WIDE R58, R121.reuse, 0x4, R240 ;  /* 0x00000004793a7825 */ /* 0x040fe200078e02f0 */
[----:B------:R-:W-:Y:S02]  /*a630*/  ISETP.GE.U32.AND P0, PT, R122, 0x7fffff86, PT ;  /* 0x7fffff867a00780c */ /* 0x000fe40003f06070 */
[----:B------:R-:W-:Y:S01]  /*a640*/  LDGSTS.E [R3+0xa800], desc[UR14][R40.64], !P6 ;  /* 0x0a80000028037fae */ /* 0x000fe2000f12184e */
[----:B------:R-:W-:-:S03]  /*a650*/  IMAD.WIDE R38, R121, 0x4, R4 ;  /* 0x0000000479267825 */ /* 0x000fc600078e0204 */
[----:B------:R-:W-:Y:S01]  /*a660*/  LDGSTS.E [R3+0xa880], desc[UR14][R68.64], !P6 ;  /* 0x0a88000044037fae */ /* 0x000fe2000f12184e */
[----:B------:R-:W-:Y:S02]  /*a670*/  VIADD R120, R125, 0xffffffc1 ;  /* 0xffffffc17d787836 */ /* 0x000fe40000000000 */
[----:B-1----:R-:W-:Y:S01]  /*a680*/  VIADD R121, R123, 0xfffffffc ;  /* 0xfffffffc7b797836 */ /* 0x002fe20000000000 */
[----:B------:R-:W-:Y:S01]  /*a690*/  LDGSTS.E [R3+0xa900], desc[UR14][R66.64], !P6 ;  /* 0x0a90000042037fae */ /* 0x000fe2000f12184e */
[----:B------:R-:W-:-:S03]  /*a6a0*/  IMAD.WIDE R122, R134, 0x4, R210 ;  /* 0x00000004867a7825 */ /* 0x000fc600078e02d2 */
[----:B------:R-:W-:Y:S01]  /*a6b0*/  LDGSTS.E [R3+0xa980], desc[UR14][R64.64], !P6 ;  /* 0x0a98000040037fae */ /* 0x000fe2000f12184e */
[----:B------:R-:W-:-:S03]  /*a6c0*/  IMAD.WIDE R124, R134, 0x4, R216 ;  /* 0x00000004867c7825 */ /* 0x000fc600078e02d8 */
[----:B------:R-:W-:Y:S04]  /*a6d0*/  LDGSTS.E [R3+0xaa00], desc[UR14][R62.64], !P6 ;  /* 0x0aa000003e037fae */ /* 0x000fe8000f12184e */
[----:B------:R-:W-:Y:S04]  /*a6e0*/  LDGSTS.E [R3+0xaa80], desc[UR14][R60.64], !P6 ;  /* 0x0aa800003c037fae */ /* 0x000fe8000f12184e */
[----:B------:R-:W-:Y:S04]  /*a6f0*/  LDGSTS.E [R3+0xab00], desc[UR14][R58.64], !P6 ;  /* 0x0ab000003a037fae */ /* 0x000fe8000f12184e */
[----:B------:R-:W-:Y:S01]  /*a700*/  LDGSTS.E [R3+0xab80], desc[UR14][R38.64], !P6 ;  /* 0x0ab8000026037fae */ /* 0x000fe2000f12184e */
[----:B------:R-:W-:Y:S01]  /*a710*/  ISETP.GE.U32.AND P6, PT, R120, 0x7fffff82, PT ;  /* 0x7fffff827800780c */ /* 0x000fe20003fc6070 */
[----:B------:R-:W-:-:S02]  /*a720*/  IMAD R120, R246, 0x2e, RZ ;  /* 0x0000002ef6787824 */ /* 0x000fc400078e02ff */
[----:B------:R-:W-:Y:S02]  /*a730*/  STL.64 [R1+0x390], R10 ;  /* 0x0003900a01007387 */ /* 0x000fe40000100a00 */
[C---:B------:R-:W-:Y:S02]  /*a740*/  IMAD.WIDE R24, R120.reuse, 0x4, R204 ;  /* 0x0000000478187825 */ /* 0x040fe400078e02cc */
[----:B------:R-:W-:Y:S02]  /*a750*/  STL.64 [R1+0x388], R8 ;  /* 0x0003880801007387 */ /* 0x000fe40000100a00 */
[C---:B------:R-:W-:Y:S02]  /*a760*/  IMAD.WIDE R36, R120.reuse, 0x4, R210 ;  /* 0x0000000478247825 */ /* 0x040fe400078e02d2 */
[----:B------:R1:W-:Y:S02]  /*a770*/  LDGSTS.E [R3+0xb800], desc[UR14][R24.64], !P5 ;  /* 0x0b80000018037fae */ /* 0x0003e4000e92184e */
[----:B------:R-:W-:-:S02]  /*a780*/  IMAD.WIDE R34, R120, 0x4, R216 ;  /* 0x0000000478227825 */ /* 0x000fc400078e02d8 */
[----:B------:R-:W-:Y:S02]  /*a790*/  LDGSTS.E [R3+0xb880], desc[UR14][R36.64], !P5 ;  /* 0x0b88000024037fae */ /* 0x000fe4000e92184e */
[C---:B------:R-:W-:Y:S02]  /*a7a0*/  IMAD.WIDE R32, R120.reuse, 0x4, R222 ;  /* 0x0000000478207825 */ /* 0x040fe400078e02de */
[----:B------:R-:W-:Y:S02]  /*a7b0*/  LDGSTS.E [R3+0xb900], desc[UR14][R34.64], !P5 ;  /* 0x0b90000022037fae */ /* 0x000fe4000e92184e */
[C---:B------:R-:W-:Y:S02]  /*a7c0*/  IMAD.WIDE R30, R120.reuse, 0x4, R228 ;  /* 0x00000004781e7825 */ /* 0x040fe400078e02e4 */
[----:B------:R-:W-:Y:S02]  /*a7d0*/  LDGSTS.E [R3+0xb980], desc[UR14][R32.64], !P5 ;  /* 0x0b98000020037fae */ /* 0x000fe4000e92184e */
[----:B------:R-:W-:-:S02]  /*a7e0*/  IMAD.WIDE R28, R120, 0x4, R234 ;  /* 0x00000004781c7825 */ /* 0x000fc400078e02ea */
[----:B------:R-:W-:Y:S02]  /*a7f0*/  LDGSTS.E [R3+0xba00], desc[UR14][R30.64], !P5 ;  /* 0x0ba000001e037fae */ /* 0x000fe4000e92184e */
[C---:B------:R-:W-:Y:S02]  /*a800*/  IMAD.WIDE R26, R120.reuse, 0x4, R240 ;  /* 0x00000004781a7825 */ /* 0x040fe400078e02f0 */
[----:B------:R-:W-:Y:S02]  /*a810*/  LDGSTS.E [R3+0xba80], desc[UR14][R28.64], !P5 ;  /* 0x0ba800001c037fae */ /* 0x000fe4000e92184e */
[----:B------:R-:W-:Y:S02]  /*a820*/  IMAD.WIDE R22, R120, 0x4, R4 ;  /* 0x0000000478167825 */ /* 0x000fe400078e0204 */
[----:B------:R-:W-:Y:S04]  /*a830*/  LDGSTS.E [R3+0xbb00], desc[UR14][R26.64], !P5 ;  /* 0x0bb000001a037fae */ /* 0x000fe8000e92184e */
[----:B------:R-:W-:Y:S01]  /*a840*/  LDGSTS.E [R3+0xbb80], desc[UR14][R22.64], !P5 ;  /* 0x0bb8000016037fae */ /* 0x000fe2000e92184e */
[----:B------:R-:W-:Y:S01]  /*a850*/  ISETP.GE.U32.AND P5, PT, R121, 0x7fffffbd, PT ;  /* 0x7fffffbd7900780c */ /* 0x000fe20003fa6070 */
[----:B------:R-:W-:-:S02]  /*a860*/  IMAD.WIDE R120, R134, 0x4, R204 ;  /* 0x0000000486787825 */ /* 0x000fc400078e02cc */
[----:B------:R2:W-:Y:S02]  /*a870*/  STL.64 [R1+0x2620], R104 ;  /* 0x0026206801007387 */ /* 0x0005e40000100a00 */
[----:B------:R-:W-:Y:S02]  /*a880*/  IMAD.WIDE R134, R134, 0x4, R4 ;  /* 0x0000000486867825 */ /* 0x000fe400078e0204 */
[----:B------:R-:W-:Y:S04]  /*a890*/  LDGSTS.E [R3+0xc800], desc[UR14][R120.64], !P4 ;  /* 0x0c80000078037fae */ /* 0x000fe8000e12184e */
[----:B------:R-:W-:Y:S04]  /*a8a0*/  LDGSTS.E [R3+0xc880], desc[UR14][R122.64], !P4 ;  /* 0x0c8800007a037fae */ /* 0x000fe8000e12184e */
[----:B------:R-:W-:Y:S01]  /*a8b0*/  LDGSTS.E [R3+0xc900], desc[UR14][R124.64], !P4 ;  /* 0x0c9000007c037fae */ /* 0x000fe2000e12184e */
[----:B--2---:R-:W-:-:S03]  /*a8c0*/  IMAD.WIDE R104, R251, 0x4, R210 ;  /* 0x00000004fb687825 */ /* 0x004fc600078e02d2 */
[----:B------:R-:W-:Y:S04]  /*a8d0*/  LDGSTS.E [R3+0xc980], desc[UR14][R126.64], !P4 ;  /* 0x0c9800007e037fae */ /* 0x000fe8000e12184e */
[----:B------:R-:W-:Y:S04]  /*a8e0*/  STL.64 [R1+0x380], R6 ;  /* 0x0003800601007387 */ /* 0x000fe80000100a00 */
[----:B------:R-:W-:Y:S04]  /*a8f0*/  LDGSTS.E [R3+0xca00], desc[UR14][R128.64], !P4 ;  /* 0x0ca0000080037fae */ /* 0x000fe8000e12184e */
[----:B------:R-:W-:Y:S04]  /*a900*/  STL.64 [R1+0x2428], R118 ;  /* 0x0024287601007387 */ /* 0x000fe80000100a00 */
[----:B------:R-:W-:Y:S04]  /*a910*/  LDGSTS.E [R3+0xca80], desc[UR14][R130.64], !P4 ;  /* 0x0ca8000082037fae */ /* 0x000fe8000e12184e */
[----:B------:R-:W-:Y:S04]  /*a920*/  STL.64 [R1+0x2628], R56 ;  /* 0x0026283801007387 */ /* 0x000fe80000100a00 */
[----:B------:R-:W-:Y:S04]  /*a930*/  LDGSTS.E [R3+0xcb00], desc[UR14][R132.64], !P4 ;  /* 0x0cb0000084037fae */ /* 0x000fe8000e12184e */
[----:B------:R3:W-:Y:S04]  /*a940*/  STL.64 [R1+0x2430], R100 ;  /* 0x0024306401007387 */ /* 0x0007e80000100a00 */
[----:B------:R-:W-:Y:S01]  /*a950*/  LDGSTS.E [R3+0xcb80], desc[UR14][R134.64], !P4 ;  /* 0x0cb8000086037fae */ /* 0x000fe2000e12184e */
[----:B------:R-:W-:Y:S01]  /*a960*/  ISETP.GE.U32.AND P4, PT, R136, 0x7fffffb9, PT ;  /* 0x7fffffb98800780c */ /* 0x000fe20003f86070 */
[----:B------:R-:W-:-:S02]  /*a970*/  IMAD.WIDE R136, R150, 0x4, R204 ;  /* 0x0000000496887825 */ /* 0x000fc400078e02cc */
[----:B------:R4:W-:Y:S02]  /*a980*/  STL.64 [R1+0x2438], R98 ;  /* 0x0024386201007387 */ /* 0x0009e40000100a00 */
[----:B------:R-:W-:Y:S02]  /*a990*/  IMAD.WIDE R150, R150, 0x4, R4 ;  /* 0x0000000496967825 */ /* 0x000fe400078e0204 */
[----:B------:R-:W-:Y:S02]  /*a9a0*/  STL.64 [R1+0x2440], R74 ;  /* 0x0024404a01007387 */ /* 0x000fe40000100a00 */
[----:B---3--:R-:W-:Y:S02]  /*a9b0*/  IMAD.WIDE R100, R185, 0x4, R216 ;  /* 0x00000004b9647825 */ /* 0x008fe400078e02d8 */
[----:B------:R-:W-:Y:S02]  /*a9c0*/  STL.64 [R1+0x2448], R70 ;  /* 0x0024484601007387 */ /* 0x000fe40000100a00 */
[----:B------:R-:W-:-:S02]  /*a9d0*/  IMAD.WIDE R56, R251, 0x4, R204 ;  /* 0x00000004fb387825 */ /* 0x000fc400078e02cc */
[----:B------:R-:W-:Y:S02]  /*a9e0*/  STL.64 [R1+0x2450], R96 ;  /* 0x0024506001007387 */ /* 0x000fe40000100a00 */
[----:B----4-:R-:W-:Y:S02]  /*a9f0*/  IMAD.WIDE R98, R185, 0x4, R210 ;  /* 0x00000004b9627825 */ /* 0x010fe400078e02d2 */
        /* <DEDUP_REMOVED lines=18> */
[----:B------:R-:W-:Y:S01]  /*ab20*/  ISETP.GE.U32.AND P3, PT, R152, 0x7fffffb5, PT ;  /* 0x7fffffb59800780c */ /* 0x000fe20003f66070 */
[----:B------:R-:W-:-:S02]  /*ab30*/  IMAD.WIDE R152, R166, 0x4, R204 ;  /* 0x00000004a6987825 */ /* 0x000fc400078e02cc */
[----:B------:R1:W-:Y:S02]  /*ab40*/  STL.64 [R1+0x2638], R24 ;  /* 0x0026381801007387 */ /* 0x0003e40000100a00 */
[----:B------:R-:W-:Y:S02]  /*ab50*/  IMAD.WIDE R166, R166, 0x4, R4 ;  /* 0x00000004a6a67825 */ /* 0x000fe400078e0204 */
[----:B------:R-:W-:Y:S04]  /*ab60*/  STL.64 [R1+0x24a0], R36 ;  /* 0x0024a02401007387 */ /* 0x000fe80000100a00 */
[----:B------:R-:W-:Y:S04]  /*ab70*/  STL.64 [R1+0x24a8], R34 ;  /* 0x0024a82201007387 */ /* 0x000fe80000100a00 */
[----:B------:R-:W-:Y:S01]  /*ab80*/  STL.64 [R1+0x24b0], R32 ;  /* 0x0024b02001007387 */ /* 0x000fe20000100a00 */
[----:B-1----:R-:W-:-:S03]  /*ab90*/  IMAD.WIDE R24, R185, 0x4, R204 ;  /* 0x00000004b9187825 */ /* 0x002fc600078e02cc */
        /* <DEDUP_REMOVED lines=20> */
[----:B------:R-:W-:Y:S02]  /*ace0*/  STL.64 [R1+0x2500], R132 ;  /* 0x0025008401007387 */ /* 0x000fe40000100a00 */
[----:B------:R-:W-:Y:S02]  /*acf0*/  IMAD.WIDE R182, R182, 0x4, R4 ;  /* 0x00000004b6b67825 */ /* 0x000fe400078e0204 */
        /* <DEDUP_REMOVED lines=19> */
[----:B------:R-:W-:Y:S04]  /*ae30*/  STL.64 [R1+0x2558], R158 ;  /* 0x0025589e01007387 */ /* 0x000fe80000100a00 */
[----:B------:R4:W-:Y:S01]  /*ae40*/  LDGSTS.E [R3+0xfb80], desc[UR14][R182.64], !P6 ;  /* 0x0fb80000b6037fae */ /* 0x0009e2000f12184e */
[----:B------:R-:W-:Y:S01]  /*ae50*/  ISETP.GE.U32.AND P6, PT, R184, 0x7fffffad, PT ;  /* 0x7fffffadb800780c */ /* 0x000fe20003fc6070 */
[----:B------:R-:W-:-:S02]  /*ae60*/  IMAD R184, R246, 0x3, RZ ;  /* 0x00000003f6b87824 */ /* 0x000fc400078e02ff */
[----:B------:R-:W-:Y:S02]  /*ae70*/  STL.64 [R1+0x2560], R160 ;  /* 0x002560a001007387 */ /* 0x000fe40000100a00 */
[C---:B------:R-:W-:Y:S02]  /*ae80*/  IMAD.WIDE R18, R184.reuse, 0x4, R210 ;  /* 0x00000004b8127825 */ /* 0x040fe400078e02d2 */
[----:B------:R-:W-:Y:S02]  /*ae90*/  STL.64 [R1+0x2568], R162 ;  /* 0x002568a201007387 */ /* 0x000fe40000100a00 */
[C---:B------:R-:W-:Y:S02]  /*aea0*/  IMAD.WIDE R16, R184.reuse, 0x4, R216 ;  /* 0x00000004b8107825 */ /* 0x040fe400078e02d8 */
[----:B------:R-:W-:Y:S02]  /*aeb0*/  STL.64 [R1+0x2570], R164 ;  /* 0x002570a401007387 */ /* 0x000fe40000100a00 */
[----:B------:R-:W-:-:S02]  /*aec0*/  IMAD.WIDE R14, R184, 0x4, R222 ;  /* 0x00000004b80e7825 */ /* 0x000fc400078e02de */
[----:B------:R-:W-:Y:S02]  /*aed0*/  STL.64 [R1+0x2578], R166 ;  /* 0x002578a601007387 */ /* 0x000fe40000100a00 */
[C---:B------:R-:W-:Y:S02]  /*aee0*/  IMAD.WIDE R12, R184.reuse, 0x4, R228 ;  /* 0x00000004b80c7825 */ /* 0x040fe400078e02e4 */
[----:B------:R1:W-:Y:S02]  /*aef0*/  STL.64 [R1+0x2658], R168 ;  /* 0x002658a801007387 */ /* 0x0003e40000100a00 */
[C---:B------:R-:W-:Y:S02]  /*af00*/  IMAD.WIDE R10, R184.reuse, 0x4, R234 ;  /* 0x00000004b80a7825 */ /* 0x040fe400078e02ea */
[----:B------:R-:W-:Y:S02]  /*af10*/  STL.64 [R1+0x2580], R170 ;  /* 0x002580aa01007387 */ /* 0x000fe40000100a00 */
[----:B------:R-:W-:-:S02]  /*af20*/  IMAD.WIDE R8, R184, 0x4, R240 ;  /* 0x00000004b8087825 */ /* 0x000fc400078e02f0 */
[----:B------:R-:W-:Y:S02]  /*af30*/  STL.64 [R1+0x2588], R172 ;  /* 0x002588ac01007387 */ /* 0x000fe40000100a00 */
[C---:B------:R-:W-:Y:S02]  /*af40*/  IMAD.WIDE R6, R184.reuse, 0x4, R4 ;  /* 0x00000004b8067825 */ /* 0x040fe400078e0204 */
[----:B------:R2:W-:Y:S02]  /*af50*/  STL.64 [R1+0x2590], R174 ;  /* 0x002590ae01007387 */ /* 0x0005e40000100a00 */
[----:B-1----:R-:W-:Y:S01]  /*af60*/  IMAD.WIDE R168, R184, 0x4, R204 ;  /* 0x00000004b8a87825 */ /* 0x002fe200078e02cc */
[----:B------:R-:W-:Y:S01]  /*af70*/  IADD3 R184, R188, -0x1c, RZ ;  /* 0xffffffe4bcb87810 */ /* 0x000fe20007ffe0ff */
[----:B------:R3:W-:Y:S01]  /*af80*/  STL.64 [R1+0x2598], R176 ;  /* 0x002598b001007387 */ /* 0x0007e20000100a00 */
[----:B------:R-:W1:Y:S03]  /*af90*/  LDC R188, c[0x0][0x230] ;  /* 0x00008c00ffbc7b82 */ /* 0x000e660000000800 */
[----:B------:R-:W-:Y:S04]  /*afa0*/  LDGSTS.E [R248+0xc00], desc[UR14][R168.64], !P5 ;  /* 0x00c00000a8f87fae */ /* 0x000fe8000e92184e */
[----:B------:R-:W-:Y:S01]  /*afb0*/  LDGSTS.E [R248+0xc80], desc[UR14][R18.64], !P5 ;  /* 0x00c8000012f87fae */ /* 0x000fe2000e92184e */
[----:B--2---:R-:W-:-:S03]  /*afc0*/  IMAD.WIDE R174, R185, 0x4, R4 ;  /* 0x00000004b9ae7825 */ /* 0x004fc600078e0204 */
[----:B------:R4:W-:Y:S01]  /*afd0*/  STL.64 [R1+0x25a0], R178 ;  /* 0x0025a0b201007387 */ /* 0x0009e20000100a00 */
[----:B---3--:R-:W-:-:S03]  /*afe0*/  IMAD.WIDE R176, R185, 0x4, R240 ;  /* 0x00000004b9b07825 */ /* 0x008fc600078e02f0 */
[----:B------:R-:W-:Y:S04]  /*aff0*/  LDGSTS.E [R248+0xd00], desc[UR14][R16.64], !P5 ;  /* 0x00d0000010f87fae */ /* 0x000fe8000e92184e */
[----:B------:R2:W-:Y:S04]  /*b000*/  STL.64 [R1+0x25a8], R180 ;  /* 0x0025a8b401007387 */ /* 0x0005e80000100a00 */
[----:B------:R-:W-:Y:S01]  /*b010*/  LDGSTS.E [R248+0xd80], desc[UR14][R14.64], !P5 ;  /* 0x00d800000ef87fae */ /* 0x000fe2000e92184e */
[----:B----4-:R-:W-:-:S03]  /*b020*/  IMAD.WIDE R178, R185, 0x4, R234 ;  /* 0x00000004b9b27825 */ /* 0x010fc600078e02ea */
[----:B------:R-:W-:Y:S04]  /*b030*/  STL.64 [R1+0x25b8], R2 ;  /* 0x0025b80201007387 */ /* 0x000fe80000100a00 */
[----:B------:R-:W-:Y:S01]  /*b040*/  LDGSTS.E [R248+0xe00], desc[UR14][R12.64], !P5 ;  /* 0x00e000000cf87fae */ /* 0x000fe2000e92184e */
[----:B--2---:R-:W-:-:S03]  /*b050*/  IMAD.WIDE R180, R185, 0x4, R228 ;  /* 0x00000004b9b47825 */ /* 0x004fc600078e02e4 */
[----:B------:R2:W-:Y:S04]  /*b060*/  STL.64 [R1+0x25b0], R182 ;  /* 0x0025b0b601007387 */ /* 0x0005e80000100a00 */
[----:B------:R-:W-:Y:S04]  /*b070*/  LDGSTS.E [R248+0xe80], desc[UR14][R10.64], !P5 ;  /* 0x00e800000af87fae */ /* 0x000fe8000e92184e */
[----:B------:R-:W-:Y:S01]  /*b080*/  LDGSTS.E [R248+0xf00], desc[UR14][R8.64], !P5 ;  /* 0x00f0000008f87fae */ /* 0x000fe2000e92184e */
[----:B--2---:R-:W-:-:S03]  /*b090*/  IMAD.WIDE R182, R185, 0x4, R222 ;  /* 0x00000004b9b67825 */ /* 0x004fc600078e02de */
[----:B------:R-:W-:Y:S01]  /*b0a0*/  LDGSTS.E [R248+0xf80], desc[UR14][R6.64], !P5 ;  /* 0x00f8000006f87fae */ /* 0x000fe2000e92184e */
[----:B------:R-:W-:Y:S01]  /*b0b0*/  ISETP.GE.U32.AND P5, PT, R186, 0x7fffffa9, PT ;  /* 0x7fffffa9ba00780c */ /* 0x000fe20003fa6070 */
[----:B------:R-:W-:Y:S02]  /*b0c0*/  IMAD R185, R246, 0xf, RZ ;  /* 0x0000000ff6b97824 */ /* 0x000fe400078e02ff */
[----:B------:R-:W-:Y:S01]  /*b0d0*/  LDGSTS.E [R248+0x1c00], desc[UR14][R24.64], !P4 ;  /* 0x01c0000018f87fae */ /* 0x000fe2000e12184e */
[----:B------:R-:W-:Y:S02]  /*b0e0*/  VIADD R186, R189, 0xffffffe0 ;  /* 0xffffffe0bdba7836 */ /* 0x000fe40000000000 */
[C---:B------:R-:W-:Y:S01]  /*b0f0*/  IMAD.WIDE R156, R185.reuse, 0x4, R210 ;  /* 0x00000004b99c7825 */ /* 0x040fe200078e02d2 */
[----:B------:R-:W-:Y:S01]  /*b100*/  LDGSTS.E [R248+0x1c80], desc[UR14][R98.64], !P4 ;  /* 0x01c8000062f87fae */ /* 0x000fe2000e12184e */
[----:B------:R-:W2:Y:S02]  /*b110*/  LDC R189, c[0x0][0x230] ;  /* 0x00008c00ffbd7b82 */ /* 0x000ea40000000800 */
[C---:B------:R-:W-:Y:S01]  /*b120*/  IMAD.WIDE R154, R185.reuse, 0x4, R216 ;  /* 0x00000004b99a7825 */ /* 0x040fe200078e02d8 */
[----:B------:R-:W-:Y:S03]  /*b130*/  STL.64 [R1+0xb70], R18 ;  /* 0x000b701201007387 */ /* 0x000fe60000100a00 */
[C---:B------:R-:W-:Y:S01]  /*b140*/  IMAD.WIDE R150, R185.reuse, 0x4, R222 ;  /* 0x00000004b9967825 */ /* 0x040fe200078e02de */
[----:B------:R-:W-:Y:S03]  /*b150*/  LDGSTS.E [R248+0x1d00], desc[UR14][R100.64], !P4 ;  /* 0x01d0000064f87fae */ /* 0x000fe6000e12184e */
[C---:B------:R-:W-:Y:S01]  /*b160*/  IMAD.WIDE R62, R185.reuse, 0x4, R228 ;  /* 0x00000004b93e7825 */ /* 0x040fe200078e02e4 */
[----:B------:R-:W-:Y:S03]  /*b170*/  STL.64 [R1+0xb68], R16 ;  /* 0x000b681001007387 */ /* 0x000fe60000100a00 */
[C---:B------:R-:W-:Y:S01]  /*b180*/  IMAD.WIDE R64, R185.reuse, 0x4, R234 ;  /* 0x00000004b9407825 */ /* 0x040fe200078e02ea */
[----:B------:R-:W-:Y:S03]  /*b190*/  LDGSTS.E [R248+0x1d80], desc[UR14][R182.64], !P4 ;  /* 0x01d80000b6f87fae */ /* 0x000fe6000e12184e */
[C---:B------:R-:W-:Y:S01]  /*b1a0*/  IMAD.WIDE R148, R185.reuse, 0x4, R240 ;  /* 0x00000004b9947825 */ /* 0x040fe200078e02f0 */
[----:B------:R-:W-:Y:S03]  /*b1b0*/  STL.64 [R1+0xb60], R14 ;  /* 0x000b600e01007387 */ /* 0x000fe60000100a00 */
[----:B------:R-:W-:Y:S01]  /*b1c0*/  IMAD.WIDE R146, R185, 0x4, R4 ;  /* 0x00000004b9927825 */ /* 0x000fe200078e0204 */
[----:B------:R3:W-:Y:S04]  /*b1d0*/  LDGSTS.E [R248+0x1e00], desc[UR14][R180.64], !P4 ;  /* 0x01e00000b4f87fae */ /* 0x0007e8000e12184e */
[----:B------:R-:W-:Y:S04]  /*b1e0*/  STL.64 [R1+0xb58], R12 ;  /* 0x000b580c01007387 */ /* 0x000fe80000100a00 */
[----:B------:R-:W-:Y:S04]  /*b1f0*/  LDGSTS.E [R248+0x1e80], desc[UR14][R178.64], !P4 ;  /* 0x01e80000b2f87fae */ /* 0x000fe8000e12184e */
[----:B------:R-:W-:Y:S04]  /*b200*/  STL.64 [R1+0xb50], R10 ;  /* 0x000b500a01007387 */ /* 0x000fe80000100a00 */
[----:B------:R-:W-:Y:S04]  /*b210*/  LDGSTS.E [R248+0x1f00], desc[UR14][R176.64], !P4 ;  /* 0x01f00000b0f87fae */ /* 0x000fe8000e12184e */
[----:B------:R-:W-:Y:S04]  /*b220*/  STL.64 [R1+0xb48], R8 ;  /* 0x000b480801007387 */ /* 0x000fe80000100a00 */
[----:B------:R-:W-:Y:S01]  /*b230*/  LDGSTS.E [R248+0x1f80], desc[UR14][R174.64], !P4 ;  /* 0x01f80000aef87fae */ /* 0x000fe2000e12184e */
        /* <DEDUP_REMOVED lines=16> */
[----:B------:R-:W-:Y:S02]  /*b340*/  STL.64 [R1+0x2670], R174 ;  /* 0x002670ae01007387 */ /* 0x000fe40000100a00 */
[----:B---3--:R-:W-:Y:S02]  /*b350*/  IMAD.WIDE R180, R184, 0x4, R204 ;  /* 0x00000004b8b47825 */ /* 0x008fe400078e02cc */
[----:B------:R-:W-:Y:S02]  /*b360*/  STL.64 [R1+0x2678], R170 ;  /* 0x002678aa01007387 */ /* 0x000fe40000100a00 */
[----:B------:R-:W-:-:S02]  /*b370*/  VIADD R184, R190, 0xffffffdc ;  /* 0xffffffdcbeb87836 */ /* 0x000fc40000000000 */
[----:B------:R-:W-:Y:S01]  /*b380*/  LDGSTS.E [R248+0x2c00], desc[UR14][R180.64], !P3 ;  /* 0x02c00000b4f87fae */ /* 0x000fe2000d92184e */
[----:B------:R-:W3:Y:S01]  /*b390*/  LDC R190, c[0x0][0x230] ;  /* 0x00008c00ffbe7b82 */ /* 0x000ee20000000800 */
[----:B------:R-:W-:Y:S02]  /*b3a0*/  IMAD.WIDE R98, R251, 0x4, R222 ;  /* 0x00000004fb627825 */ /* 0x000fe400078e02de */
[----:B------:R-:W-:Y:S04]  /*b3b0*/  LDGSTS.E [R248+0x2c80], desc[UR14][R170.64], !P3 ;  /* 0x02c80000aaf87fae */ /* 0x000fe8000d92184e */
        /* <DEDUP_REMOVED lines=10> */
[----:B------:R4:W-:Y:S01]  /*b460*/  LDGSTS.E [R248+0x2f80], desc[UR14][R158.64], !P3 ;  /* 0x02f800009ef87fae */ /* 0x0009e2000d92184e */
[----:B------:R-:W-:-:S02]  /*b470*/  ISETP.GE.U32.AND P3, PT, R186, 0x7fffffa1, PT ;  /* 0x7fffffa1ba00780c */ /* 0x000fc40003f66070 */
[----:B-1----:R-:W-:Y:S01]  /*b480*/  IADD3 R186, R188, -0x28, RZ ;  /* 0xffffffd8bcba7810 */ /* 0x002fe20007ffe0ff */
[----:B------:R4:W-:Y:S01]  /*b490*/  STL.64 [R1+0x26a8], R158 ;  /* 0x0026a89e01007387 */ /* 0x0009e20000100a00 */
[----:B------:R-:W1:Y:S01]  /*b4a0*/  LDC R188, c[0x0][0x230] ;  /* 0x00008c00ffbc7b82 */ /* 0x000e620000000800 */
[----:B----4-:R-:W-:-:S04]  /*b4b0*/  IMAD.WIDE R158, R185, 0x4, R204 ;  /* 0x00000004b99e7825 */ /* 0x010fc800078e02cc */
[----:B------:R-:W-:Y:S01]  /*b4c0*/  IMAD R185, R246, 0x17, RZ ;  /* 0x00000017f6b97824 */ /* 0x000fe200078e02ff */
[----:B------:R4:W-:Y:S03]  /*b4d0*/  LDGSTS.E [R248+0x3c00], desc[UR14][R158.64], !P0 ;  /* 0x03c000009ef87fae */ /* 0x0009e6000c12184e */
[C---:B------:R-:W-:Y:S01]  /*b4e0*/  IMAD.WIDE R174, R185.reuse, 0x4, R204 ;  /* 0x00000004b9ae7825 */ /* 0x040fe200078e02cc */
[----:B------:R-:W-:Y:S03]  /*b4f0*/  LDGSTS.E [R248+0x3c80], desc[UR14][R156.64], !P0 ;  /* 0x03c800009cf87fae */ /* 0x000fe6000c12184e */
        /* <DEDUP_REMOVED lines=10> */
[----:B------:R-:W-:Y:S01]  /*b5a0*/  IMAD.WIDE R26, R185, 0x4, R240 ;  /* 0x00000004b91a7825 */ /* 0x000fe200078e02f0 */
[----:B------:R-:W-:Y:S01]  /*b5b0*/  LDGSTS.E [R248+0x3f80], desc[UR14][R146.64], !P0 ;  /* 0x03f8000092f87fae */ /* 0x000fe2000c12184e */
[----:B------:R-:W-:-:S02]  /*b5c0*/  ISETP.GE.U32.AND P0, PT, R184, 0x7fffff9d, PT ;  /* 0x7fffff9db800780c */ /* 0x000fc40003f06070 */
[----:B------:R-:W-:Y:S01]  /*b5d0*/  IMAD R184, R246, 0x13, RZ ;  /* 0x00000013f6b87824 */ /* 0x000fe200078e02ff */
[----:B------:R-:W-:Y:S01]  /*b5e0*/  STL.64 [R1+0x26b0], R158 ;  /* 0x0026b09e01007387 */ /* 0x000fe20000100a00 */
[----:B------:R-:W-:-:S03]  /*b5f0*/  IMAD.WIDE R28, R185, 0x4, R4 ;  /* 0x00000004b91c7825 */ /* 0x000fc600078e0204 */
[----:B------:R4:W-:Y:S01]  /*b600*/  STL.64 [R1+0xd20], R56 ;  /* 0x000d203801007387 */ /* 0x0009e20000100a00 */
[----:B------:R-:W-:-:S03]  /*b610*/  IMAD.WIDE R162, R184, 0x4, R204 ;  /* 0x00000004b8a27825 */ /* 0x000fc600078e02cc */
[----:B------:R4:W-:Y:S01]  /*b620*/  STL.64 [R1+0xd28], R104 ;  /* 0x000d286801007387 */ /* 0x0009e20000100a00 */
        /* <DEDUP_REMOVED lines=14> */
[----:B--2---:R-:W-:Y:S02]  /*b710*/  VIADD R184, R189, 0xffffffd4 ;  /* 0xffffffd4bdb87836 */ /* 0x004fe40000000000 */
[----:B------:R-:W-:Y:S01]  /*b720*/  IMAD R185, R246, 0x1f, RZ ;  /* 0x0000001ff6b97824 */ /* 0x000fe200078e02ff */
[----:B------:R-:W-:Y:S01]  /*b730*/  LDGSTS.E [R248+0x4f80], desc[UR14][R130.64], !P6 ;  /* 0x04f8000082f87fae */ /* 0x000fe2000f12184e */
[----:B------:R-:W2:Y:S01]  /*b740*/  LDC R189, c[0x0][0x230] ;  /* 0x00008c00ffbd7b82 */ /* 0x000ea20000000800 */
[----:B------:R-:W-:Y:S01]  /*b750*/  ISETP.GE.U32.AND P6, PT, R186, 0x7fffff99, PT ;  /* 0x7fffff99ba00780c */ /* 0x000fe20003fc6070 */
[C---:B------:R-:W-:Y:S01]  /*b760*/  IMAD.WIDE R40, R185.reuse, 0x4, R204 ;  /* 0x00000004b9287825 */ /* 0x040fe200078e02cc */
        /* <DEDUP_REMOVED lines=16> */
[----:B------:R-:W-:Y:S02]  /*b870*/  IMAD R184, R246, 0x1b, RZ ;  /* 0x0000001bf6b87824 */ /* 0x000fe400078e02ff */
[----:B---3--:R-:W-:Y:S02]  /*b880*/  VIADD R186, R190, 0xffffffd0 ;  /* 0xffffffd0beba7836 */ /* 0x008fe40000000000 */
[C---:B------:R-:W-:Y:S01]  /*b890*/  IMAD.WIDE R152, R184.reuse, 0x4, R204 ;  /* 0x00000004b8987825 */ /* 0x040fe200078e02cc */
[----:B------:R-:W3:Y:S03]  /*b8a0*/  LDC R190, c[0x0][0x230] ;  /* 0x00008c00ffbe7b82 */ /* 0x000ee60000000800 */
        /* <DEDUP_REMOVED lines=14> */
[----:B-1----:R-:W-:-:S02]  /*b990*/  IADD3 R184, R188, -0x34, RZ ;  /* 0xffffffccbcb87810 */ /* 0x002fc40007ffe0ff */
[----:B------:R-:W-:Y:S01]  /*b9a0*/  IMAD R185, R246, 0x27, RZ ;  /* 0x00000027f6b97824 */ /* 0x000fe200078e02ff */
[----:B------:R-:W-:Y:S01]  /*b9b0*/  LDGSTS.E [R248+0x6f80], desc[UR14][R60.64], !P4 ;  /* 0x06f800003cf87fae */ /* 0x000fe2000e12184e */
[----:B------:R-:W1:Y:S01]  /*b9c0*/  LDC R188, c[0x0][0x230] ;  /* 0x00008c00ffbc7b82 */ /* 0x000e620000000800 */
        /* <DEDUP_REMOVED lines=19> */
[----:B--2---:R-:W-:Y:S02]  /*bb00*/  VIADD R186, R189, 0xffffffc8 ;  /* 0xffffffc8bdba7836 */ /* 0x004fe40000000000 */
[----:B------:R-:W-:-:S04]  /*bb10*/  IMAD.WIDE R88, R184, 0x4, R204 ;  /* 0x00000004b8587825 */ /* 0x000fc800078e02cc */
        /* <DEDUP_REMOVED lines=14> */
[----:B------:R-:W-:Y:S01]  /*bc00*/  IMAD R184, R246, 0x2b, RZ ;  /* 0x0000002bf6b87824 */ /* 0x000fe200078e02ff */
[----:B------:R-:W-:Y:S01]  /*bc10*/  LDGSTS.E [R248+0x8f80], desc[UR14][R102.64], !P0 ;  /* 0x08f8000066f87fae */ /* 0x000fe2000c12184e */
[----:B------:R-:W-:Y:S01]  /*bc20*/  ISETP.GE.U32.AND P0, PT, R186, 0x7fffff89, PT ;  /* 0x7fffff89ba00780c */ /* 0x000fe20003f06070 */
[----:B---3--:R-:W-:-:S02]  /*bc30*/  VIADD R186, R190, 0xffffffc0 ;  /* 0xffffffc0beba7836 */ /* 0x008fc40000000000 */
        /* <DEDUP_REMOVED lines=15> */
[----:B------:R-:W-:Y:S01]  /*bd30*/  IMAD.WIDE R54, R184, 0x4, R4 ;  /* 0x00000004b8367825 */ /* 0x000fe200078e0204 */
[----:B------:R-:W-:Y:S02]  /*bd40*/  ISETP.GE.AND P6, PT, R187, R186, PT ;  /* 0x000000babb00720c */ /* 0x000fe40003fc6270 */
[----:B------:R3:W-:Y:S01]  /*bd50*/  LDGSTS.E [R248+0xac00], desc[UR14][R100.64], !P5 ;  /* 0x0ac0000064f87fae */ /* 0x0007e2000e92184e */
[----:B------:R-:W-:Y:S01]  /*bd60*/  IMAD R185, R246, 0x2f, RZ ;  /* 0x0000002ff6b97824 */ /* 0x000fe200078e02ff */
[----:B------:R-:W-:Y:S01]  /*bd70*/  SEL R184, RZ, 0x4, P6 ;  /* 0x00000004ffb87807 */ /* 0x000fe20003000000 */
[----:B----4-:R-:W-:Y:S01]  /*bd80*/  IMAD.WIDE R56, R251, 0x4, R216 ;  /* 0x00000004fb387825 */ /* 0x010fe200078e02d8 */
[----:B------:R-:W-:Y:S01]  /*bd90*/  LDGSTS.E [R248+0xac80], desc[UR14][R42.64], !P5 ;  /* 0x0ac800002af87fae */ /* 0x000fe2000e92184e */
[----:B-1----:R-:W-:Y:S02]  /*bda0*/  IADD3 R187, R188, -0x3c, RZ ;  /* 0xffffffc4bcbb7810 */ /* 0x002fe40007ffe0ff */
[----:B------:R-:W-:Y:S01]  /*bdb0*/  IMAD.WIDE R2, R185, 0x4, R204 ;  /* 0x00000004b9027825 */ /* 0x000fe200078e02cc */
[----:B------:R-:W-:Y:S01]  /*bdc0*/  LDGSTS.E [R248+0xad00], desc[UR14][R44.64], !P5 ;  /* 0x0ad000002cf87fae */ /* 0x000fe2000e92184e */
[----:B------:R-:W-:-:S02]  /*bdd0*/  ISETP.GE.U32.AND P6, PT, R186, 0x7fffff81, PT ;  /* 0x7fffff81ba00780c */ /* 0x000fc40003fc6070 */
        /* <DEDUP_REMOVED lines=10> */
[----:B------:R-:W-:-:S02]  /*be80*/  ISETP.GE.AND P5, PT, R191, R186, PT ;  /* 0x000000babf00720c */ /* 0x000fc40003fa6270 */
[C---:B------:R-:W-:Y:S01]  /*be90*/  IMAD.WIDE R10, R185.reuse, 0x4, R240 ;  /* 0x00000004b90a7825 */ /* 0x040fe200078e02f0 */
[----:B------:R1:W-:Y:S03]  /*bea0*/  STL.64 [R1+0xd30], R56 ;  /* 0x000d303801007387 */ /* 0x0003e60000100a00 */
[----:B------:R-:W-:Y:S01]  /*beb0*/  IMAD.WIDE R6, R185, 0x4, R4 ;  /* 0x00000004b9067825 */ /* 0x000fe200078e0204 */
[----:B------:R-:W-:Y:S01]  /*bec0*/  SEL R185, RZ, 0x4, P5 ;  /* 0x00000004ffb97807 */ /* 0x000fe20002800000 */
[----:B------:R4:W-:Y:S01]  /*bed0*/  LDGSTS.E [R248+0xbc00], desc[UR14][R2.64], !P4 ;  /* 0x0bc0000002f87fae */ /* 0x0009e2000e12184e */
[----:B------:R-:W-:Y:S01]  /*bee0*/  PLOP3.LUT P5, PT, PT, PT, UP0, 0x80, 0x0 ;  /* 0x000000000000781c */ /* 0x000fe20003faf008 */
[----:B------:R-:W-:Y:S02]  /*bef0*/  IMAD.WIDE R104, R251, 0x4, R228 ;  /* 0x00000004fb687825 */ /* 0x000fe400078e02e4 */
[----:B------:R2:W-:Y:S01]  /*bf00*/  STL.64 [R1+0xd38], R98 ;  /* 0x000d386201007387 */ /* 0x0005e20000100a00 */
[----:B------:R-:W-:Y:S01]  /*bf10*/  SEL R201, R185, RZ, P5 ;  /* 0x000000ffb9c97207 */ /* 0x000fe20002800000 */
[----:B------:R-:W-:Y:S01]  /*bf20*/  IMAD.WIDE R188, R198, 0x4, R216 ;  /* 0x00000004c6bc7825 */ /* 0x000fe200078e02d8 */
[----:B------:R-:W-:Y:S01]  /*bf30*/  PLOP3.LUT P5, PT, PT, PT, UP0, 0x80, 0x0 ;  /* 0x000000000000781c */ /* 0x000fe20003faf008 */
[----:B------:R-:W-:Y:S02]  /*bf40*/  LDGSTS.E [R248+0xbc80], desc[UR14][R20.64], !P4 ;  /* 0x0bc8000014f87fae */ /* 0x000fe4000e12184e */
[----:B-1----:R-:W-:Y:S01]  /*bf50*/  IMAD.WIDE R56, R251, 0x4, R234 ;  /* 0x00000004fb387825 */ /* 0x002fe200078e02ea */
[----:B------:R-:W-:Y:S01]  /*bf60*/  SEL R200, R184, RZ, P5 ;  /* 0x000000ffb8c87207 */ /* 0x000fe20002800000 */
[----:B------:R-:W-:Y:S02]  /*bf70*/  LDGSTS.E [R248+0xbd00], desc[UR14][R18.64], !P4 ;  /* 0x0bd0000012f87fae */ /* 0x000fe4000e12184e */
[----:B------:R-:W-:Y:S01]  /*bf80*/  IMAD.WIDE R184, R198, 0x4, R204 ;  /* 0x00000004c6b87825 */ /* 0x000fe200078e02cc */
[----:B------:R-:W-:Y:S01]  /*bf90*/  ISETP.NE.U32.AND P5, PT, R200, RZ, PT ;  /* 0x000000ffc800720c */ /* 0x000fe20003fa5070 */
[----:B--2---:R-:W2:Y:S02]  /*bfa0*/  LDL.LU.64 R98, [R1+0xbf8] ;  /* 0x000bf80001627983 */ /* 0x004ea40000300a00 */
[----:B------:R-:W-:-:S02]  /*bfb0*/  IMAD.WIDE R190, R198, 0x4, R222 ;  /* 0x00000004c6be7825 */ /* 0x000fc400078e02de */
[----:B------:R1:W-:Y:S02]  /*bfc0*/  STL.64 [R1+0xd40], R104 ;  /* 0x000d406801007387 */ /* 0x0003e40000100a00 */
[----:B------:R-:W-:Y:S02]  /*bfd0*/  IMAD R246, R246, 0x3f, RZ ;  /* 0x0000003ff6f67824 */ /* 0x000fe400078e02ff */
[----:B------:R-:W-:Y:S04]  /*bfe0*/  LDGSTS.E [R248+0xbd80], desc[UR14][R16.64], !P4 ;  /* 0x0bd8000010f87fae */ /* 0x000fe8000e12184e */
[----:B------:R-:W-:Y:S01]  /*bff0*/  LDGSTS.E [R248+0xbe00], desc[UR14][R14.64], !P4 ;  /* 0x0be000000ef87fae */ /* 0x000fe2000e12184e */
[----:B-1----:R-:W-:-:S03]  /*c000*/  IMAD.WIDE R104, R251, 0x4, R240 ;  /* 0x00000004fb687825 */ /* 0x002fc600078e02f0 */
[----:B------:R1:W-:Y:S04]  /*c010*/  STL.64 [R1+0xd48], R56 ;  /* 0x000d483801007387 */ /* 0x0003e80000100a00 */
[----:B------:R-:W-:Y:S04]  /*c020*/  LDGSTS.E [R248+0xbe80], desc[UR14][R12.64], !P4 ;  /* 0x0be800000cf87fae */ /* 0x000fe8000e12184e */
[----:B------:R-:W2:Y:S04]  /*c030*/  LDL.LU.64 R172, [R1+0xbb8] ;  /* 0x000bb80001ac7983 */ /* 0x000ea80000300a00 */
[----:B------:R-:W-:Y:S04]  /*c040*/  LDGSTS.E [R248+0xbf00], desc[UR14][R10.64], !P4 ;  /* 0x0bf000000af87fae */ /* 0x000fe8000e12184e */
[----:B------:R-:W-:Y:S01]  /*c050*/  LDGSTS.E [R248+0xbf80], desc[UR14][R6.64], !P4 ;  /* 0x0bf8000006f87fae */ /* 0x000fe2000e12184e */
[----:B------:R-:W-:Y:S01]  /*c060*/  ISETP.GE.U32.AND P4, PT, R187, 0x7fffff85, PT ;  /* 0x7fffff85bb00780c */ /* 0x000fe20003f86070 */
[----:B------:R-:W-:-:S02]  /*c070*/  IMAD.WIDE R186, R198, 0x4, R210 ;  /* 0x00000004c6ba7825 */ /* 0x000fc400078e02d2 */
[----:B------:R3:W-:Y:S02]  /*c080*/  STL.64 [R1+0xd50], R104 ;  /* 0x000d506801007387 */ /* 0x0007e40000100a00 */
[----:B------:R-:W-:Y:S02]  /*c090*/  IMAD.WIDE R198, R198, 0x4, R4 ;  /* 0x00000004c6c67825 */ /* 0x000fe400078e0204 */
[----:B------:R-:W2:Y:S04]  /*c0a0*/  LDL.LU.64 R136, [R1+0xb38] ;  /* 0x000b380001887983 */ /* 0x000ea80000300a00 */
[----:B------:R-:W2:Y:S04]  /*c0b0*/  LDL.LU.64 R120, [R1+0xaf8] ;  /* 0x000af80001787983 */ /* 0x000ea80000300a00 */
[----:B------:R2:W-:Y:S04]  /*c0c0*/  LDGSTS.E [R248+0xcc00], desc[UR14][R184.64], !P3 ;  /* 0x0cc00000b8f87fae */ /* 0x0005e8000d92184e */
[----:B------:R-:W-:Y:S04]  /*c0d0*/  LDGSTS.E [R248+0xcc80], desc[UR14][R186.64], !P3 ;  /* 0x0cc80000baf87fae */ /* 0x000fe8000d92184e */
[----:B------:R-:W-:Y:S04]  /*c0e0*/  LDGSTS.E [R248+0xcd00], desc[UR14][R188.64], !P3 ;  /* 0x0cd00000bcf87fae */ /* 0x000fe8000d92184e */
[----:B------:R-:W-:Y:S04]  /*c0f0*/  LDGSTS.E [R248+0xcd80], desc[UR14][R190.64], !P3 ;  /* 0x0cd80000bef87fae */ /* 0x000fe8000d92184e */
[----:B------:R-:W-:Y:S01]  /*c100*/  LDGSTS.E [R248+0xce00], desc[UR14][R192.64], !P3 ;  /* 0x0ce00000c0f87fae */ /* 0x000fe2000d92184e */
[----:B-1----:R-:W-:-:S03]  /*c110*/  IMAD.MOV.U32 R56, RZ, RZ, R206 ;  /* 0x000000ffff387224 */ /* 0x002fc600078e00ce */
[----:B------:R-:W-:Y:S01]  /*c120*/  LDGSTS.E [R248+0xce80], desc[UR14][R194.64], !P3 ;  /* 0x0ce80000c2f87fae */ /* 0x000fe2000d92184e */
[----:B------:R-:W-:-:S03]  /*c130*/  IMAD.MOV.U32 R57, RZ, RZ, R207 ;  /* 0x000000ffff397224 */ /* 0x000fc600078e00cf */
[----:B------:R-:W-:Y:S01]  /*c140*/  LDGSTS.E [R248+0xcf00], desc[UR14][R196.64], !P3 ;  /* 0x0cf00000c4f87fae */ /* 0x000fe2000d92184e */
[----:B------:R-:W-:-:S03]  /*c150*/  IMAD.WIDE R206, R242, 0x4, R210 ;  /* 0x00000004f2ce7825 */ /* 0x000fc600078e02d2 */
[----:B------:R-:W-:Y:S01]  /*c160*/  LDGSTS.E [R248+0xcf80], desc[UR14][R198.64], !P3 ;  /* 0x0cf80000c6f87fae */ /* 0x000fe2000d92184e */
[----:B------:R-:W-:Y:S01]  /*c170*/  ISETP.NE.U32.AND P3, PT, R201, RZ, PT ;  /* 0x000000ffc900720c */ /* 0x000fe20003f65070 */
[----:B------:R-:W-:Y:S02]  /*c180*/  IMAD.WIDE R200, R242, 0x4, R204 ;  /* 0x00000004f2c87825 */ /* 0x000fe400078e02cc */
[----:B---3--:R-:W3:Y:S02]  /*c190*/  LDL.LU.64 R104, [R1+0xa38] ;  /* 0x000a380001687983 */ /* 0x008ee40000300a00 */
[----:B------:R-:W-:Y:S02]  /*c1a0*/  IMAD.WIDE R208, R244, 0x4, R210 ;  /* 0x00000004f4d07825 */ /* 0x000fe400078e02d2 */
[----:B------:R-:W3:Y:S02]  /*c1b0*/  LDL.LU.64 R182, [R1+0x938] ;  /* 0x0009380001b67983 */ /* 0x000ee40000300a00 */
[----:B------:R-:W-:-:S02]  /*c1c0*/  IMAD.WIDE R212, R242, 0x4, R216 ;  /* 0x00000004f2d47825 */ /* 0x000fc400078e02d8 */
[----:B------:R1:W-:Y:S02]  /*c1d0*/  LDGSTS.E [R248+0xdc00], desc[UR14][R200.64], !P0 ;  /* 0x0dc00000c8f87fae */ /* 0x0003e4000c12184e */
[----:B------:R-:W-:Y:S02]  /*c1e0*/  IMAD.WIDE R214, R244, 0x4, R216 ;  /* 0x00000004f4d67825 */ /* 0x000fe400078e02d8 */
[----:B------:R-:W-:Y:S02]  /*c1f0*/  LDGSTS.E [R248+0xdc80], desc[UR14][R206.64], !P0 ;  /* 0x0dc80000cef87fae */ /* 0x000fe4000c12184e */
[--C-:B------:R-:W-:Y:S02]  /*c200*/  IMAD.WIDE R218, R242, 0x4, R222.reuse ;  /* 0x00000004f2da7825 */ /* 0x100fe400078e02de */
[----:B------:R-:W-:Y:S02]  /*c210*/  LDGSTS.E [R248+0xdd00], desc[UR14][R212.64], !P0 ;  /* 0x0dd00000d4f87fae */ /* 0x000fe4000c12184e */
[----:B------:R-:W-:-:S02]  /*c220*/  IMAD.WIDE R220, R244, 0x4, R222 ;  /* 0x00000004f4dc7825 */ /* 0x000fc400078e02de */
[----:B------:R-:W-:Y:S02]  /*c230*/  LDGSTS.E [R248+0xdd80], desc[UR14][R218.64], !P0 ;  /* 0x0dd80000daf87fae */ /* 0x000fe4000c12184e */
[----:B------:R-:W-:-:S04]  /*c240*/  IMAD.WIDE R224, R242, 0x4, R228 ;  /* 0x00000004f2e07825 */ /* 0x000fc800078e02e4 */
[----:B------:R-:W-:Y:S01]  /*c250*/  IMAD.WIDE R226, R244, 0x4, R228 ;  /* 0x00000004f4e27825 */ /* 0x000fe200078e02e4 */
[----:B------:R-:W-:Y:S03]  /*c260*/  LDGSTS.E [R248+0xde00], desc[UR14][R224.64], !P0 ;  /* 0x0de00000e0f87fae */ /* 0x000fe6000c12184e */
[----:B------:R-:W-:-:S04]  /*c270*/  IMAD.WIDE R230, R242, 0x4, R234 ;  /* 0x00000004f2e67825 */ /* 0x000fc800078e02ea */
[----:B------:R-:W-:Y:S01]  /*c280*/  IMAD.WIDE R232, R244, 0x4, R234 ;  /* 0x00000004f4e87825 */ /* 0x000fe200078e02ea */
[----:B------:R-:W-:Y:S03]  /*c290*/  LDGSTS.E [R248+0xde80], desc[UR14][R230.64], !P0 ;  /* 0x0de80000e6f87fae */ /* 0x000fe6000c12184e */
[----:B------:R-:W-:-:S04]  /*c2a0*/  IMAD.WIDE R236, R242, 0x4, R240 ;  /* 0x00000004f2ec7825 */ /* 0x000fc800078e02f0 */
[----:B------:R-:W-:Y:S01]  /*c2b0*/  IMAD.WIDE R238, R244, 0x4, R240 ;  /* 0x00000004f4ee7825 */ /* 0x000fe200078e02f0 */
[----:B------:R-:W-:Y:S03]  /*c2c0*/  LDGSTS.E [R248+0xdf00], desc[UR14][R236.64], !P0 ;  /* 0x0df00000ecf87fae */ /* 0x000fe6000c12184e */
[----:B------:R-:W-:-:S04]  /*c2d0*/  IMAD.WIDE R204, R246, 0x4, R204 ;  /* 0x00000004f6cc7825 */ /* 0x000fc800078e02cc */
[----:B------:R-:W-:-:S04]  /*c2e0*/  IMAD.WIDE R210, R246, 0x4, R210 ;  /* 0x00000004f6d27825 */ /* 0x000fc800078e02d2 */
[----:B------:R-:W-:-:S04]  /*c2f0*/  IMAD.WIDE R216, R246, 0x4, R216 ;  /* 0x00000004f6d87825 */ /* 0x000fc800078e02d8 */
[----:B------:R-:W-:-:S04]  /*c300*/  IMAD.WIDE R222, R246, 0x4, R222 ;  /* 0x00000004f6de7825 */ /* 0x000fc800078e02de */
[----:B------:R-:W-:-:S04]  /*c310*/  IMAD.WIDE R228, R246, 0x4, R228 ;  /* 0x00000004f6e47825 */ /* 0x000fc800078e02e4 */
[----:B------:R-:W-:-:S04]  /*c320*/  IMAD.WIDE R234, R246, 0x4, R234 ;  /* 0x00000004f6ea7825 */ /* 0x000fc800078e02ea */
[----:B------:R-:W-:-:S04]  /*c330*/  IMAD.WIDE R240, R246, 0x4, R240 ;  /* 0x00000004f6f07825 */ /* 0x000fc800078e02f0 */
[----:B------:R-:W-:-:S04]  /*c340*/  IMAD.WIDE R242, R242, 0x4, R4 ;  /* 0x00000004f2f27825 */ /* 0x000fc800078e0204 */
[--C-:B------:R-:W-:Y:S01]  /*c350*/  IMAD.WIDE R244, R244, 0x4, R4.reuse ;  /* 0x00000004f4f47825 */ /* 0x100fe200078e0204 */
[----:B------:R-:W-:Y:S03]  /*c360*/  LDGSTS.E [R248+0xdf80], desc[UR14][R242.64], !P0 ;  /* 0x0df80000f2f87fae */ /* 0x000fe6000c12184e */
[--C-:B------:R-:W-:Y:S01]  /*c370*/  IMAD.WIDE R246, R246, 0x4, R4.reuse ;  /* 0x00000004f6f67825 */ /* 0x100fe200078e0204 */
[----:B------:R1:W-:Y:S03]  /*c380*/  LDGSTS.E [R248+0xec00], desc[UR14][R202.64], !P4 ;  /* 0x0ec00000caf87fae */ /* 0x0003e6000e12184e */
[C---:B------:R-:W-:Y:S01]  /*c390*/  IMAD.WIDE R158, R251.reuse, 0x4, R4 ;  /* 0x00000004fb9e7825 */ /* 0x040fe200078e0204 */
[----:B------:R-:W-:Y:S04]  /*c3a0*/  LDGSTS.E [R248+0xec80], desc[UR14][R208.64], !P4 ;  /* 0x0ec80000d0f87fae */ /* 0x000fe8000e12184e */
[----:B------:R-:W3:Y:S04]  /*c3b0*/  LDL.LU.64 R4, [R1+0x9f8] ;  /* 0x0009f80001047983 */ /* 0x000ee80000300a00 */
[----:B------:R4:W-:Y:S01]  /*c3c0*/  STL.64 [R1+0xd58], R158 ;  /* 0x000d589e01007387 */ /* 0x0009e20000100a00 */
[----:B------:R-:W-:-:S03]  /*c3d0*/  IMAD.WIDE R56, R251, 0x4, R56 ;  /* 0x00000004fb387825 */ /* 0x000fc600078e0238 */
[----:B------:R-:W-:Y:S01]  /*c3e0*/  LDGSTS.E [R248+0xed00], desc[UR14][R214.64], !P4 ;  /* 0x0ed00000d6f87fae */ /* 0x000fe2000e12184e */
[----:B------:R-:W-:-:S03]  /*c3f0*/  IMAD.WIDE R24, R251, 0x4, R24 ;  /* 0x00000004fb187825 */ /* 0x000fc600078e0218 */
[----:B------:R-:W-:Y:S04]  /*c400*/  LDGSTS.E [R248+0xed80], desc[UR14][R220.64], !P4 ;  /* 0x0ed80000dcf87fae */ /* 0x000fe8000e12184e */
[----:B----4-:R-:W4:Y:S01]  /*c410*/  LDL.LU.64 R158, [R1+0x8f8] ;  /* 0x0008f800019e7983 */ /* 0x010f220000300a00 */
        /* <DEDUP_REMOVED lines=9> */
[----:B------:R1:W-:Y:S01]  /*c4b0*/  LDGSTS.E [R248+0xfc00], desc[UR14][R204.64], !P6 ;  /* 0x0fc00000ccf87fae */ /* 0x0003e2000f12184e */
[----:B------:R-:W-:-:S03]  /*c4c0*/  IMAD.WIDE R88, R251, 0x4, R88 ;  /* 0x00000004fb587825 */ /* 0x000fc600078e0258 */
[----:B------:R-:W-:Y:S01]  /*c4d0*/  LDGSTS.E [R248+0xfc80], desc[UR14][R210.64], !P6 ;  /* 0x0fc80000d2f87fae */ /* 0x000fe2000f12184e */
[----:B------:R-:W-:-:S03]  /*c4e0*/  IMAD.WIDE R100, R251, 0x4, R100 ;  /* 0x00000004fb647825 */ /* 0x000fc600078e0264 */
[----:B------:R1:W-:Y:S01]  /*c4f0*/  LDGSTS.E [R248+0xfd00], desc[UR14][R216.64], !P6 ;  /* 0x0fd00000d8f87fae */ /* 0x0003e2000f12184e */
[----:B------:R-:W-:-:S03]  /*c500*/  IMAD.WIDE R2, R251, 0x4, R2 ;  /* 0x00000004fb027825 */ /* 0x000fc600078e0202 */
[----:B------:R1:W-:Y:S04]  /*c510*/  LDGSTS.E [R248+0xfd80], desc[UR14][R222.64], !P6 ;  /* 0x0fd80000def87fae */ /* 0x0003e8000f12184e */
[----:B------:R-:W-:Y:S04]  /*c520*/  LDGSTS.E [R248+0xfe00], desc[UR14][R228.64], !P6 ;  /* 0x0fe00000e4f87fae */ /* 0x000fe8000f12184e */
[----:B------:R-:W-:Y:S04]  /*c530*/  LDGSTS.E [R248+0xfe80], desc[UR14][R234.64], !P6 ;  /* 0x0fe80000eaf87fae */ /* 0x000fe8000f12184e */
[----:B------:R-:W-:Y:S04]  /*c540*/  LDGSTS.E [R248+0xff00], desc[UR14][R240.64], !P6 ;  /* 0x0ff00000f0f87fae */ /* 0x000fe8000f12184e */
[----:B------:R-:W-:Y:S04]  /*c550*/  LDGSTS.E [R248+0xff80], desc[UR14][R246.64], !P6 ;  /* 0x0ff80000f6f87fae */ /* 0x000fe8000f12184e */
[----:B------:R-:W0:Y:S01]  /*c560*/  LDGDEPBAR ;  /* 0x00000000000079af */ /* 0x000e220000000000 */
[----:B--2---:R-:W-:-:S03]  /*c570*/  IMAD.WIDE R118, R251, 0x4, R98 ;  /* 0x00000004fb767825 */ /* 0x004fc600078e0262 */
[----:B------:R-:W2:Y:S04]  /*c580*/  LDL.LU.64 R98, [R1+0x8b8] ;  /* 0x0008b80001627983 */ /* 0x000ea80000300a00 */
[----:B------:R1:W-:Y:S04]  /*c590*/  STL.64 [R1+0xbf8], R118 ;  /* 0x000bf87601007387 */ /* 0x0003e80000100a00 */
[----:B------:R-:W2:Y:S01]  /*c5a0*/  LDL.LU.64 R160, [R1+0x838] ;  /* 0x0008380001a07983 */ /* 0x000ea20000300a00 */
[----:B-1----:R-:W-:-:S04]  /*c5b0*/  IMAD.WIDE R118, R251, 0x4, R168 ;  /* 0x00000004fb767825 */ /* 0x002fc800078e02a8 */
[----:B------:R-:W-:-:S05]  /*c5c0*/  IMAD.WIDE R164, R251, 0x4, R172 ;  /* 0x00000004fba47825 */ /* 0x000fca00078e02ac */
[----:B------:R-:W-:Y:S04]  /*c5d0*/  STL.64 [R1+0xbb8], R164 ;  /* 0x000bb8a401007387 */ /* 0x000fe80000100a00 */
[----:B------:R-:W2:Y:S04]  /*c5e0*/  LDL.LU.64 R172, [R1+0x7f0] ;  /* 0x0007f00001ac7983 */ /* 0x000ea80000300a00 */
[----:B------:R1:W-:Y:S01]  /*c5f0*/  STL.64 [R1+0xb78], R118 ;  /* 0x000b787601007387 */ /* 0x0003e20000100a00 */
[----:B------:R-:W-:-:S04]  /*c600*/  IMAD.WIDE R136, R251, 0x4, R136 ;  /* 0x00000004fb887825 */ /* 0x000fc800078e0288 */
[C---:B------:R-:W-:Y:S01]  /*c610*/  IMAD.WIDE R120, R251.reuse, 0x4, R120 ;  /* 0x00000004fb787825 */ /* 0x040fe200078e0278 */
[----:B-1----:R-:W2:Y:S04]  /*c620*/  LDL.LU.64 R118, [R1+0x7b0] ;  /* 0x0007b00001767983 */ /* 0x002ea80000300a00 */
[----:B------:R1:W-:Y:S04]  /*c630*/  STL.64 [R1+0xb38], R136 ;  /* 0x000b388801007387 */ /* 0x0003e80000100a00 */
[----:B------:R-:W2:Y:S04]  /*c640*/  LDL.LU.64 R164, [R1+0x730] ;  /* 0x0007300001a47983 */ /* 0x000ea80000300a00 */
[----:B------:R-:W2:Y:S04]  /*c650*/  LDL.LU.64 R166, [R1+0x6f0] ;  /* 0x0006f00001a67983 */ /* 0x000ea80000300a00 */
[----:B------:R1:W-:Y:S04]  /*c660*/  STL.64 [R1+0xc00], R120 ;  /* 0x000c007801007387 */ /* 0x0003e80000100a00 */
[----:B------:R-:W2:Y:S04]  /*c670*/  LDL.LU.64 R170, [R1+0x6b0] ;  /* 0x0006b00001aa7983 */ /* 0x000ea80000300a00 */
[----:B------:R-:W2:Y:S04]  /*c680*/  LDL.LU.64 R176, [R1+0x630] ;  /* 0x0006300001b07983 */ /* 0x000ea80000300a00 */
[----:B------:R-:W2:Y:S04]  /*c690*/  LDL.LU.64 R178, [R1+0x5f0] ;  /* 0x0005f00001b27983 */ /* 0x000ea80000300a00 */
[----:B------:R-:W-:Y:S01]  /*c6a0*/  STL.64 [R1+0xc08], R56 ;  /* 0x000c083801007387 */ /* 0x000fe20000100a00 */
[----:B---3--:R-:W-:-:S03]  /*c6b0*/  IMAD.WIDE R104, R251, 0x4, R104 ;  /* 0x00000004fb687825 */ /* 0x008fc600078e0268 */
[----:B------:R-:W3:Y:S04]  /*c6c0*/  LDL.LU.64 R168, [R1+0x5b0] ;  /* 0x0005b00001a87983 */ /* 0x000ee80000300a00 */
[----:B-1----:R-:W3:Y:S04]  /*c6d0*/  LDL.LU.64 R136, [R1+0x530] ;  /* 0x0005300001887983 */ /* 0x002ee80000300a00 */
[----:B------:R-:W3:Y:S04]  /*c6e0*/  LDL.LU.64 R120, [R1+0x4f0] ;  /* 0x0004f00001787983 */ /* 0x000ee80000300a00 */
[----:B------:R1:W-:Y:S01]  /*c6f0*/  STL.64 [R1+0xc10], R24 ;  /* 0x000c101801007387 */ /* 0x0003e20000100a00 */
[----:B------:R-:W-:-:S03]  /*c700*/  IMAD.WIDE R182, R251, 0x4, R182 ;  /* 0x00000004fbb67825 */ /* 0x000fc600078e02b6 */
[----:B-1----:R-:W3:Y:S04]  /*c710*/  LDL.LU.64 R24, [R1+0x4b0] ;  /* 0x0004b00001187983 */ /* 0x002ee80000300a00 */
[----:B------:R-:W3:Y:S04]  /*c720*/  LDL.LU.64 R56, [R1+0x430] ;  /* 0x0004300001387983 */ /* 0x000ee80000300a00 */
[----:B------:R1:W-:Y:S04]  /*c730*/  STL.64 [R1+0xc18], R104 ;  /* 0x000c186801007387 */ /* 0x0003e80000100a00 */
[----:B-1----:R-:W3:Y:S01]  /*c740*/  LDL.LU.64 R104, [R1+0x3f0] ;  /* 0x0003f00001687983 */ /* 0x002ee20000300a00 */
[----:B------:R-:W-:-:S05]  /*c750*/  IMAD.WIDE R4, R251, 0x4, R4 ;  /* 0x00000004fb047825 */ /* 0x000fca00078e0204 */
[----:B------:R1:W-:Y:S02]  /*c760*/  STL.64 [R1+0xc20], R4 ;  /* 0x000c200401007387 */ /* 0x0003e40000100a00 */
[C---:B-1----:R-:W-:Y:S02]  /*c770*/  IMAD.WIDE R4, R251.reuse, 0x4, R72 ;  /* 0x00000004fb047825 */ /* 0x042fe400078e0248 */
[----:B------:R-:W3:Y:S02]  /*c780*/  LDL.LU.64 R72, [R1+0x330] ;  /* 0x0003300001487983 */ /* 0x000ee40000300a00 */
[C---:B----4-:R-:W-:Y:S02]  /*c790*/  IMAD.WIDE R158, R251.reuse, 0x4, R158 ;  /* 0x00000004fb9e7825 */ /* 0x050fe400078e029e */
[----:B------:R1:W-:Y:S04]  /*c7a0*/  STL.64 [R1+0xc40], R4 ;  /* 0x000c400401007387 */ /* 0x0003e80000100a00 */
[----:B-1----:R-:W4:Y:S04]  /*c7b0*/  LDL.LU.64 R4, [R1+0x2f0] ;  /* 0x0002f00001047983 */ /* 0x002f280000300a00 */
[----:B------:R1:W-:Y:S04]  /*c7c0*/  STL.64 [R1+0xca8], R180 ;  /* 0x000ca8b401007387 */ /* 0x0003e80000100a00 */
[----:B-1----:R-:W4:Y:S04]  /*c7d0*/  LDL.LU.64 R180, [R1+0x230] ;  /* 0x0002300001b47983 */ /* 0x002f280000300a00 */
[----:B------:R1:W-:Y:S04]  /*c7e0*/  STL.64 [R1+0x1020], R182 ;  /* 0x001020b601007387 */ /* 0x0003e80000100a00 */
[----:B-1----:R-:W4:Y:S04]  /*c7f0*/  LDL.LU.64 R182, [R1+0x1f0] ;  /* 0x0001f00001b67983 */ /* 0x002f280000300a00 */
[----:B------:R1:W-:Y:S04]  /*c800*/  STL.64 [R1+0x1060], R158 ;  /* 0x0010609e01007387 */ /* 0x0003e80000100a00 */
[----:B-1----:R-:W4:Y:S01]  /*c810*/  LDL.LU.64 R158, [R1+0x26b0] ;  /* 0x0026b000019e7983 */ /* 0x002f220000300a00 */
[----:B--2---:R-:W-:-:S05]  /*c820*/  IMAD.WIDE R98, R251, 0x4, R98 ;  /* 0x00000004fb627825 */ /* 0x004fca00078e0262 */
[----:B------:R1:W-:Y:S01]  /*c830*/  STL.64 [R1+0x10a0], R98 ;  /* 0x0010a06201007387 */ /* 0x0003e20000100a00 */
[----:B------:R-:W-:-:S03]  /*c840*/  IMAD.WIDE R160, R251, 0x4, R160 ;  /* 0x00000004fba07825 */ /* 0x000fc600078e02a0 */
[----:B-1----:R-:W2:Y:S01]  /*c850*/  LDL.LU.64 R98, [R1+0x130] ;  /* 0x0001300001627983 */ /* 0x002ea20000300a00 */
[----:B------:R-:W-:-:S04]  /*c860*/  IMAD.WIDE R172, R251, 0x4, R172 ;  /* 0x00000004fbac7825 */ /* 0x000fc800078e02ac */
[----:B------:R-:W-:-:S04]  /*c870*/  IMAD.WIDE R118, R251, 0x4, R118 ;  /* 0x00000004fb767825 */ /* 0x000fc800078e0276 */
[----:B------:R-:W-:-:S04]  /*c880*/  IMAD.WIDE R164, R251, 0x4, R164 ;  /* 0x00000004fba47825 */ /* 0x000fc800078e02a4 */
[----:B------:R-:W-:-:S04]  /*c890*/  IMAD.WIDE R166, R251, 0x4, R166 ;  /* 0x00000004fba67825 */ /* 0x000fc800078e02a6 */
[----:B------:R-:W-:-:S04]  /*c8a0*/  IMAD.WIDE R170, R251, 0x4, R170 ;  /* 0x00000004fbaa7825 */ /* 0x000fc800078e02aa */
[----:B------:R-:W-:-:S04]  /*c8b0*/  IMAD.WIDE R176, R251, 0x4, R176 ;  /* 0x00000004fbb07825 */ /* 0x000fc800078e02b0 */
[----:B------:R-:W-:-:S04]  /*c8c0*/  IMAD.WIDE R178, R251, 0x4, R178 ;  /* 0x00000004fbb27825 */ /* 0x000fc800078e02b2 */
[----:B---3--:R-:W-:-:S04]  /*c8d0*/  IMAD.WIDE R168, R251, 0x4, R168 ;  /* 0x00000004fba87825 */ /* 0x008fc800078e02a8 */
[----:B------:R-:W-:-:S04]  /*c8e0*/  IMAD.WIDE R136, R251, 0x4, R136 ;  /* 0x00000004fb887825 */ /* 0x000fc800078e0288 */
[----:B------:R-:W-:-:S04]  /*c8f0*/  IMAD.WIDE R120, R251, 0x4, R120 ;  /* 0x00000004fb787825 */ /* 0x000fc800078e0278 */
[----:B------:R-:W-:-:S04]  /*c900*/  IMAD.WIDE R24, R251, 0x4, R24 ;  /* 0x00000004fb187825 */ /* 0x000fc800078e0218 */
[----:B------:R-:W-:-:S04]  /*c910*/  IMAD.WIDE R56, R251, 0x4, R56 ;  /* 0x00000004fb387825 */ /* 0x000fc800078e0238 */
[----:B------:R-:W-:-:S04]  /*c920*/  IMAD.WIDE R104, R251, 0x4, R104 ;  /* 0x00000004fb687825 */ /* 0x000fc800078e0268 */
[----:B----4-:R-:W-:-:S05]  /*c930*/  IMAD.WIDE R158, R251, 0x4, R158 ;  /* 0x00000004fb9e7825 */ /* 0x010fca00078e029e */
[----:B------:R1:W-:Y:S04]  /*c940*/  STL.64 [R1+0x10e0], R158 ;  /* 0x0010e09e01007387 */ /* 0x0003e80000100a00 */
[----:B-1----:R-:W3:Y:S04]  /*c950*/  LDL.LU.64 R158, [R1+0x26a8] ;  /* 0x0026a800019e7983 */ /* 0x002ee80000300a00 */
[----:B------:R1:W-:Y:S04]  /*c960*/  STL.64 [R1+0x1120], R160 ;  /* 0x001120a001007387 */ /* 0x0003e80000100a00 */
[----:B-1----:R-:W4:Y:S04]  /*c970*/  LDL.LU.64 R160, [R1+0x26a0] ;  /* 0x0026a00001a07983 */ /* 0x002f280000300a00 */
[----:B------:R1:W-:Y:S04]  /*c980*/  STL.64 [R1+0x1160], R172 ;  /* 0x001160ac01007387 */ /* 0x0003e80000100a00 */
[----:B-1----:R-:W3:Y:S04]  /*c990*/  LDL.LU.64 R172, [R1+0x30] ;  /* 0x0000300001ac7983 */ /* 0x002ee80000300a00 */
[----:B------:R1:W-:Y:S04]  /*c9a0*/  STL.64 [R1+0x11a0], R118 ;  /* 0x0011a07601007387 */ /* 0x0003e80000100a00 */
[----:B-1----:R-:W4:Y:S04]  /*c9b0*/  LDL.LU.64 R118, [R1+0x2698] ;  /* 0x0026980001767983 */ /* 0x002f280000300a00 */
        /* <DEDUP_REMOVED lines=23> */
[----:B-1----:R-:W3:Y:S04]  /*cb30*/  LDL.LU.64 R24, [R1+0x2638] ;  /* 0x0026380001187983 */ /* 0x002ee80000300a00 */
[----:B------:R1:W-:Y:S04]  /*cb40*/  STL.64 [R1+0x14e0], R40 ;  /* 0x0014e02801007387 */ /* 0x0003e80000100a00 */
[----:B-1----:R-:W4:Y:S04]  /*cb50*/  LDL.LU.64 R40, [R1+0x2630] ;  /* 0x0026300001287983 */ /* 0x002f280000300a00 */
[----:B------:R1:W-:Y:S04]  /*cb60*/  STL.64 [R1+0x1520], R56 ;  /* 0x0015203801007387 */ /* 0x0003e80000100a00 */
[----:B-1----:R-:W2:Y:S04]  /*cb70*/  LDL.LU.64 R56, [R1+0x2628] ;  /* 0x0026280001387983 */ /* 0x002ea80000300a00 */
[----:B------:R1:W-:Y:S04]  /*cb80*/  STL.64 [R1+0x1560], R104 ;  /* 0x0015606801007387 */ /* 0x0003e80000100a00 */
[----:B-1----:R-:W3:Y:S01]  /*cb90*/  LDL.LU.64 R104, [R1+0x2620] ;  /* 0x0026200001687983 */ /* 0x002ee20000300a00 */
[----:B------:R-:W-:-:S04]  /*cba0*/  IMAD.WIDE R72, R251, 0x4, R72 ;  /* 0x00000004fb487825 */ /* 0x000fc800078e0248 */
[----:B------:R-:W-:-:S04]  /*cbb0*/  IMAD.WIDE R4, R251, 0x4, R4 ;  /* 0x00000004fb047825 */ /* 0x000fc800078e0204 */
[----:B---3--:R-:W-:-:S05]  /*cbc0*/  IMAD.WIDE R104, R251, 0x4, R104 ;  /* 0x00000004fb687825 */ /* 0x008fca00078e0268 */
[----:B------:R1:W-:Y:S04]  /*cbd0*/  STL.64 [R1+0x15a0], R104 ;  /* 0x0015a06801007387 */ /* 0x0003e80000100a00 */
[----:B-1----:R-:W3:Y:S04]  /*cbe0*/  LDL.LU.64 R104, [R1+0x2618] ;  /* 0x0026180001687983 */ /* 0x002ee80000300a00 */
[----:B------:R1:W-:Y:S04]  /*cbf0*/  STL.64 [R1+0x15e0], R88 ;  /* 0x0015e05801007387 */ /* 0x0003e80000100a00 */
[----:B-1----:R-:W3:Y:S04]  /*cc00*/  LDL.LU.64 R88, [R1+0x2610] ;  /* 0x0026100001587983 */ /* 0x002ee80000300a00 */
[----:B------:R1:W-:Y:S04]  /*cc10*/  STL.64 [R1+0x1620], R72 ;  /* 0x0016204801007387 */ /* 0x0003e80000100a00 */
[----:B-1----:R-:W3:Y:S04]  /*cc20*/  LDL.LU.64 R72, [R1+0x2608] ;  /* 0x0026080001487983 */ /* 0x002ee80000300a00 */
[----:B------:R2:W-:Y:S02]  /*cc30*/  STL.64 [R1+0x1660], R4 ;  /* 0x0016600401007387 */ /* 0x0005e40000100a00 */
[----:B--2---:R-:W-:-:S02]  /*cc40*/  IMAD.WIDE R4, R251, 0x4, R56 ;  /* 0x00000004fb047825 */ /* 0x004fc400078e0238 */
[----:B------:R-:W2:Y:S04]  /*cc50*/  LDL.LU.64 R56, [R1+0x2600] ;  /* 0x0026000001387983 */ /* 0x000ea80000300a00 */
[----:B------:R1:W-:Y:S02]  /*cc60*/  STL.64 [R1+0x16a0], R4 ;  /* 0x0016a00401007387 */ /* 0x0003e40000100a00 */
[C---:B-1----:R-:W-:Y:S02]  /*cc70*/  IMAD.WIDE R4, R251.reuse, 0x4, R8 ;  /* 0x00000004fb047825 */ /* 0x042fe400078e0208 */
[----:B------:R-:W3:Y:S04]  /*cc80*/  LDL.LU.64 R8, [R1+0x25f8] ;  /* 0x0025f80001087983 */ /* 0x000ee80000300a00 */
[----:B------:R1:W-:Y:S02]  /*cc90*/  STL.64 [R1+0x16e0], R4 ;  /* 0x0016e00401007387 */ /* 0x0003e40000100a00 */
[----:B-1----:R-:W-:-:S04]  /*cca0*/  IMAD.WIDE R4, R251, 0x4, R180 ;  /* 0x00000004fb047825 */ /* 0x002fc800078e02b4 */
[C---:B------:R-:W-:Y:S01]  /*ccb0*/  IMAD.WIDE R180, R251.reuse, 0x4, R182 ;  /* 0x00000004fbb47825 */ /* 0x040fe200078e02b6 */
[----:B------:R4:W-:Y:S03]  /*ccc0*/  STL.64 [R1+0x1720], R4 ;  /* 0x0017200401007387 */ /* 0x0009e60000100a00 */
[----:B------:R-:W-:-:S04]  /*ccd0*/  IMAD.WIDE R98, R251, 0x4, R98 ;  /* 0x00000004fb627825 */ /* 0x000fc800078e0262 */
[C---:B----4-:R-:W-:Y:S02]  /*cce0*/  IMAD.WIDE R4, R251.reuse, 0x4, R40 ;  /* 0x00000004fb047825 */ /* 0x050fe400078e0228 */
[----:B------:R-:W4:Y:S04]  /*ccf0*/  LDL.LU.64 R40, [R1+0x25f0] ;  /* 0x0025f00001287983 */ /* 0x000f280000300a00 */
[----:B------:R-:W-:Y:S04]  /*cd00*/  STL.64 [R1+0x1760], R180 ;  /* 0x001760b401007387 */ /* 0x000fe80000100a00 */
[----:B------:R3:W-:Y:S04]  /*cd10*/  STL.64 [R1+0x17a0], R4 ;  /* 0x0017a00401007387 */ /* 0x0007e80000100a00 */
[----:B------:R-:W-:Y:S01]  /*cd20*/  STL.64 [R1+0x17e0], R100 ;  /* 0x0017e06401007387 */ /* 0x000fe20000100a00 */
[----:B---3--:R-:W-:-:S03]  /*cd30*/  IMAD.WIDE R4, R251, 0x4, R8 ;  /* 0x00000004fb047825 */ /* 0x008fc600078e0208 */
[----:B------:R-:W3:Y:S04]  /*cd40*/  LDL.LU.64 R8, [R1+0x25e8] ;  /* 0x0025e80001087983 */ /* 0x000ee80000300a00 */
[----:B------:R1:W-:Y:S02]  /*cd50*/  STL.64 [R1+0x1820], R98 ;  /* 0x0018206201007387 */ /* 0x0003e40000100a00 */
[C---:B-1----:R-:W-:Y:S02]  /*cd60*/  IMAD.WIDE R98, R251.reuse, 0x4, R24 ;  /* 0x00000004fb627825 */ /* 0x042fe400078e0218 */
[----:B------:R-:W4:Y:S04]  /*cd70*/  LDL.LU.64 R24, [R1+0x25e0] ;  /* 0x0025e00001187983 */ /* 0x000f280000300a00 */
[----:B------:R1:W-:Y:S01]  /*cd80*/  STL.64 [R1+0x1860], R4 ;  /* 0x0018600401007387 */ /* 0x0003e20000100a00 */
[----:B--2---:R-:W-:-:S03]  /*cd90*/  IMAD.WIDE R56, R251, 0x4, R56 ;  /* 0x00000004fb387825 */ /* 0x004fc600078e0238 */
[----:B------:R-:W-:Y:S04]  /*cda0*/  STL.64 [R1+0x18a0], R98 ;  /* 0x0018a06201007387 */ /* 0x000fe80000100a00 */
[----:B------:R2:W-:Y:S01]  /*cdb0*/  STL.64 [R1+0x18e0], R2 ;  /* 0x0018e00201007387 */ /* 0x0005e20000100a00 */
[----:B-1----:R-:W-:-:S05]  /*cdc0*/  IMAD.WIDE R4, R251, 0x4, R172 ;  /* 0x00000004fb047825 */ /* 0x002fca00078e02ac */
[----:B------:R1:W-:Y:S01]  /*cdd0*/  STL.64 [R1+0x1920], R4 ;  /* 0x0019200401007387 */ /* 0x0003e20000100a00 */
[----:B--2---:R-:W-:-:S03]  /*cde0*/  IMAD.WIDE R2, R251, 0x4, R120 ;  /* 0x00000004fb027825 */ /* 0x004fc600078e0278 */
[----:B------:R-:W-:Y:S04]  /*cdf0*/  STL.64 [R1+0x1960], R56 ;  /* 0x0019603801007387 */ /* 0x000fe80000100a00 */
[----:B------:R2:W-:Y:S01]  /*ce00*/  STL.64 [R1+0x19a0], R2 ;  /* 0x0019a00201007387 */ /* 0x0005e20000100a00 */
[----:B-1----:R-:W-:-:S05]  /*ce10*/  IMAD.WIDE R4, R251, 0x4, R184 ;  /* 0x00000004fb047825 */ /* 0x002fca00078e02b8 */
[----:B------:R1:W-:Y:S01]  /*ce20*/  STL.64 [R1+0x19e0], R4 ;  /* 0x0019e00401007387 */ /* 0x0003e20000100a00 */
[----:B--2---:R-:W-:-:S04]  /*ce30*/  IMAD.WIDE R2, R251, 0x4, R72 ;  /* 0x00000004fb027825 */ /* 0x004fc800078e0248 */
[----:B-1----:R-:W-:-:S04]  /*ce40*/  IMAD.WIDE R4, R251, 0x4, R136 ;  /* 0x00000004fb047825 */ /* 0x002fc800078e0288 */
[----:B---3--:R-:W-:-:S05]  /*ce50*/  IMAD.WIDE R8, R251, 0x4, R8 ;  /* 0x00000004fb087825 */ /* 0x008fca00078e0208 */
[----:B------:R-:W-:Y:S04]  /*ce60*/  STL.64 [R1+0x1a20], R8 ;  /* 0x001a200801007387 */ /* 0x000fe80000100a00 */
[----:B------:R1:W-:Y:S04]  /*ce70*/  STL.64 [R1+0x1a60], R2 ;  /* 0x001a600201007387 */ /* 0x0003e80000100a00 */
[----:B------:R4:W-:Y:S01]  /*ce80*/  STL.64 [R1+0x1aa0], R4 ;  /* 0x001aa00401007387 */ /* 0x0009e20000100a00 */
[----:B-1----:R-:W-:-:S04]  /*ce90*/  IMAD.WIDE R2, R251, 0x4, R200 ;  /* 0x00000004fb027825 */ /* 0x002fc800078e02c8 */
[C---:B----4-:R-:W-:Y:S01]  /*cea0*/  IMAD.WIDE R4, R251.reuse, 0x4, R24 ;  /* 0x00000004fb047825 */ /* 0x050fe200078e0218 */
[----:B------:R1:W-:Y:S04]  /*ceb0*/  STL.64 [R1+0x1ae0], R2 ;  /* 0x001ae00201007387 */ /* 0x0003e80000100a00 */
[----:B------:R2:W-:Y:S01]  /*cec0*/  STL.64 [R1+0x1b20], R4 ;  /* 0x001b200401007387 */ /* 0x0005e20000100a00 */
[----:B------:R-:W-:-:S04]  /*ced0*/  IMAD.WIDE R8, R251, 0x4, R88 ;  /* 0x00000004fb087825 */ /* 0x000fc800078e0258 */
[C---:B-1----:R-:W-:Y:S01]  /*cee0*/  IMAD.WIDE R2, R251.reuse, 0x4, R152 ;  /* 0x00000004fb027825 */ /* 0x042fe200078e0298 */
[----:B--2---:R-:W2:Y:S04]  /*cef0*/  LDL.LU.64 R4, [R1+0xbf0] ;  /* 0x000bf00001047983 */ /* 0x004ea80000300a00 */
[----:B------:R-:W-:Y:S04]  /*cf00*/  STL.64 [R1+0x1b60], R8 ;  /* 0x001b600801007387 */ /* 0x000fe80000100a00 */
[----:B------:R-:W3:Y:S04]  /*cf10*/  LDL.LU.64 R184, [R1+0xbe8] ;  /* 0x000be80001b87983 */ /* 0x000ee80000300a00 */
[----:B------:R1:W-:Y:S04]  /*cf20*/  STL.64 [R1+0x1ba0], R2 ;  /* 0x001ba00201007387 */ /* 0x0003e80000100a00 */
[----:B------:R-:W4:Y:S04]  /*cf30*/  LDL.LU.64 R172, [R1+0xbe0] ;  /* 0x000be00001ac7983 */ /* 0x000f280000300a00 */
[----:B------:R-:W3:Y:S01]  /*cf40*/  LDL.LU.64 R56, [R1+0xbd8] ;  /* 0x000bd80001387983 */ /* 0x000ee20000300a00 */
[----:B-1----:R-:W-:-:S03]  /*cf50*/  IMAD.WIDE R2, R251, 0x4, R202 ;  /* 0x00000004fb027825 */ /* 0x002fc600078e02ca */
[----:B------:R-:W3:Y:S04]  /*cf60*/  LDL.LU.64 R72, [R1+0xbd0] ;  /* 0x000bd00001487983 */ /* 0x000ee80000300a00 */
[----:B------:R-:W3:Y:S04]  /*cf70*/  LDL.LU.64 R120, [R1+0xbc8] ;  /* 0x000bc80001787983 */ /* 0x000ee80000300a00 */
[----:B------:R-:W3:Y:S04]  /*cf80*/  LDL.LU.64 R180, [R1+0xbc0] ;  /* 0x000bc00001b47983 */ /* 0x000ee80000300a00 */
[----:B------:R1:W-:Y:S04]  /*cf90*/  STL.64 [R1+0x1be0], R2 ;  /* 0x001be00201007387 */ /* 0x0003e80000100a00 */
[----:B------:R-:W3:Y:S01]  /*cfa0*/  LDL.LU.64 R182, [R1+0xbb0] ;  /* 0x000bb00001b67983 */ /* 0x000ee20000300a00 */
[----:B------:R-:W-:-:S05]  /*cfb0*/  IMAD.WIDE R8, R251, 0x4, R40 ;  /* 0x00000004fb087825 */ /* 0x000fca00078e0228 */
[----:B------:R1:W-:Y:S02]  /*cfc0*/  STL.64 [R1+0x1c20], R8 ;  /* 0x001c200801007387 */ /* 0x0003e40000100a00 */
[C---:B-1----:R-:W-:Y:S02]  /*cfd0*/  IMAD.WIDE R2, R251.reuse, 0x4, R104 ;  /* 0x00000004fb027825 */ /* 0x042fe400078e0268 */
[----:B------:R-:W3:Y:S04]  /*cfe0*/  LDL.LU.64 R100, [R1+0xba8] ;  /* 0x000ba80001647983 */ /* 0x000ee80000300a00 */
[----:B------:R1:W-:Y:S01]  /*cff0*/  STL.64 [R1+0x2068], R2 ;  /* 0x0020680201007387 */ /* 0x0003e20000100a00 */
[----:B------:R-:W-:-:S03]  /*d000*/  IMAD.WIDE R8, R251, 0x4, R168 ;  /* 0x00000004fb087825 */ /* 0x000fc600078e02a8 */
[----:B------:R-:W3:Y:S04]  /*d010*/  LDL.LU.64 R98, [R1+0xba0] ;  /* 0x000ba00001627983 */ /* 0x000ee80000300a00 */
[----:B-1----:R-:W3:Y:S04]  /*d020*/  LDL.LU.64 R2, [R1+0xb98] ;  /* 0x000b980001027983 */ /* 0x002ee80000300a00 */
[----:B------:R1:W-:Y:S02]  /*d030*/  STL.64 [R1+0x2070], R8 ;  /* 0x0020700801007387 */ /* 0x0003e40000100a00 */
[----:B-1----:R-:W-:-:S04]  /*d040*/  IMAD.WIDE R8, R251, 0x4, R204 ;  /* 0x00000004fb087825 */ /* 0x002fc800078e02cc */
[----:B--2---:R-:W-:-:S05]  /*d050*/  IMAD.WIDE R4, R251, 0x4, R4 ;  /* 0x00000004fb047825 */ /* 0x004fca00078e0204 */
[----:B------:R-:W-:Y:S04]  /*d060*/  STL.64 [R1+0x2180], R4 ;  /* 0x0021800401007387 */ /* 0x000fe80000100a00 */
[----:B------:R3:W-:Y:S01]  /*d070*/  STL.64 [R1+0x2078], R8 ;  /* 0x0020780801007387 */ /* 0x0007e20000100a00 */
[----:B----4-:R-:W-:-:S04]  /*d080*/  IMAD.WIDE R24, R251, 0x4, R172 ;  /* 0x00000004fb187825 */ /* 0x010fc800078e02ac */
[C---:B---3--:R-:W-:Y:S02]  /*d090*/  IMAD.WIDE R8, R251.reuse, 0x4, R184 ;  /* 0x00000004fb087825 */ /* 0x048fe400078e02b8 */
[----:B------:R-:W2:Y:S02]  /*d0a0*/  LDL.LU.64 R184, [R1+0xb90] ;  /* 0x000b900001b87983 */ /* 0x000ea40000300a00 */
[C---:B------:R-:W-:Y:S02]  /*d0b0*/  IMAD.WIDE R56, R251.reuse, 0x4, R56 ;  /* 0x00000004fb387825 */ /* 0x040fe400078e0238 */
[----:B------:R-:W-:Y:S02]  /*d0c0*/  STL.64 [R1+0x2188], R8 ;  /* 0x0021880801007387 */ /* 0x000fe40000100a00 */
[C---:B------:R-:W-:Y:S02]  /*d0d0*/  IMAD.WIDE R72, R251.reuse, 0x4, R72 ;  /* 0x00000004fb487825 */ /* 0x040fe400078e0248 */
[----:B------:R-:W3:Y:S02]  /*d0e0*/  LDL.LU.64 R172, [R1+0xb88] ;  /* 0x000b880001ac7983 */ /* 0x000ee40000300a00 */
[----:B------:R-:W-:-:S02]  /*d0f0*/  IMAD.WIDE R88, R251, 0x4, R120 ;  /* 0x00000004fb587825 */ /* 0x000fc400078e0278 */
[----:B------:R-:W-:Y:S02]  /*d100*/  STL.64 [R1+0x2190], R24 ;  /* 0x0021901801007387 */ /* 0x000fe40000100a00 */
[C---:B------:R-:W-:Y:S02]  /*d110*/  IMAD.WIDE R104, R251.reuse, 0x4, R180 ;  /* 0x00000004fb687825 */ /* 0x040fe400078e02b4 */
[----:B------:R-:W-:Y:S02]  /*d120*/  STL.64 [R1+0x2198], R56 ;  /* 0x0021983801007387 */ /* 0x000fe40000100a00 */
[C---:B------:R-:W-:Y:S02]  /*d130*/  IMAD.WIDE R120, R251.reuse, 0x4, R182 ;  /* 0x00000004fb787825 */ /* 0x040fe400078e02b6 */
[----:B------:R1:W-:Y:S04]  /*d140*/  STL.64 [R1+0x21a0], R72 ;  /* 0x0021a04801007387 */ /* 0x0003e80000100a00 */
[----:B------:R-:W-:Y:S04]  /*d150*/  STL.64 [R1+0x21a8], R88 ;  /* 0x0021a85801007387 */ /* 0x000fe80000100a00 */
[----:B------:R-:W-:Y:S04]  /*d160*/  STL.64 [R1+0x21b0], R104 ;  /* 0x0021b06801007387 */ /* 0x000fe80000100a00 */
[----:B------:R-:W-:Y:S04]  /*d170*/  STL.64 [R1+0x2148], R120 ;  /* 0x0021487801007387 */ /* 0x000fe80000100a00 */
[----:B------:R-:W4:Y:S01]  /*d180*/  LDL.LU.64 R202, [R1+0xb80] ;  /* 0x000b800001ca7983 */ /* 0x000f220000300a00 */
[----:B------:R-:W-:-:S04]  /*d190*/  IMAD.WIDE R136, R251, 0x4, R100 ;  /* 0x00000004fb887825 */ /* 0x000fc800078e0264 */
[C---:B------:R-:W-:Y:S01]  /*d1a0*/  IMAD.WIDE R152, R251.reuse, 0x4, R98 ;  /* 0x00000004fb987825 */ /* 0x040fe200078e0262 */
[----:B------:R-:W-:Y:S04]  /*d1b0*/  STL.64 [R1+0x2150], R136 ;  /* 0x0021508801007387 */ /* 0x000fe80000100a00 */
[----:B-1----:R-:W4:Y:S04]  /*d1c0*/  LDL.LU.64 R72, [R1+0xb70] ;  /* 0x000b700001487983 */ /* 0x002f280000300a00 */
[----:B------:R-:W4:Y:S01]  /*d1d0*/  LDL.LU.64 R56, [R1+0xb68] ;  /* 0x000b680001387983 */ /* 0x000f220000300a00 */
[----:B------:R-:W-:-:S03]  /*d1e0*/  IMAD.WIDE R168, R251, 0x4, R2 ;  /* 0x00000004fba87825 */ /* 0x000fc600078e0202 */
[----:B------:R-:W4:Y:S04]  /*d1f0*/  LDL.LU.64 R204, [R1+0xb60] ;  /* 0x000b600001cc7983 */ /* 0x000f280000300a00 */
[----:B------:R-:W-:Y:S04]  /*d200*/  STL.64 [R1+0x2158], R152 ;  /* 0x0021589801007387 */ /* 0x000fe80000100a00 */
[----:B------:R-:W4:Y:S04]  /*d210*/  LDL.LU.64 R180, [R1+0xb58] ;  /* 0x000b580001b47983 */ /* 0x000f280000300a00 */
[----:B------:R-:W4:Y:S04]  /*d220*/  LDL.LU.64 R182, [R1+0xb50] ;  /* 0x000b500001b67983 */ /* 0x000f280000300a00 */
[----:B------:R-:W4:Y:S04]  /*d230*/  LDL.LU.64 R100, [R1+0xb48] ;  /* 0x000b480001647983 */ /* 0x000f280000300a00 */
[----:B------:R-:W4:Y:S04]  /*d240*/  LDL.LU.64 R24, [R1+0xb18] ;  /* 0x000b180001187983 */ /* 0x000f280000300a00 */
[----:B------:R-:W4:Y:S04]  /*d250*/  LDL.LU.64 R98, [R1+0xb10] ;  /* 0x000b100001627983 */ /* 0x000f280000300a00 */
[----:B------:R-:W4:Y:S04]  /*d260*/  LDL.LU.64 R2, [R1+0xb08] ;  /* 0x000b080001027983 */ /* 0x000f280000300a00 */
[----:B------:R1:W-:Y:S04]  /*d270*/  STL.64 [R1+0x2160], R168 ;  /* 0x002160a801007387 */ /* 0x0003e80000100a00 */
[----:B-1----:R-:W4:Y:S01]  /*d280*/  LDL.LU.64 R168, [R1+0xb20] ;  /* 0x000b200001a87983 */ /* 0x002f220000300a00 */
[----:B--2---:R-:W-:-:S05]  /*d290*/  IMAD.WIDE R184, R251, 0x4, R184 ;  /* 0x00000004fbb87825 */ /* 0x004fca00078e02b8 */
[----:B------:R1:W-:Y:S01]  /*d2a0*/  STL.64 [R1+0x2168], R184 ;  /* 0x002168b801007387 */ /* 0x0003e20000100a00 */
[----:B---3--:R-:W-:-:S03]  /*d2b0*/  IMAD.WIDE R200, R251, 0x4, R172 ;  /* 0x00000004fbc87825 */ /* 0x008fc600078e02ac */
[----:B-1----:R-:W2:Y:S04]  /*d2c0*/  LDL.LU.64 R184, [R1+0xb28] ;  /* 0x000b280001b87983 */ /* 0x002ea80000300a00 */
[----:B------:R-:W3:Y:S04]  /*d2d0*/  LDL.LU.64 R40, [R1+0xb00] ;  /* 0x000b000001287983 */ /* 0x000ee80000300a00 */
[----:B------:R-:W3:Y:S04]  /*d2e0*/  LDL.LU.64 R152, [R1+0xaf0] ;  /* 0x000af00001987983 */ /* 0x000ee80000300a00 */
[----:B------:R-:W3:Y:S04]  /*d2f0*/  LDL.LU.64 R136, [R1+0xae8] ;  /* 0x000ae80001887983 */ /* 0x000ee80000300a00 */
[----:B------:R-:W3:Y:S04]  /*d300*/  LDL.LU.64 R120, [R1+0xae0] ;  /* 0x000ae00001787983 */ /* 0x000ee80000300a00 */
[----:B------:R-:W3:Y:S01]  /*d310*/  LDL.LU.64 R104, [R1+0xad8] ;  /* 0x000ad80001687983 */ /* 0x000ee20000300a00 */
[----:B----4-:R-:W-:-:S03]  /*d320*/  IMAD.WIDE R202, R251, 0x4, R202 ;  /* 0x00000004fbca7825 */ /* 0x010fc600078e02ca */
[----:B------:R-:W4:Y:S04]  /*d330*/  LDL.LU.64 R88, [R1+0xad0] ;  /* 0x000ad00001587983 */ /* 0x000f280000300a00 */
[----:B------:R-:W4:Y:S04]  /*d340*/  LDL.LU.64 R8, [R1+0xac8] ;  /* 0x000ac80001087983 */ /* 0x000f280000300a00 */
[----:B------:R-:W4:Y:S04]  /*d350*/  LDL.LU.64 R4, [R1+0xac0] ;  /* 0x000ac00001047983 */ /* 0x000f280000300a00 */
[----:B------:R-:W4:Y:S04]  /*d360*/  LDL.LU.64 R172, [R1+0xab0] ;  /* 0x000ab00001ac7983 */ /* 0x000f280000300a00 */
[----:B------:R1:W-:Y:S04]  /*d370*/  STL.64 [R1+0x2170], R200 ;  /* 0x002170c801007387 */ /* 0x0003e80000100a00 */
[----:B-1----:R-:W2:Y:S04]  /*d380*/  LDL.LU.64 R200, [R1+0xb30] ;  /* 0x000b300001c87983 */ /* 0x002ea80000300a00 */
[----:B------:R1:W-:Y:S04]  /*d390*/  STL.64 [R1+0x2178], R202 ;  /* 0x002178ca01007387 */ /* 0x0003e80000100a00 */
[----:B-1----:R-:W3:Y:S01]  /*d3a0*/  LDL.LU.64 R202, [R1+0xb40] ;  /* 0x000b400001ca7983 */ /* 0x002ee20000300a00 */
[----:B------:R-:W-:-:S04]  /*d3b0*/  IMAD.WIDE R72, R251, 0x4, R72 ;  /* 0x00000004fb487825 */ /* 0x000fc800078e0248 */
[C---:B------:R-:W-:Y:S01]  /*d3c0*/  IMAD.WIDE R56, R251.reuse, 0x4, R56 ;  /* 0x00000004fb387825 */ /* 0x040fe200078e0238 */
[----:B------:R1:W-:Y:S03]  /*d3d0*/  STL.64 [R1+0x7b0], R72 ;  /* 0x0007b04801007387 */ /* 0x0003e60000100a00 */
[----:B------:R-:W-:-:S04]  /*d3e0*/  IMAD.WIDE R204, R251, 0x4, R204 ;  /* 0x00000004fbcc7825 */ /* 0x000fc800078e02cc */
[C---:B------:R-:W-:Y:S01]  /*d3f0*/  IMAD.WIDE R180, R251.reuse, 0x4, R180 ;  /* 0x00000004fbb47825 */ /* 0x040fe200078e02b4 */
[----:B-1----:R-:W4:Y:S03]  /*d400*/  LDL.LU.64 R72, [R1+0xaa8] ;  /* 0x000aa80001487983 */ /* 0x002f260000300a00 */
[C---:B------:R-:W-:Y:S01]  /*d410*/  IMAD.WIDE R182, R251.reuse, 0x4, R182 ;  /* 0x00000004fbb67825 */ /* 0x040fe200078e02b6 */
[----:B------:R1:W-:Y:S03]  /*d420*/  STL.64 [R1+0x7f0], R56 ;  /* 0x0007f03801007387 */ /* 0x0003e60000100a00 */
[C---:B------:R-:W-:Y:S01]  /*d430*/  IMAD.WIDE R100, R251.reuse, 0x4, R100 ;  /* 0x00000004fb647825 */ /* 0x040fe200078e0264 */
        /* <DEDUP_REMOVED lines=9> */
[----:B--2---:R-:W-:-:S04]  /*d4d0*/  IMAD.WIDE R200, R251, 0x4, R200 ;  /* 0x00000004fbc87825 */ /* 0x004fc800078e02c8 */
[----:B---3--:R-:W-:-:S05]  /*d4e0*/  IMAD.WIDE R202, R251, 0x4, R202 ;  /* 0x00000004fbca7825 */ /* 0x008fca00078e02ca */
[----:B------:R1:W-:Y:S04]  /*d4f0*/  STL.64 [R1+0x938], R202 ;  /* 0x000938ca01007387 */ /* 0x0003e80000100a00 */
[----:B------:R2:W-:Y:S01]  /*d500*/  STL.64 [R1+0x978], R200 ;  /* 0x000978c801007387 */ /* 0x0005e20000100a00 */
[----:B-1----:R-:W-:-:S04]  /*d510*/  IMAD.WIDE R202, R251, 0x4, R184 ;  /* 0x00000004fbca7825 */ /* 0x002fc800078e02b8 */
[C---:B--2---:R-:W-:Y:S01]  /*d520*/  IMAD.WIDE R200, R251.reuse, 0x4, R168 ;  /* 0x00000004fbc87825 */ /* 0x044fe200078e02a8 */
[----:B------:R-:W-:Y:S03]  /*d530*/  STL.64 [R1+0x9b8], R202 ;  /* 0x0009b8ca01007387 */ /* 0x000fe60000100a00 */
[C---:B------:R-:W-:Y:S01]  /*d540*/  IMAD.WIDE R184, R251.reuse, 0x4, R24 ;  /* 0x00000004fbb87825 */ /* 0x040fe200078e0218 */
[----:B------:R-:W-:Y:S03]  /*d550*/  STL.64 [R1+0x9f8], R200 ;  /* 0x0009f8c801007387 */ /* 0x000fe60000100a00 */
[C---:B------:R-:W-:Y:S01]  /*d560*/  IMAD.WIDE R168, R251.reuse, 0x4, R98 ;  /* 0x00000004fba87825 */ /* 0x040fe200078e0262 */
[----:B------:R-:W-:Y:S04]  /*d570*/  STL.64 [R1+0xa38], R184 ;  /* 0x000a38b801007387 */ /* 0x000fe80000100a00 */
[----:B------:R-:W2:Y:S01]  /*d580*/  LDL.LU.64 R98, [R1+0xa90] ;  /* 0x000a900001627983 */ /* 0x000ea20000300a00 */
[----:B------:R-:W-:-:S03]  /*d590*/  IMAD.WIDE R24, R251, 0x4, R2 ;  /* 0x00000004fb187825 */ /* 0x000fc600078e0202 */
[----:B------:R1:W-:Y:S01]  /*d5a0*/  STL.64 [R1+0xa78], R168 ;  /* 0x000a78a801007387 */ /* 0x0003e20000100a00 */
[----:B------:R-:W-:-:S03]  /*d5b0*/  IMAD.WIDE R40, R251, 0x4, R40 ;  /* 0x00000004fb287825 */ /* 0x000fc600078e0228 */
[----:B------:R-:W3:Y:S04]  /*d5c0*/  LDL.LU.64 R2, [R1+0xa88] ;  /* 0x000a880001027983 */ /* 0x000ee80000300a00 */
[----:B------:R4:W-:Y:S01]  /*d5d0*/  STL.64 [R1+0xab8], R24 ;  /* 0x000ab81801007387 */ /* 0x0009e20000100a00 */
[----:B-1----:R-:W-:-:S04]  /*d5e0*/  IMAD.WIDE R168, R251, 0x4, R152 ;  /* 0x00000004fba87825 */ /* 0x002fc800078e0298 */
[----:B------:R-:W-:-:S04]  /*d5f0*/  IMAD.WIDE R152, R251, 0x4, R136 ;  /* 0x00000004fb987825 */ /* 0x000fc800078e0288 */
[C---:B------:R-:W-:Y:S01]  /*d600*/  IMAD.WIDE R136, R251.reuse, 0x4, R120 ;  /* 0x00000004fb887825 */ /* 0x040fe200078e0278 */
[----:B----4-:R-:W4:Y:S03]  /*d610*/  LDL.LU.64 R24, [R1+0xa80] ;  /* 0x000a800001187983 */ /* 0x010f260000300a00 */
[C---:B------:R-:W-:Y:S01]  /*d620*/  IMAD.WIDE R120, R251.reuse, 0x4, R104 ;  /* 0x00000004fb787825 */ /* 0x040fe200078e0268 */
[----:B------:R-:W-:Y:S03]  /*d630*/  STL.64 [R1+0xaf0], R168 ;  /* 0x000af0a801007387 */ /* 0x000fe60000100a00 */
[C---:B------:R-:W-:Y:S01]  /*d640*/  IMAD.WIDE R104, R251.reuse, 0x4, R88 ;  /* 0x00000004fb687825 */ /* 0x040fe200078e0258 */
[----:B------:R-:W-:Y:S03]  /*d650*/  STL.64 [R1+0xaf8], R40 ;  /* 0x000af82801007387 */ /* 0x000fe60000100a00 */
[C---:B------:R-:W-:Y:S01]  /*d660*/  IMAD.WIDE R88, R251.reuse, 0x4, R8 ;  /* 0x00000004fb587825 */ /* 0x040fe200078e0208 */
[----:B------:R-:W-:Y:S03]  /*d670*/  STL.64 [R1+0xae8], R152 ;  /* 0x000ae89801007387 */ /* 0x000fe60000100a00 */
[C---:B------:R-:W-:Y:S01]  /*d680*/  IMAD.WIDE R8, R251.reuse, 0x4, R4 ;  /* 0x00000004fb087825 */ /* 0x040fe200078e0204 */
[----:B------:R-:W-:Y:S03]  /*d690*/  STL.64 [R1+0xae0], R136 ;  /* 0x000ae08801007387 */ /* 0x000fe60000100a00 */
[C---:B------:R-:W-:Y:S01]  /*d6a0*/  IMAD.WIDE R4, R251.reuse, 0x4, R172 ;  /* 0x00000004fb047825 */ /* 0x040fe200078e02ac */
[----:B------:R-:W-:Y:S04]  /*d6b0*/  STL.64 [R1+0xad8], R120 ;  /* 0x000ad87801007387 */ /* 0x000fe80000100a00 */
[----:B------:R-:W-:Y:S04]  /*d6c0*/  STL.64 [R1+0xad0], R104 ;  /* 0x000ad06801007387 */ /* 0x000fe80000100a00 */
[----:B------:R1:W-:Y:S04]  /*d6d0*/  STL.64 [R1+0xac8], R88 ;  /* 0x000ac85801007387 */ /* 0x0003e80000100a00 */
[----:B------:R-:W4:Y:S04]  /*d6e0*/  LDL.LU.64 R202, [R1+0xa30] ;  /* 0x000a300001ca7983 */ /* 0x000f280000300a00 */
[----:B------:R1:W-:Y:S04]  /*d6f0*/  STL.64 [R1+0xac0], R8 ;  /* 0x000ac00801007387 */ /* 0x0003e80000100a00 */
[----:B------:R-:W4:Y:S01]  /*d700*/  LDL.LU.64 R200, [R1+0xa28] ;  /* 0x000a280001c87983 */ /* 0x000f220000300a00 */
[----:B-1----:R-:W-:-:S03]  /*d710*/  IMAD.WIDE R88, R251, 0x4, R72 ;  /* 0x00000004fb587825 */ /* 0x002fc600078e0248 */
[----:B------:R1:W-:Y:S01]  /*d720*/  STL.64 [R1+0xab0], R4 ;  /* 0x000ab00401007387 */ /* 0x0003e20000100a00 */
[----:B------:R-:W-:-:S03]  /*d730*/  IMAD.WIDE R72, R251, 0x4, R56 ;  /* 0x00000004fb487825 */ /* 0x000fc600078e0238 */
[----:B------:R-:W4:Y:S01]  /*d740*/  LDL.LU.64 R8, [R1+0xa20] ;  /* 0x000a200001087983 */ /* 0x000f220000300a00 */
[----:B------:R-:W-:-:S03]  /*d750*/  IMAD.WIDE R56, R251, 0x4, R204 ;  /* 0x00000004fb387825 */ /* 0x000fc600078e02cc */
[----:B-1----:R-:W4:Y:S04]  /*d760*/  LDL.LU.64 R4, [R1+0xa18] ;  /* 0x000a180001047983 */ /* 0x002f280000300a00 */
[----:B------:R-:W4:Y:S04]  /*d770*/  LDL.LU.64 R172, [R1+0xa10] ;  /* 0x000a100001ac7983 */ /* 0x000f280000300a00 */
[----:B------:R1:W-:Y:S04]  /*d780*/  STL.64 [R1+0xaa8], R88 ;  /* 0x000aa85801007387 */ /* 0x0003e80000100a00 */
[----:B------:R-:W4:Y:S04]  /*d790*/  LDL.LU.64 R184, [R1+0xa08] ;  /* 0x000a080001b87983 */ /* 0x000f280000300a00 */
[----:B------:R1:W-:Y:S04]  /*d7a0*/  STL.64 [R1+0xaa0], R72 ;  /* 0x000aa04801007387 */ /* 0x0003e80000100a00 */
[----:B------:R-:W4:Y:S04]  /*d7b0*/  LDL.LU.64 R168, [R1+0xa00] ;  /* 0x000a000001a87983 */ /* 0x000f280000300a00 */
[----:B------:R1:W-:Y:S04]  /*d7c0*/  STL.64 [R1+0xa98], R56 ;  /* 0x000a983801007387 */ /* 0x0003e80000100a00 */
[----:B------:R-:W4:Y:S04]  /*d7d0*/  LDL.LU.64 R152, [R1+0x9f0] ;  /* 0x0009f00001987983 */ /* 0x000f280000300a00 */
[----:B------:R-:W4:Y:S04]  /*d7e0*/  LDL.LU.64 R136, [R1+0x9e8] ;  /* 0x0009e80001887983 */ /* 0x000f280000300a00 */
[----:B------:R-:W4:Y:S04]  /*d7f0*/  LDL.LU.64 R120, [R1+0x9e0] ;  /* 0x0009e00001787983 */ /* 0x000f280000300a00 */
[----:B------:R-:W4:Y:S04]  /*d800*/  LDL.LU.64 R104, [R1+0x9d8] ;  /* 0x0009d80001687983 */ /* 0x000f280000300a00 */
[----:B-1----:R-:W4:Y:S04]  /*d810*/  LDL.LU.64 R88, [R1+0x9d0] ;  /* 0x0009d00001587983 */ /* 0x002f280000300a00 */
[----:B------:R-:W4:Y:S04]  /*d820*/  LDL.LU.64 R72, [R1+0x9c8] ;  /* 0x0009c80001487983 */ /* 0x000f280000300a00 */
[----:B------:R-:W4:Y:S04]  /*d830*/  LDL.LU.64 R56, [R1+0x9c0] ;  /* 0x0009c00001387983 */ /* 0x000f280000300a00 */
[----:B------:R-:W4:Y:S01]  /*d840*/  LDL.LU.64 R204, [R1+0x9b0] ;  /* 0x0009b00001cc7983 */ /* 0x000f220000300a00 */
[----:B--2---:R-:W-:-:S05]  /*d850*/  IMAD.WIDE R98, R251, 0x4, R98 ;  /* 0x00000004fb627825 */ /* 0x004fca00078e0262 */
[----:B------:R1:W-:Y:S04]  /*d860*/  STL.64 [R1+0xa90], R98 ;  /* 0x000a906201007387 */ /* 0x0003e80000100a00 */
[----:B-1----:R-:W2:Y:S01]  /*d870*/  LDL.LU.64 R98, [R1+0x25c0] ;  /* 0x0025c00001627983 */ /* 0x002ea20000300a00 */
[----:B---3--:R-:W-:-:S04]  /*d880*/  IMAD.WIDE R2, R251, 0x4, R2 ;  /* 0x00000004fb027825 */ /* 0x008fc800078e0202 */
[C---:B----4-:R-:W-:Y:S01]  /*d890*/  IMAD.WIDE R24, R251.reuse, 0x4, R24 ;  /* 0x00000004fb187825 */ /* 0x050fe200078e0218 */
[----:B------:R1:W-:Y:S03]  /*d8a0*/  STL.64 [R1+0xa88], R2 ;  /* 0x000a880201007387 */ /* 0x0003e60000100a00 */
[C---:B------:R-:W-:Y:S01]  /*d8b0*/  IMAD.WIDE R100, R251.reuse, 0x4, R100 ;  /* 0x00000004fb647825 */ /* 0x040fe200078e0264 */
[----:B-1----:R-:W3:Y:S04]  /*d8c0*/  LDL.LU.64 R2, [R1+0x25b8] ;  /* 0x0025b80001027983 */ /* 0x002ee80000300a00 */
[----:B------:R1:W-:Y:S01]  /*d8d0*/  STL.64 [R1+0xa80], R24 ;  /* 0x000a801801007387 */ /* 0x0003e20000100a00 */
[----:B------:R-:W-:-:S04]  /*d8e0*/  IMAD.WIDE R182, R251, 0x4, R182 ;  /* 0x00000004fbb67825 */ /* 0x000fc800078e02b6 */
[C---:B------:R-:W-:Y:S01]  /*d8f0*/  IMAD.WIDE R180, R251.reuse, 0x4, R180 ;  /* 0x00000004fbb47825 */ /* 0x040fe200078e02b4 */
[----:B-1----:R-:W4:Y:S03]  /*d900*/  LDL.LU.64 R24, [R1+0x9a8] ;  /* 0x0009a80001187983 */ /* 0x002f260000300a00 */
[----:B------:R-:W-:-:S04]  /*d910*/  IMAD.WIDE R178, R251, 0x4, R178 ;  /* 0x00000004fbb27825 */ /* 0x000fc800078e02b2 */
[----:B------:R-:W-:-:S04]  /*d920*/  IMAD.WIDE R176, R251, 0x4, R176 ;  /* 0x00000004fbb07825 */ /* 0x000fc800078e02b0 */
[----:B------:R-:W-:-:S04]  /*d930*/  IMAD.WIDE R174, R251, 0x4, R174 ;  /* 0x00000004fbae7825 */ /* 0x000fc800078e02ae */
[----:B------:R-:W-:-:S04]  /*d940*/  IMAD.WIDE R202, R251, 0x4, R202 ;  /* 0x00000004fbca7825 */ /* 0x000fc800078e02ca */
[----:B--2---:R-:W-:-:S05]  /*d950*/  IMAD.WIDE R98, R251, 0x4, R98 ;  /* 0x00000004fb627825 */ /* 0x004fca00078e0262 */
[----:B------:R1:W-:Y:S04]  /*d960*/  STL.64 [R1+0xa70], R98 ;  /* 0x000a706201007387 */ /* 0x0003e80000100a00 */
[----:B-1----:R-:W2:Y:S04]  /*d970*/  LDL.LU.64 R98, [R1+0x9a0] ;  /* 0x0009a00001627983 */ /* 0x002ea80000300a00 */
[----:B------:R1:W-:Y:S04]  /*d980*/  STL.64 [R1+0xa68], R100 ;  /* 0x000a686401007387 */ /* 0x0003e80000100a00 */
[----:B-1----:R-:W3:Y:S04]  /*d990*/  LDL.LU.64 R100, [R1+0x998] ;  /* 0x0009980001647983 */ /* 0x002ee80000300a00 */
        /* <DEDUP_REMOVED lines=10> */
[----:B------:R1:W-:Y:S02]  /*da40*/  STL.64 [R1+0xa30], R202 ;  /* 0x000a30ca01007387 */ /* 0x0003e40000100a00 */
[----:B-1----:R-:W-:-:S04]  /*da50*/  IMAD.WIDE R202, R251, 0x4, R200 ;  /* 0x00000004fbca7825 */ /* 0x002fc800078e02c8 */
[C---:B------:R-:W-:Y:S01]  /*da60*/  IMAD.WIDE R200, R251.reuse, 0x4, R8 ;  /* 0x00000004fbc87825 */ /* 0x040fe200078e0208 */
[----:B------:R-:W-:Y:S03]  /*da70*/  STL.64 [R1+0xa28], R202 ;  /* 0x000a28ca01007387 */ /* 0x000fe60000100a00 */
[C---:B------:R-:W-:Y:S01]  /*da80*/  IMAD.WIDE R8, R251.reuse, 0x4, R4 ;  /* 0x00000004fb087825 */ /* 0x040fe200078e0204 */
[----:B------:R-:W-:Y:S03]  /*da90*/  STL.64 [R1+0xa20], R200 ;  /* 0x000a20c801007387 */ /* 0x000fe60000100a00 */
[C---:B------:R-:W-:Y:S02]  /*daa0*/  IMAD.WIDE R4, R251.reuse, 0x4, R172 ;  /* 0x00000004fb047825 */ /* 0x040fe400078e02ac */
[----:B------:R-:W3:Y:S04]  /*dab0*/  LDL.LU.64 R172, [R1+0x990] ;  /* 0x0009900001ac7983 */ /* 0x000ee80000300a00 */
[----:B------:R1:W-:Y:S04]  /*dac0*/  STL.64 [R1+0xa18], R8 ;  /* 0x000a180801007387 */ /* 0x0003e80000100a00 */
[----:B-1----:R-:W3:Y:S04]  /*dad0*/  LDL.LU.64 R8, [R1+0x988] ;  /* 0x0009880001087983 */ /* 0x002ee80000300a00 */
[----:B------:R1:W-:Y:S04]  /*dae0*/  STL.64 [R1+0xa10], R4 ;  /* 0x000a100401007387 */ /* 0x0003e80000100a00 */
[----:B-1----:R-:W3:Y:S01]  /*daf0*/  LDL.LU.64 R4, [R1+0x980] ;  /* 0x0009800001047983 */ /* 0x002ee20000300a00 */
[----:B------:R-:W-:-:S04]  /*db00*/  IMAD.WIDE R200, R251, 0x4, R184 ;  /* 0x00000004fbc87825 */ /* 0x000fc800078e02b8 */
[C---:B------:R-:W-:Y:S01]  /*db10*/  IMAD.WIDE R184, R251.reuse, 0x4, R168 ;  /* 0x00000004fbb87825 */ /* 0x040fe200078e02a8 */
[----:B------:R1:W-:Y:S03]  /*db20*/  STL.64 [R1+0xa08], R200 ;  /* 0x000a08c801007387 */ /* 0x0003e60000100a00 */
[C---:B------:R-:W-:Y:S01]  /*db30*/  IMAD.WIDE R168, R251.reuse, 0x4, R152 ;  /* 0x00000004fba87825 */ /* 0x040fe200078e0298 */
[----:B------:R4:W-:Y:S03]  /*db40*/  STL.64 [R1+0xa00], R184 ;  /* 0x000a00b801007387 */ /* 0x0009e60000100a00 */
[C---:B------:R-:W-:Y:S01]  /*db50*/  IMAD.WIDE R152, R251.reuse, 0x4, R136 ;  /* 0x00000004fb987825 */ /* 0x040fe200078e0288 */
[----:B------:R4:W-:Y:S03]  /*db60*/  STL.64 [R1+0x9f0], R168 ;  /* 0x0009f0a801007387 */ /* 0x0009e60000100a00 */
        /* <DEDUP_REMOVED lines=11> */
[----:B------:R-:W3:Y:S04]  /*dc20*/  LDL.LU.64 R202, [R1+0x930] ;  /* 0x0009300001ca7983 */ /* 0x000ee80000300a00 */
[----:B------:R4:W-:Y:S04]  /*dc30*/  STL.64 [R1+0x9c0], R72 ;  /* 0x0009c04801007387 */ /* 0x0009e80000100a00 */
[----:B-1----:R-:W3:Y:S04]  /*dc40*/  LDL.LU.64 R200, [R1+0x928] ;  /* 0x0009280001c87983 */ /* 0x002ee80000300a00 */
[----:B------:R2:W-:Y:S04]  /*dc50*/  STL.64 [R1+0x9b0], R56 ;  /* 0x0009b03801007387 */ /* 0x0005e80000100a00 */
[----:B----4-:R-:W4:Y:S04]  /*dc60*/  LDL.LU.64 R184, [R1+0x920] ;  /* 0x0009200001b87983 */ /* 0x010f280000300a00 */
[----:B------:R-:W4:Y:S04]  /*dc70*/  LDL.LU.64 R168, [R1+0x918] ;  /* 0x0009180001a87983 */ /* 0x000f280000300a00 */
[----:B------:R-:W4:Y:S01]  /*dc80*/  LDL.LU.64 R204, [R1+0x910] ;  /* 0x0009100001cc7983 */ /* 0x000f220000300a00 */
[----:B------:R-:W-:-:S05]  /*dc90*/  IMAD.WIDE R72, R251, 0x4, R24 ;  /* 0x00000004fb487825 */ /* 0x000fca00078e0218 */
[----:B------:R1:W-:Y:S04]  /*dca0*/  STL.64 [R1+0x9a8], R72 ;  /* 0x0009a84801007387 */ /* 0x0003e80000100a00 */
[----:B------:R-:W4:Y:S01]  /*dcb0*/  LDL.LU.64 R152, [R1+0x908] ;  /* 0x0009080001987983 */ /* 0x000f220000300a00 */
[----:B------:R-:W-:-:S04]  /*dcc0*/  IMAD.WIDE R164, R251, 0x4, R164 ;  /* 0x00000004fba47825 */ /* 0x000fc800078e02a4 */
[----:B------:R-:W-:-:S04]  /*dcd0*/  IMAD.WIDE R162, R251, 0x4, R162 ;  /* 0x00000004fba27825 */ /* 0x000fc800078e02a2 */
[----:B------:R-:W-:-:S04]  /*dce0*/  IMAD.WIDE R118, R251, 0x4, R118 ;  /* 0x00000004fb767825 */ /* 0x000fc800078e0276 */
[----:B--2---:R-:W-:-:S05]  /*dcf0*/  IMAD.WIDE R56, R251, 0x4, R98 ;  /* 0x00000004fb387825 */ /* 0x004fca00078e0262 */
[----:B------:R2:W-:Y:S04]  /*dd00*/  STL.64 [R1+0x9a0], R56 ;  /* 0x0009a03801007387 */ /* 0x0005e80000100a00 */
[----:B------:R-:W4:Y:S01]  /*dd10*/  LDL.LU.64 R136, [R1+0x900] ;  /* 0x0009000001887983 */ /* 0x000f220000300a00 */
[----:B---3--:R-:W-:-:S05]  /*dd20*/  IMAD.WIDE R24, R251, 0x4, R100 ;  /* 0x00000004fb187825 */ /* 0x008fca00078e0264 */
[----:B------:R3:W-:Y:S04]  /*dd30*/  STL.64 [R1+0x998], R24 ;  /* 0x0009981801007387 */ /* 0x0007e80000100a00 */
[----:B------:R-:W4:Y:S04]  /*dd40*/  LDL.LU.64 R120, [R1+0x8f0] ;  /* 0x0008f00001787983 */ /* 0x000f280000300a00 */
[----:B------:R-:W4:Y:S04]  /*dd50*/  LDL.LU.64 R104, [R1+0x8e8] ;  /* 0x0008e80001687983 */ /* 0x000f280000300a00 */
[----:B------:R-:W4:Y:S04]  /*dd60*/  LDL.LU.64 R88, [R1+0x8e0] ;  /* 0x0008e00001587983 */ /* 0x000f280000300a00 */
[----:B-1----:R-:W4:Y:S04]  /*dd70*/  LDL.LU.64 R72, [R1+0x8d8] ;  /* 0x0008d80001487983 */ /* 0x002f280000300a00 */
[----:B--2---:R-:W2:Y:S04]  /*dd80*/  LDL.LU.64 R56, [R1+0x8d0] ;  /* 0x0008d00001387983 */ /* 0x004ea80000300a00 */
[----:B---3--:R-:W3:Y:S04]  /*dd90*/  LDL.LU.64 R24, [R1+0x8c8] ;  /* 0x0008c80001187983 */ /* 0x008ee80000300a00 */
[----:B------:R-:W3:Y:S04]  /*dda0*/  LDL.LU.64 R98, [R1+0x8c0] ;  /* 0x0008c00001627983 */ /* 0x000ee80000300a00 */
[----:B------:R-:W3:Y:S01]  /*ddb0*/  LDL.LU.64 R100, [R1+0x8b0] ;  /* 0x0008b00001647983 */ /* 0x000ee20000300a00 */
[----:B------:R-:W-:-:S05]  /*ddc0*/  IMAD.WIDE R172, R251, 0x4, R172 ;  /* 0x00000004fbac7825 */ /* 0x000fca00078e02ac */
[----:B------:R1:W-:Y:S01]  /*ddd0*/  STL.64 [R1+0x990], R172 ;  /* 0x000990ac01007387 */ /* 0x0003e20000100a00 */
[----:B------:R-:W-:-:S03]  /*dde0*/  IMAD.WIDE R8, R251, 0x4, R8 ;  /* 0x00000004fb087825 */ /* 0x000fc600078e0208 */
[----:B-1----:R-:W3:Y:S04]  /*ddf0*/  LDL.LU.64 R172, [R1+0x2588] ;  /* 0x0025880001ac7983 */ /* 0x002ee80000300a00 */
[----:B------:R1:W-:Y:S01]  /*de00*/  STL.64 [R1+0x988], R8 ;  /* 0x0009880801007387 */ /* 0x0003e20000100a00 */
[----:B------:R-:W-:-:S04]  /*de10*/  IMAD.WIDE R4, R251, 0x4, R4 ;  /* 0x00000004fb047825 */ /* 0x000fc800078e0204 */
[C---:B-1----:R-:W-:Y:S02]  /*de20*/  IMAD.WIDE R8, R251.reuse, 0x4, R170 ;  /* 0x00000004fb087825 */ /* 0x042fe400078e02aa */
[----:B------:R-:W3:Y:S04]  /*de30*/  LDL.LU.64 R170, [R1+0x2580] ;  /* 0x0025800001aa7983 */ /* 0x000ee80000300a00 */
[----:B------:R1:W-:Y:S02]  /*de40*/  STL.64 [R1+0x980], R4 ;  /* 0x0009800401007387 */ /* 0x0003e40000100a00 */
[C---:B-1----:R-:W-:Y:S02]  /*de50*/  IMAD.WIDE R4, R251.reuse, 0x4, R166 ;  /* 0x00000004fb047825 */ /* 0x042fe400078e02a6 */
[----:B------:R-:W3:Y:S04]  /*de60*/  LDL.LU.64 R166, [R1+0x2578] ;  /* 0x0025780001a67983 */ /* 0x000ee80000300a00 */
        /* <DEDUP_REMOVED lines=14> */
[----:B-1----:R-:W3:Y:S04]  /*df50*/  LDL.LU.64 R160, [R1+0x2560] ;  /* 0x0025600001a07983 */ /* 0x002ee80000300a00 */
[----:B------:R1:W-:Y:S04]  /*df60*/  STL.64 [R1+0x940], R158 ;  /* 0x0009409e01007387 */ /* 0x0003e80000100a00 */
[----:B-1----:R-:W3:Y:S04]  /*df70*/  LDL.LU.64 R158, [R1+0x2558] ;  /* 0x00255800019e7983 */ /* 0x002ee80000300a00 */
[----:B------:R1:W-:Y:S02]  /*df80*/  STL.64 [R1+0x930], R202 ;  /* 0x000930ca01007387 */ /* 0x0003e40000100a00 */
[----:B-1----:R-:W-:-:S04]  /*df90*/  IMAD.WIDE R202, R251, 0x4, R200 ;  /* 0x00000004fbca7825 */ /* 0x002fc800078e02c8 */
[C---:B----4-:R-:W-:Y:S01]  /*dfa0*/  IMAD.WIDE R200, R251.reuse, 0x4, R184 ;  /* 0x00000004fbc87825 */ /* 0x050fe200078e02b8 */
[----:B------:R1:W-:Y:S03]  /*dfb0*/  STL.64 [R1+0x928], R202 ;  /* 0x000928ca01007387 */ /* 0x0003e60000100a00 */
[C---:B------:R-:W-:Y:S01]  /*dfc0*/  IMAD.WIDE R184, R251.reuse, 0x4, R168 ;  /* 0x00000004fbb87825 */ /* 0x040fe200078e02a8 */
[----:B------:R4:W-:Y:S03]  /*dfd0*/  STL.64 [R1+0x920], R200 ;  /* 0x000920c801007387 */ /* 0x0009e60000100a00 */
[C---:B------:R-:W-:Y:S01]  /*dfe0*/  IMAD.WIDE R168, R251.reuse, 0x4, R204 ;  /* 0x00000004fba87825 */ /* 0x040fe200078e02cc */
[----:B-1----:R-:W3:Y:S04]  /*dff0*/  LDL.LU.64 R202, [R1+0x890] ;  /* 0x0008900001ca7983 */ /* 0x002ee80000300a00 */
[----:B------:R1:W-:Y:S04]  /*e000*/  STL.64 [R1+0x918], R184 ;  /* 0x000918b801007387 */ /* 0x0003e80000100a00 */
[----:B----4-:R-:W4:Y:S04]  /*e010*/  LDL.LU.64 R200, [R1+0x888] ;  /* 0x0008880001c87983 */ /* 0x010f280000300a00 */
[----:B------:R2:W-:Y:S04]  /*e020*/  STL.64 [R1+0x910], R168 ;  /* 0x000910a801007387 */ /* 0x0005e80000100a00 */
[----:B------:R-:W4:Y:S01]  /*e030*/  LDL.LU.64 R204, [R1+0x880] ;  /* 0x0008800001cc7983 */ /* 0x000f220000300a00 */
[----:B-1----:R-:W-:-:S04]  /*e040*/  IMAD.WIDE R184, R251, 0x4, R152 ;  /* 0x00000004fbb87825 */ /* 0x002fc800078e0298 */
[----:B------:R-:W-:-:S04]  /*e050*/  IMAD.WIDE R152, R251, 0x4, R120 ;  /* 0x00000004fb987825 */ /* 0x000fc800078e0278 */
[C---:B--2---:R-:W-:Y:S01]  /*e060*/  IMAD.WIDE R168, R251.reuse, 0x4, R136 ;  /* 0x00000004fba87825 */ /* 0x044fe200078e0288 */
[----:B------:R1:W-:Y:S03]  /*e070*/  STL.64 [R1+0x908], R184 ;  /* 0x000908b801007387 */ /* 0x0003e60000100a00 */
[C---:B------:R-:W-:Y:S01]  /*e080*/  IMAD.WIDE R136, R251.reuse, 0x4, R104 ;  /* 0x00000004fb887825 */ /* 0x040fe200078e0268 */
[----:B------:R2:W-:Y:S03]  /*e090*/  STL.64 [R1+0x900], R168 ;  /* 0x000900a801007387 */ /* 0x0005e60000100a00 */
[C---:B------:R-:W-:Y:S01]  /*e0a0*/  IMAD.WIDE R120, R251.reuse, 0x4, R88 ;  /* 0x00000004fb787825 */ /* 0x040fe200078e0258 */
[----:B------:R2:W-:Y:S03]  /*e0b0*/  STL.64 [R1+0x8f0], R152 ;  /* 0x0008f09801007387 */ /* 0x0005e60000100a00 */
[C---:B------:R-:W-:Y:S01]  /*e0c0*/  IMAD.WIDE R104, R251.reuse, 0x4, R72 ;  /* 0x00000004fb687825 */ /* 0x040fe200078e0248 */
[----:B------:R2:W-:Y:S03]  /*e0d0*/  STL.64 [R1+0x8e8], R136 ;  /* 0x0008e88801007387 */ /* 0x0005e60000100a00 */
[C---:B------:R-:W-:Y:S01]  /*e0e0*/  IMAD.WIDE R88, R251.reuse, 0x4, R56 ;  /* 0x00000004fb587825 */ /* 0x040fe200078e0238 */
[----:B------:R2:W-:Y:S03]  /*e0f0*/  STL.64 [R1+0x8e0], R120 ;  /* 0x0008e07801007387 */ /* 0x0005e60000100a00 */
[C---:B---3--:R-:W-:Y:S01]  /*e100*/  IMAD.WIDE R72, R251.reuse, 0x4, R24 ;  /* 0x00000004fb487825 */ /* 0x048fe200078e0218 */
[----:B------:R3:W-:Y:S03]  /*e110*/  STL.64 [R1+0x8d8], R104 ;  /* 0x0008d86801007387 */ /* 0x0007e60000100a00 */
[C---:B------:R-:W-:Y:S01]  /*e120*/  IMAD.WIDE R56, R251.reuse, 0x4, R98 ;  /* 0x00000004fb387825 */ /* 0x040fe200078e0262 */
[----:B------:R3:W-:Y:S03]  /*e130*/  STL.64 [R1+0x8d0], R88 ;  /* 0x0008d05801007387 */ /* 0x0007e60000100a00 */
[C---:B------:R-:W-:Y:S01]  /*e140*/  IMAD.WIDE R24, R251.reuse, 0x4, R100 ;  /* 0x00000004fb187825 */ /* 0x040fe200078e0264 */
[----:B------:R3:W-:Y:S04]  /*e150*/  STL.64 [R1+0x8c8], R72 ;  /* 0x0008c84801007387 */ /* 0x0007e80000100a00 */
[----:B-1----:R-:W4:Y:S04]  /*e160*/  LDL.LU.64 R184, [R1+0x830] ;  /* 0x0008300001b87983 */ /* 0x002f280000300a00 */
[----:B------:R-:W-:Y:S04]  /*e170*/  STL.64 [R1+0x8c0], R56 ;  /* 0x0008c03801007387 */ /* 0x000fe80000100a00 */
[----:B--2---:R-:W2:Y:S04]  /*e180*/  LDL.LU.64 R168, [R1+0x828] ;  /* 0x0008280001a87983 */ /* 0x004ea80000300a00 */
[----:B------:R-:W-:Y:S04]  /*e190*/  STL.64 [R1+0x8b0], R24 ;  /* 0x0008b01801007387 */ /* 0x000fe80000100a00 */
[----:B------:R-:W2:Y:S04]  /*e1a0*/  LDL.LU.64 R152, [R1+0x818] ;  /* 0x0008180001987983 */ /* 0x000ea80000300a00 */
[----:B------:R-:W2:Y:S04]  /*e1b0*/  LDL.LU.64 R98, [R1+0x810] ;  /* 0x0008100001627983 */ /* 0x000ea80000300a00 */
[----:B------:R-:W2:Y:S04]  /*e1c0*/  LDL.LU.64 R100, [R1+0x808] ;  /* 0x0008080001647983 */ /* 0x000ea80000300a00 */
[----:B------:R-:W2:Y:S01]  /*e1d0*/  LDL.LU.64 R136, [R1+0x800] ;  /* 0x0008000001887983 */ /* 0x000ea20000300a00 */
[----:B------:R-:W-:-:S05]  /*e1e0*/  IMAD.WIDE R8, R251, 0x4, R8 ;  /* 0x00000004fb087825 */ /* 0x000fca00078e0208 */
[----:B------:R-:W-:Y:S04]  /*e1f0*/  STL.64 [R1+0x8a8], R8 ;  /* 0x0008a80801007387 */ /* 0x000fe80000100a00 */
[----:B------:R-:W2:Y:S01]  /*e200*/  LDL.LU.64 R120, [R1+0x7f8] ;  /* 0x0007f80001787983 */ /* 0x000ea20000300a00 */
[----:B------:R-:W-:-:S05]  /*e210*/  IMAD.WIDE R4, R251, 0x4, R4 ;  /* 0x00000004fb047825 */ /* 0x000fca00078e0204 */
[----:B------:R1:W-:Y:S04]  /*e220*/  STL.64 [R1+0x8a0], R4 ;  /* 0x0008a00401007387 */ /* 0x0003e80000100a00 */
[----:B---3--:R-:W3:Y:S04]  /*e230*/  LDL.LU.64 R104, [R1+0x7e8] ;  /* 0x0007e80001687983 */ /* 0x008ee80000300a00 */
[----:B------:R-:W3:Y:S04]  /*e240*/  LDL.LU.64 R88, [R1+0x7e0] ;  /* 0x0007e00001587983 */ /* 0x000ee80000300a00 */
[----:B------:R-:W3:Y:S01]  /*e250*/  LDL.LU.64 R72, [R1+0x7d8] ;  /* 0x0007d80001487983 */ /* 0x000ee20000300a00 */
[----:B-1----:R-:W-:-:S05]  /*e260*/  IMAD.WIDE R4, R251, 0x4, R118 ;  /* 0x00000004fb047825 */ /* 0x002fca00078e0276 */
[----:B------:R1:W-:Y:S04]  /*e270*/  STL.64 [R1+0x898], R4 ;  /* 0x0008980401007387 */ /* 0x0003e80000100a00 */
[----:B------:R-:W3:Y:S04]  /*e280*/  LDL.LU.64 R56, [R1+0x7d0] ;  /* 0x0007d00001387983 */ /* 0x000ee80000300a00 */
[----:B------:R-:W3:Y:S04]  /*e290*/  LDL.LU.64 R24, [R1+0x7c8] ;  /* 0x0007c80001187983 */ /* 0x000ee80000300a00 */
[----:B------:R-:W3:Y:S04]  /*e2a0*/  LDL.LU.64 R8, [R1+0x7c0] ;  /* 0x0007c00001087983 */ /* 0x000ee80000300a00 */
[----:B-1----:R-:W3:Y:S04]  /*e2b0*/  LDL.LU.64 R4, [R1+0x7b8] ;  /* 0x0007b80001047983 */ /* 0x002ee80000300a00 */
[----:B------:R-:W3:Y:S01]  /*e2c0*/  LDL.LU.64 R118, [R1+0x7a8] ;  /* 0x0007a80001767983 */ /* 0x000ee20000300a00 */
[----:B------:R-:W-:-:S05]  /*e2d0*/  IMAD.WIDE R202, R251, 0x4, R202 ;  /* 0x00000004fbca7825 */ /* 0x000fca00078e02ca */
[----:B------:R1:W-:Y:S01]  /*e2e0*/  STL.64 [R1+0x890], R202 ;  /* 0x000890ca01007387 */ /* 0x0003e20000100a00 */
[----:B----4-:R-:W-:-:S05]  /*e2f0*/  IMAD.WIDE R200, R251, 0x4, R200 ;  /* 0x00000004fbc87825 */ /* 0x010fca00078e02c8 */
[----:B------:R4:W-:Y:S01]  /*e300*/  STL.64 [R1+0x888], R200 ;  /* 0x000888c801007387 */ /* 0x0009e20000100a00 */
[----:B-1----:R-:W-:-:S04]  /*e310*/  IMAD.WIDE R202, R251, 0x4, R204 ;  /* 0x00000004fbca7825 */ /* 0x002fc800078e02cc */
[C---:B----4-:R-:W-:Y:S02]  /*e320*/  IMAD.WIDE R200, R251.reuse, 0x4, R156 ;  /* 0x00000004fbc87825 */ /* 0x050fe400078e029c */
[----:B------:R-:W4:Y:S04]  /*e330*/  LDL.LU.64 R156, [R1+0x2550] ;  /* 0x00255000019c7983 */ /* 0x000f280000300a00 */
[----:B------:R1:W-:Y:S04]  /*e340*/  STL.64 [R1+0x880], R202 ;  /* 0x000880ca01007387 */ /* 0x0003e80000100a00 */
[----:B------:R-:W4:Y:S04]  /*e350*/  LDL.LU.64 R204, [R1+0x7a0] ;  /* 0x0007a00001cc7983 */ /* 0x000f280000300a00 */
[----:B------:R1:W-:Y:S02]  /*e360*/  STL.64 [R1+0x870], R200 ;  /* 0x000870c801007387 */ /* 0x0003e40000100a00 */
[----:B-1----:R-:W-:-:S02]  /*e370*/  IMAD.WIDE R202, R251, 0x4, R154 ;  /* 0x00000004fbca7825 */ /* 0x002fc400078e029a */
[----:B------:R-:W4:Y:S02]  /*e380*/  LDL.LU.64 R154, [R1+0x2548] ;  /* 0x00254800019a7983 */ /* 0x000f240000300a00 */
[C---:B------:R-:W-:Y:S02]  /*e390*/  IMAD.WIDE R200, R251.reuse, 0x4, R150 ;  /* 0x00000004fbc87825 */ /* 0x040fe400078e0296 */
[----:B------:R-:W4:Y:S04]  /*e3a0*/  LDL.LU.64 R150, [R1+0x2540] ;  /* 0x0025400001967983 */ /* 0x000f280000300a00 */
[----:B------:R1:W-:Y:S04]  /*e3b0*/  STL.64 [R1+0x868], R202 ;  /* 0x000868ca01007387 */ /* 0x0003e80000100a00 */
[----:B------:R1:W-:Y:S02]  /*e3c0*/  STL.64 [R1+0x860], R200 ;  /* 0x000860c801007387 */ /* 0x0003e40000100a00 */
[----:B-1----:R-:W-:-:S02]  /*e3d0*/  IMAD.WIDE R202, R251, 0x4, R62 ;  /* 0x00000004fbca7825 */ /* 0x002fc400078e023e */
[----:B------:R-:W4:Y:S02]  /*e3e0*/  LDL.LU.64 R62, [R1+0x798] ;  /* 0x00079800013e7983 */ /* 0x000f240000300a00 */
[C---:B------:R-:W-:Y:S02]  /*e3f0*/  IMAD.WIDE R200, R251.reuse, 0x4, R64 ;  /* 0x00000004fbc87825 */ /* 0x040fe400078e0240 */
        /* <DEDUP_REMOVED lines=15> */
[----:B------:R-:W-:Y:S03]  /*e4f0*/  STL.64 [R1+0x818], R184 ;  /* 0x000818b801007387 */ /* 0x000fe60000100a00 */
[C---:B------:R-:W-:Y:S01]  /*e500*/  IMAD.WIDE R152, R251.reuse, 0x4, R100 ;  /* 0x00000004fb987825 */ /* 0x040fe200078e0264 */
[----:B------:R-:W2:Y:S04]  /*e510*/  LDL.LU.64 R98, [R1+0x788] ;  /* 0x0007880001627983 */ /* 0x000ea80000300a00 */
[----:B------:R-:W-:Y:S04]  /*e520*/  STL.64 [R1+0x810], R168 ;  /* 0x000810a801007387 */ /* 0x000fe80000100a00 */
[----:B------:R-:W2:Y:S04]  /*e530*/  LDL.LU.64 R100, [R1+0x780] ;  /* 0x0007800001647983 */ /* 0x000ea80000300a00 */
[----:B------:R1:W-:Y:S02]  /*e540*/  STL.64 [R1+0x808], R152 ;  /* 0x0008089801007387 */ /* 0x0003e40000100a00 */
[----:B-1----:R-:W-:-:S05]  /*e550*/  IMAD.WIDE R152, R251, 0x4, R136 ;  /* 0x00000004fb987825 */ /* 0x002fca00078e0288 */
[----:B------:R1:W-:Y:S04]  /*e560*/  STL.64 [R1+0x800], R152 ;  /* 0x0008009801007387 */ /* 0x0003e80000100a00 */
[----:B------:R-:W2:Y:S01]  /*e570*/  LDL.LU.64 R200, [R1+0x778] ;  /* 0x0007780001c87983 */ /* 0x000ea20000300a00 */
[----:B------:R-:W-:-:S05]  /*e580*/  IMAD.WIDE R136, R251, 0x4, R120 ;  /* 0x00000004fb887825 */ /* 0x000fca00078e0278 */
[----:B------:R1:W-:Y:S01]  /*e590*/  STL.64 [R1+0x7f8], R136 ;  /* 0x0007f88801007387 */ /* 0x0003e20000100a00 */
[----:B---3--:R-:W-:-:S04]  /*e5a0*/  IMAD.WIDE R120, R251, 0x4, R104 ;  /* 0x00000004fb787825 */ /* 0x008fc800078e0268 */
[C---:B------:R-:W-:Y:S01]  /*e5b0*/  IMAD.WIDE R104, R251.reuse, 0x4, R88 ;  /* 0x00000004fb687825 */ /* 0x040fe200078e0258 */
[----:B------:R3:W-:Y:S03]  /*e5c0*/  STL.64 [R1+0x7e8], R120 ;  /* 0x0007e87801007387 */ /* 0x0007e60000100a00 */
[C---:B------:R-:W-:Y:S01]  /*e5d0*/  IMAD.WIDE R88, R251.reuse, 0x4, R72 ;  /* 0x00000004fb587825 */ /* 0x040fe200078e0248 */
[----:B------:R-:W-:Y:S04]  /*e5e0*/  STL.64 [R1+0x7e0], R104 ;  /* 0x0007e06801007387 */ /* 0x000fe80000100a00 */
[----:B------:R-:W-:Y:S01]  /*e5f0*/  STL.64 [R1+0x7d8], R88 ;  /* 0x0007d85801007387 */ /* 0x000fe20000100a00 */
[----:B------:R-:W-:-:S04]  /*e600*/  IMAD.WIDE R72, R251, 0x4, R56 ;  /* 0x00000004fb487825 */ /* 0x000fc800078e0238 */
[C---:B------:R-:W-:Y:S01]  /*e610*/  IMAD.WIDE R56, R251.reuse, 0x4, R24 ;  /* 0x00000004fb387825 */ /* 0x040fe200078e0218 */
        /* <DEDUP_REMOVED lines=9> */
[----:B------:R4:W-:Y:S04]  /*e6b0*/  STL.64 [R1+0x7a8], R4 ;  /* 0x0007a80401007387 */ /* 0x0009e80000100a00 */
[----:B-1----:R-:W2:Y:S04]  /*e6c0*/  LDL.LU.64 R152, [R1+0x718] ;  /* 0x0007180001987983 */ /* 0x002ea80000300a00 */
[----:B------:R-:W2:Y:S04]  /*e6d0*/  LDL.LU.64 R118, [R1+0x710] ;  /* 0x0007100001767983 */ /* 0x000ea80000300a00 */
[----:B------:R-:W2:Y:S04]  /*e6e0*/  LDL.LU.64 R136, [R1+0x708] ;  /* 0x0007080001887983 */ /* 0x000ea80000300a00 */
[----:B---3--:R-:W3:Y:S01]  /*e6f0*/  LDL.LU.64 R120, [R1+0x700] ;  /* 0x0007000001787983 */ /* 0x008ee20000300a00 */
[----:B------:R-:W-:-:S04]  /*e700*/  IMAD.WIDE R202, R251, 0x4, R144 ;  /* 0x00000004fbca7825 */ /* 0x000fc800078e0290 */
[----:B----4-:R-:W-:-:S05]  /*e710*/  IMAD.WIDE R4, R251, 0x4, R204 ;  /* 0x00000004fb047825 */ /* 0x010fca00078e02cc */
[----:B------:R1:W-:Y:S04]  /*e720*/  STL.64 [R1+0x7a0], R4 ;  /* 0x0007a00401007387 */ /* 0x0003e80000100a00 */
[----:B------:R-:W4:Y:S04]  /*e730*/  LDL.LU.64 R104, [R1+0x6f8] ;  /* 0x0006f80001687983 */ /* 0x000f280000300a00 */
[----:B------:R-:W4:Y:S04]  /*e740*/  LDL.LU.64 R8, [R1+0x6e8] ;  /* 0x0006e80001087983 */ /* 0x000f280000300a00 */
[----:B------:R-:W4:Y:S01]  /*e750*/  LDL.LU.64 R88, [R1+0x6e0] ;  /* 0x0006e00001587983 */ /* 0x000f220000300a00 */
[----:B------:R-:W-:-:S05]  /*e760*/  IMAD.WIDE R24, R251, 0x4, R62 ;  /* 0x00000004fb187825 */ /* 0x000fca00078e023e */
[----:B------:R1:W-:Y:S02]  /*e770*/  STL.64 [R1+0x798], R24 ;  /* 0x0007981801007387 */ /* 0x0003e40000100a00 */
[C---:B-1----:R-:W-:Y:S02]  /*e780*/  IMAD.WIDE R4, R251.reuse, 0x4, R64 ;  /* 0x00000004fb047825 */ /* 0x042fe400078e0240 */
[----:B------:R-:W4:Y:S04]  /*e790*/  LDL.LU.64 R72, [R1+0x6d8] ;  /* 0x0006d80001487983 */ /* 0x000f280000300a00 */
[----:B------:R1:W-:Y:S04]  /*e7a0*/  STL.64 [R1+0x790], R4 ;  /* 0x0007900401007387 */ /* 0x0003e80000100a00 */
[----:B------:R-:W4:Y:S04]  /*e7b0*/  LDL.LU.64 R56, [R1+0x6d0] ;  /* 0x0006d00001387983 */ /* 0x000f280000300a00 */
[----:B------:R-:W4:Y:S04]  /*e7c0*/  LDL.LU.64 R24, [R1+0x6c8] ;  /* 0x0006c80001187983 */ /* 0x000f280000300a00 */
[----:B-1----:R-:W4:Y:S04]  /*e7d0*/  LDL.LU.64 R4, [R1+0x6c0] ;  /* 0x0006c00001047983 */ /* 0x002f280000300a00 */
[----:B------:R-:W4:Y:S04]  /*e7e0*/  LDL.LU.64 R204, [R1+0x6b8] ;  /* 0x0006b80001cc7983 */ /* 0x000f280000300a00 */
[----:B------:R-:W4:Y:S04]  /*e7f0*/  LDL.LU.64 R62, [R1+0x6a8] ;  /* 0x0006a800013e7983 */ /* 0x000f280000300a00 */
[----:B------:R-:W4:Y:S01]  /*e800*/  LDL.LU.64 R64, [R1+0x6a0] ;  /* 0x0006a00001407983 */ /* 0x000f220000300a00 */
[----:B--2---:R-:W-:-:S05]  /*e810*/  IMAD.WIDE R98, R251, 0x4, R98 ;  /* 0x00000004fb627825 */ /* 0x004fca00078e0262 */
[----:B------:R1:W-:Y:S01]  /*e820*/  STL.64 [R1+0xb00], R98 ;  /* 0x000b006201007387 */ /* 0x0003e20000100a00 */
[----:B------:R-:W-:-:S03]  /*e830*/  IMAD.WIDE R100, R251, 0x4, R100 ;  /* 0x00000004fb647825 */ /* 0x000fc600078e0264 */
[----:B-1----:R-:W2:Y:S04]  /*e840*/  LDL.LU.64 R98, [R1+0x698] ;  /* 0x0006980001627983 */ /* 0x002ea80000300a00 */
[----:B------:R1:W-:Y:S01]  /*e850*/  STL.64 [R1+0xb08], R100 ;  /* 0x000b086401007387 */ /* 0x0003e20000100a00 */
[----:B------:R-:W-:-:S03]  /*e860*/  IMAD.WIDE R200, R251, 0x4, R200 ;  /* 0x00000004fbc87825 */ /* 0x000fc600078e02c8 */
[----:B-1----:R-:W2:Y:S04]  /*e870*/  LDL.LU.64 R100, [R1+0x690] ;  /* 0x0006900001647983 */ /* 0x002ea80000300a00 */
[----:B------:R-:W2:Y:S04]  /*e880*/  LDL.LU.64 R144, [R1+0x2528] ;  /* 0x0025280001907983 */ /* 0x000ea80000300a00 */
[----:B------:R1:W-:Y:S02]  /*e890*/  STL.64 [R1+0xb10], R200 ;  /* 0x000b10c801007387 */ /* 0x0003e40000100a00 */
[----:B-1----:R-:W-:-:S02]  /*e8a0*/  IMAD.WIDE R200, R251, 0x4, R142 ;  /* 0x00000004fbc87825 */ /* 0x002fc400078e028e */
[----:B------:R-:W2:Y:S04]  /*e8b0*/  LDL.LU.64 R142, [R1+0x2520] ;  /* 0x00252000018e7983 */ /* 0x000ea80000300a00 */
[----:B------:R1:W-:Y:S02]  /*e8c0*/  STL.64 [R1+0xb18], R202 ;  /* 0x000b18ca01007387 */ /* 0x0003e40000100a00 */
[C---:B-1----:R-:W-:Y:S02]  /*e8d0*/  IMAD.WIDE R202, R251.reuse, 0x4, R140 ;  /* 0x00000004fbca7825 */ /* 0x042fe400078e028c */
        /* <DEDUP_REMOVED lines=13> */
[----:B------:R1:W-:Y:S04]  /*e9b0*/  STL.64 [R1+0xb48], R200 ;  /* 0x000b48c801007387 */ /* 0x0003e80000100a00 */
[----:B------:R-:W-:Y:S01]  /*e9c0*/  STL.64 [R1+0xb50], R202 ;  /* 0x000b50ca01007387 */ /* 0x000fe20000100a00 */
[----:B-1----:R-:W-:-:S04]  /*e9d0*/  IMAD.WIDE R200, R251, 0x4, R184 ;  /* 0x00000004fbc87825 */ /* 0x002fc800078e02b8 */
[C---:B------:R-:W-:Y:S01]  /*e9e0*/  IMAD.WIDE R184, R251.reuse, 0x4, R168 ;  /* 0x00000004fbb87825 */ /* 0x040fe200078e02a8 */
[----:B------:R-:W-:Y:S03]  /*e9f0*/  STL.64 [R1+0xb58], R200 ;  /* 0x000b58c801007387 */ /* 0x000fe60000100a00 */
[C---:B------:R-:W-:Y:S01]  /*ea00*/  IMAD.WIDE R168, R251.reuse, 0x4, R118 ;  /* 0x00000004fba87825 */ /* 0x040fe200078e0276 */
[----:B------:R-:W-:Y:S04]  /*ea10*/  STL.64 [R1+0xb60], R184 ;  /* 0x000b60b801007387 */ /* 0x000fe80000100a00 */
[----:B------:R-:W2:Y:S01]  /*ea20*/  LDL.LU.64 R118, [R1+0x688] ;  /* 0x0006880001767983 */ /* 0x000ea20000300a00 */
[----:B------:R-:W-:-:S05]  /*ea30*/  IMAD.WIDE R152, R251, 0x4, R152 ;  /* 0x00000004fb987825 */ /* 0x000fca00078e0298 */
[----:B------:R1:W-:Y:S04]  /*ea40*/  STL.64 [R1+0xb68], R152 ;  /* 0x000b689801007387 */ /* 0x0003e80000100a00 */
[----:B------:R-:W-:Y:S01]  /*ea50*/  STL.64 [R1+0xb70], R168 ;  /* 0x000b70a801007387 */ /* 0x000fe20000100a00 */
[----:B-1----:R-:W-:-:S04]  /*ea60*/  IMAD.WIDE R152, R251, 0x4, R136 ;  /* 0x00000004fb987825 */ /* 0x002fc800078e0288 */
[C---:B---3--:R-:W-:Y:S01]  /*ea70*/  IMAD.WIDE R136, R251.reuse, 0x4, R120 ;  /* 0x00000004fb887825 */ /* 0x048fe200078e0278 */
[----:B------:R-:W-:Y:S04]  /*ea80*/  STL.64 [R1+0xb80], R152 ;  /* 0x000b809801007387 */ /* 0x000fe80000100a00 */
[----:B------:R-:W-:Y:S04]  /*ea90*/  STL.64 [R1+0xb88], R136 ;  /* 0x000b888801007387 */ /* 0x000fe80000100a00 */
[----:B------:R-:W3:Y:S01]  /*eaa0*/  LDL.LU.64 R202, [R1+0x680] ;  /* 0x0006800001ca7983 */ /* 0x000ee20000300a00 */
[----:B----4-:R-:W-:-:S04]  /*eab0*/  IMAD.WIDE R120, R251, 0x4, R104 ;  /* 0x00000004fb787825 */ /* 0x010fc800078e0268 */
[C---:B------:R-:W-:Y:S01]  /*eac0*/  IMAD.WIDE R104, R251.reuse, 0x4, R8 ;  /* 0x00000004fb687825 */ /* 0x040fe200078e0208 */
[----:B------:R-:W-:Y:S04]  /*ead0*/  STL.64 [R1+0xb90], R120 ;  /* 0x000b907801007387 */ /* 0x000fe80000100a00 */
[----:B------:R-:W4:Y:S01]  /*eae0*/  LDL.LU.64 R8, [R1+0x678] ;  /* 0x0006780001087983 */ /* 0x000f220000300a00 */
[----:B------:R-:W-:-:S03]  /*eaf0*/  IMAD.WIDE R88, R251, 0x4, R88 ;  /* 0x00000004fb587825 */ /* 0x000fc600078e0258 */
[----:B------:R-:W-:Y:S04]  /*eb00*/  STL.64 [R1+0xb98], R104 ;  /* 0x000b986801007387 */ /* 0x000fe80000100a00 */
[----:B------:R-:W-:Y:S01]  /*eb10*/  STL.64 [R1+0xba0], R88 ;  /* 0x000ba05801007387 */ /* 0x000fe20000100a00 */
[----:B------:R-:W-:-:S04]  /*eb20*/  IMAD.WIDE R72, R251, 0x4, R72 ;  /* 0x00000004fb487825 */ /* 0x000fc800078e0248 */
[C---:B------:R-:W-:Y:S01]  /*eb30*/  IMAD.WIDE R56, R251.reuse, 0x4, R56 ;  /* 0x00000004fb387825 */ /* 0x040fe200078e0238 */
[----:B------:R-:W-:Y:S03]  /*eb40*/  STL.64 [R1+0xba8], R72 ;  /* 0x000ba84801007387 */ /* 0x000fe60000100a00 */
[C---:B------:R-:W-:Y:S01]  /*eb50*/  IMAD.WIDE R24, R251.reuse, 0x4, R24 ;  /* 0x00000004fb187825 */ /* 0x040fe200078e0218 */
[----:B------:R1:W-:Y:S03]  /*eb60*/  STL.64 [R1+0xbb0], R56 ;  /* 0x000bb03801007387 */ /* 0x0003e60000100a00 */
[C---:B------:R-:W-:Y:S01]  /*eb70*/  IMAD.WIDE R4, R251.reuse, 0x4, R4 ;  /* 0x00000004fb047825 */ /* 0x040fe200078e0204 */
[----:B------:R-:W-:Y:S04]  /*eb80*/  STL.64 [R1+0xbc0], R24 ;  /* 0x000bc01801007387 */ /* 0x000fe80000100a00 */
[----:B------:R1:W-:Y:S02]  /*eb90*/  STL.64 [R1+0xbc8], R4 ;  /* 0x000bc80401007387 */ /* 0x0003e40000100a00 */
[----:B-1----:R-:W-:-:S02]  /*eba0*/  IMAD.WIDE R56, R251, 0x4, R204 ;  /* 0x00000004fb387825 */ /* 0x002fc400078e02cc */
[----:B------:R-:W4:Y:S04]  /*ebb0*/  LDL.LU.64 R4, [R1+0x628] ;  /* 0x0006280001047983 */ /* 0x000f280000300a00 */
[----:B------:R2:W-:Y:S04]  /*ebc0*/  STL.64 [R1+0xbd0], R56 ;  /* 0x000bd03801007387 */ /* 0x0005e80000100a00 */
[----:B------:R-:W4:Y:S01]  /*ebd0*/  LDL.LU.64 R204, [R1+0x620] ;  /* 0x0006200001cc7983 */ /* 0x000f220000300a00 */
[----:B------:R-:W-:-:S04]  /*ebe0*/  IMAD.WIDE R24, R251, 0x4, R62 ;  /* 0x00000004fb187825 */ /* 0x000fc800078e023e */
[C---:B------:R-:W-:Y:S01]  /*ebf0*/  IMAD.WIDE R62, R251.reuse, 0x4, R64 ;  /* 0x00000004fb3e7825 */ /* 0x040fe200078e0240 */
[----:B------:R1:W-:Y:S04]  /*ec00*/  STL.64 [R1+0xbd8], R24 ;  /* 0x000bd81801007387 */ /* 0x0003e80000100a00 */
[----:B------:R-:W-:Y:S04]  /*ec10*/  STL.64 [R1+0xbe0], R62 ;  /* 0x000be03e01007387 */ /* 0x000fe80000100a00 */
[----:B------:R-:W4:Y:S01]  /*ec20*/  LDL.LU.64 R200, [R1+0x618] ;  /* 0x0006180001c87983 */ /* 0x000f220000300a00 */
[----:B--2---:R-:W-:-:S05]  /*ec30*/  IMAD.WIDE R56, R251, 0x4, R98 ;  /* 0x00000004fb387825 */ /* 0x004fca00078e0262 */
[----:B------:R2:W-:Y:S04]  /*ec40*/  STL.64 [R1+0xbe8], R56 ;  /* 0x000be83801007387 */ /* 0x0005e80000100a00 */
[----:B------:R-:W4:Y:S01]  /*ec50*/  LDL.LU.64 R184, [R1+0x610] ;  /* 0x0006100001b87983 */ /* 0x000f220000300a00 */
[----:B-1----:R-:W-:-:S05]  /*ec60*/  IMAD.WIDE R24, R251, 0x4, R100 ;  /* 0x00000004fb187825 */ /* 0x002fca00078e0264 */
[----:B------:R1:W-:Y:S04]  /*ec70*/  STL.64 [R1+0xbf0], R24 ;  /* 0x000bf01801007387 */ /* 0x0003e80000100a00 */
[----:B------:R-:W4:Y:S04]  /*ec80*/  LDL.LU.64 R168, [R1+0x608] ;  /* 0x0006080001a87983 */ /* 0x000f280000300a00 */
[----:B------:R-:W4:Y:S04]  /*ec90*/  LDL.LU.64 R152, [R1+0x600] ;  /* 0x0006000001987983 */ /* 0x000f280000300a00 */
[----:B------:R-:W4:Y:S04]  /*eca0*/  LDL.LU.64 R136, [R1+0x5f8] ;  /* 0x0005f80001887983 */ /* 0x000f280000300a00 */
[----:B------:R-:W4:Y:S04]  /*ecb0*/  LDL.LU.64 R120, [R1+0x5e8] ;  /* 0x0005e80001787983 */ /* 0x000f280000300a00 */
[----:B------:R-:W4:Y:S04]  /*ecc0*/  LDL.LU.64 R104, [R1+0x5e0] ;  /* 0x0005e00001687983 */ /* 0x000f280000300a00 */
[----:B------:R-:W4:Y:S04]  /*ecd0*/  LDL.LU.64 R88, [R1+0x5d8] ;  /* 0x0005d80001587983 */ /* 0x000f280000300a00 */
[----:B------:R-:W4:Y:S04]  /*ece0*/  LDL.LU.64 R72, [R1+0x5d0] ;  /* 0x0005d00001487983 */ /* 0x000f280000300a00 */
[----:B--2---:R-:W2:Y:S04]  /*ecf0*/  LDL.LU.64 R56, [R1+0x5c8] ;  /* 0x0005c80001387983 */ /* 0x004ea80000300a00 */
[----:B-1----:R-:W2:Y:S04]  /*ed00*/  LDL.LU.64 R24, [R1+0x5c0] ;  /* 0x0005c00001187983 */ /* 0x002ea80000300a00 */
[----:B------:R-:W2:Y:S04]  /*ed10*/  LDL.LU.64 R62, [R1+0x5b8] ;  /* 0x0005b800013e7983 */ /* 0x000ea80000300a00 */
[----:B------:R-:W2:Y:S04]  /*ed20*/  LDL.LU.64 R64, [R1+0x5a8] ;  /* 0x0005a80001407983 */ /* 0x000ea80000300a00 */
[----:B------:R-:W2:Y:S01]  /*ed30*/  LDL.LU.64 R98, [R1+0x5a0] ;  /* 0x0005a00001627983 */ /* 0x000ea20000300a00 */
[----:B------:R-:W-:-:S05]  /*ed40*/  IMAD.WIDE R100, R251, 0x4, R118 ;  /* 0x00000004fb647825 */ /* 0x000fca00078e0276 */
[----:B------:R1:W-:Y:S04]  /*ed50*/  STL.64 [R1+0xc28], R100 ;  /* 0x000c286401007387 */ /* 0x0003e80000100a00 */
[----:B-1----:R-:W2:Y:S04]  /*ed60*/  LDL.LU.64 R100, [R1+0x598] ;  /* 0x0005980001647983 */ /* 0x002ea80000300a00 */
[----:B------:R-:W2:Y:S01]  /*ed70*/  LDL.LU.64 R118, [R1+0x590] ;  /* 0x0005900001767983 */ /* 0x000ea20000300a00 */
[----:B---3--:R-:W-:-:S05]  /*ed80*/  IMAD.WIDE R202, R251, 0x4, R202 ;  /* 0x00000004fbca7825 */ /* 0x008fca00078e02ca */
[----:B------:R4:W-:Y:S02]  /*ed90*/  STL.64 [R1+0xc30], R202 ;  /* 0x000c30ca01007387 */ /* 0x0009e40000100a00 */
[----:B----4-:R-:W-:-:S04]  /*eda0*/  IMAD.WIDE R202, R251, 0x4, R8 ;  /* 0x00000004fbca7825 */ /* 0x010fc800078e0208 */
[C---:B------:R-:W-:Y:S02]  /*edb0*/  IMAD.WIDE R8, R251.reuse, 0x4, R128 ;  /* 0x00000004fb087825 */ /* 0x040fe400078e0280 */
[----:B------:R-:W3:Y:S04]  /*edc0*/  LDL.LU.64 R128, [R1+0x24f0] ;  /* 0x0024f00001807983 */ /* 0x000ee80000300a00 */
[----:B------:R1:W-:Y:S02]  /*edd0*/  STL.64 [R1+0xc38], R202 ;  /* 0x000c38ca01007387 */ /* 0x0003e40000100a00 */
[C---:B-1----:R-:W-:Y:S02]  /*ede0*/  IMAD.WIDE R202, R251.reuse, 0x4, R126 ;  /* 0x00000004fbca7825 */ /* 0x042fe400078e027e */
[----:B------:R-:W4:Y:S04]  /*edf0*/  LDL.LU.64 R126, [R1+0x24e8] ;  /* 0x0024e800017e7983 */ /* 0x000f280000300a00 */
[----:B------:R1:W-:Y:S02]  /*ee00*/  STL.64 [R1+0xc48], R8 ;  /* 0x000c480801007387 */ /* 0x0003e40000100a00 */
[----:B-1----:R-:W-:-:S02]  /*ee10*/  IMAD.WIDE R8, R251, 0x4, R124 ;  /* 0x00000004fb087825 */ /* 0x002fc400078e027c */
[----:B------:R-:W3:Y:S04]  /*ee20*/  LDL.LU.64 R124, [R1+0x24e0] ;  /* 0x0024e000017c7983 */ /* 0x000ee80000300a00 */
[----:B------:R1:W-:Y:S02]  /*ee30*/  STL.64 [R1+0xc50], R202 ;  /* 0x000c50ca01007387 */ /* 0x0003e40000100a00 */
[C---:B-1----:R-:W-:Y:S02]  /*ee40*/  IMAD.WIDE R202, R251.reuse, 0x4, R122 ;  /* 0x00000004fbca7825 */ /* 0x042fe400078e027a */
[----:B------:R-:W4:Y:S04]  /*ee50*/  LDL.LU.64 R122, [R1+0x24d8] ;  /* 0x0024d800017a7983 */ /* 0x000f280000300a00 */
[----:B------:R1:W-:Y:S01]  /*ee60*/  STL.64 [R1+0xc58], R8 ;  /* 0x000c580801007387 */ /* 0x0003e20000100a00 */
[----:B------:R-:W-:-:S04]  /*ee70*/  IMAD.WIDE R4, R251, 0x4, R4 ;  /* 0x00000004fb047825 */ /* 0x000fc800078e0204 */
[C---:B-1----:R-:W-:Y:S02]  /*ee80*/  IMAD.WIDE R8, R251.reuse, 0x4, R22 ;  /* 0x00000004fb087825 */ /* 0x042fe400078e0216 */
[----:B------:R-:W3:Y:S04]  /*ee90*/  LDL.LU.64 R22, [R1+0x24d0] ;  /* 0x0024d00001167983 */ /* 0x000ee80000300a00 */
[----:B------:R1:W-:Y:S02]  /*eea0*/  STL.64 [R1+0xc60], R202 ;  /* 0x000c60ca01007387 */ /* 0x0003e40000100a00 */
[C---:B-1----:R-:W-:Y:S02]  /*eeb0*/  IMAD.WIDE R202, R251.reuse, 0x4, R26 ;  /* 0x00000004fbca7825 */ /* 0x042fe400078e021a */
[----:B------:R-:W4:Y:S04]  /*eec0*/  LDL.LU.64 R26, [R1+0x24c8] ;  /* 0x0024c800011a7983 */ /* 0x000f280000300a00 */
[----:B------:R1:W-:Y:S02]  /*eed0*/  STL.64 [R1+0xc68], R8 ;  /* 0x000c680801007387 */ /* 0x0003e40000100a00 */
[----:B-1----:R-:W-:-:S02]  /*eee0*/  IMAD.WIDE R8, R251, 0x4, R28 ;  /* 0x00000004fb087825 */ /* 0x002fc400078e021c */
[----:B------:R-:W3:Y:S04]  /*eef0*/  LDL.LU.64 R28, [R1+0x24c0] ;  /* 0x0024c000011c7983 */ /* 0x000ee80000300a00 */
[----:B------:R1:W-:Y:S04]  /*ef00*/  STL.64 [R1+0xc70], R202 ;  /* 0x000c70ca01007387 */ /* 0x0003e80000100a00 */
[----:B------:R1:W-:Y:S02]  /*ef10*/  STL.64 [R1+0xc78], R8 ;  /* 0x000c780801007387 */ /* 0x0003e40000100a00 */
[----:B-1----:R-:W-:-:S02]  /*ef20*/  IMAD.WIDE R202, R251, 0x4, R204 ;  /* 0x00000004fbca7825 */ /* 0x002fc400078e02cc */
[----:B------:R-:W4:Y:S04]  /*ef30*/  LDL.LU.64 R8, [R1+0x588] ;  /* 0x0005880001087983 */ /* 0x000f280000300a00 */
[----:B------:R1:W-:Y:S04]  /*ef40*/  STL.64 [R1+0xc80], R4 ;  /* 0x000c800401007387 */ /* 0x0003e80000100a00 */
[----:B-1----:R-:W3:Y:S04]  /*ef50*/  LDL.LU.64 R4, [R1+0x580] ;  /* 0x0005800001047983 */ /* 0x002ee80000300a00 */
[----:B------:R-:W-:Y:S04]  /*ef60*/  STL.64 [R1+0xc88], R202 ;  /* 0x000c88ca01007387 */ /* 0x000fe80000100a00 */
[----:B------:R-:W3:Y:S01]  /*ef70*/  LDL.LU.64 R204, [R1+0x578] ;  /* 0x0005780001cc7983 */ /* 0x000ee20000300a00 */
        /* <DEDUP_REMOVED lines=17> */
[C---:B--2---:R-:W-:Y:S01]  /*f090*/  IMAD.WIDE R56, R251.reuse, 0x4, R56 ;  /* 0x00000004fb387825 */ /* 0x044fe200078e0238 */
[----:B------:R-:W-:Y:S03]  /*f0a0*/  STL.64 [R1+0xcd8], R72 ;  /* 0x000cd84801007387 */ /* 0x000fe60000100a00 */
[C---:B------:R-:W-:Y:S01]  /*f0b0*/  IMAD.WIDE R24, R251.reuse, 0x4, R24 ;  /* 0x00000004fb187825 */ /* 0x040fe200078e0218 */
[----:B------:R1:W-:Y:S03]  /*f0c0*/  STL.64 [R1+0xce0], R56 ;  /* 0x000ce03801007387 */ /* 0x0003e60000100a00 */
[C---:B------:R-:W-:Y:S01]  /*f0d0*/  IMAD.WIDE R62, R251.reuse, 0x4, R62 ;  /* 0x00000004fb3e7825 */ /* 0x040fe200078e023e */
[----:B-1----:R-:W2:Y:S04]  /*f0e0*/  LDL.LU.64 R56, [R1+0x528] ;  /* 0x0005280001387983 */ /* 0x002ea80000300a00 */
[----:B------:R1:W-:Y:S04]  /*f0f0*/  STL.64 [R1+0xce8], R24 ;  /* 0x000ce81801007387 */ /* 0x0003e80000100a00 */
[----:B------:R1:W-:Y:S02]  /*f100*/  STL.64 [R1+0xcf0], R62 ;  /* 0x000cf03e01007387 */ /* 0x0003e40000100a00 */
[----:B-1----:R-:W-:-:S04]  /*f110*/  IMAD.WIDE R24, R251, 0x4, R64 ;  /* 0x00000004fb187825 */ /* 0x002fc800078e0240 */
[C---:B------:R-:W-:Y:S01]  /*f120*/  IMAD.WIDE R62, R251.reuse, 0x4, R98 ;  /* 0x00000004fb3e7825 */ /* 0x040fe200078e0262 */
[----:B------:R-:W-:Y:S04]  /*f130*/  STL.64 [R1+0x13a8], R24 ;  /* 0x0013a81801007387 */ /* 0x000fe80000100a00 */
[----:B------:R1:W-:Y:S04]  /*f140*/  STL.64 [R1+0x13b0], R62 ;  /* 0x0013b03e01007387 */ /* 0x0003e80000100a00 */
[----:B-1----:R-:W2:Y:S01]  /*f150*/  LDL.LU.64 R62, [R1+0x520] ;  /* 0x00052000013e7983 */ /* 0x002ea20000300a00 */
[----:B------:R-:W-:-:S04]  /*f160*/  IMAD.WIDE R64, R251, 0x4, R100 ;  /* 0x00000004fb407825 */ /* 0x000fc800078e0264 */
[C---:B------:R-:W-:Y:S01]  /*f170*/  IMAD.WIDE R24, R251.reuse, 0x4, R118 ;  /* 0x00000004fb187825 */ /* 0x040fe200078e0276 */
[----:B------:R1:W-:Y:S04]  /*f180*/  STL.64 [R1+0x13b8], R64 ;  /* 0x0013b84001007387 */ /* 0x0003e80000100a00 */
[----:B-1----:R-:W2:Y:S04]  /*f190*/  LDL.LU.64 R64, [R1+0x518] ;  /* 0x0005180001407983 */ /* 0x002ea80000300a00 */
[----:B------:R4:W-:Y:S04]  /*f1a0*/  STL.64 [R1+0x13c0], R24 ;  /* 0x0013c01801007387 */ /* 0x0009e80000100a00 */
[----:B------:R-:W2:Y:S04]  /*f1b0*/  LDL.LU.64 R202, [R1+0x510] ;  /* 0x0005100001ca7983 */ /* 0x000ea80000300a00 */
[----:B------:R-:W2:Y:S04]  /*f1c0*/  LDL.LU.64 R200, [R1+0x508] ;  /* 0x0005080001c87983 */ /* 0x000ea80000300a00 */
[----:B------:R-:W2:Y:S04]  /*f1d0*/  LDL.LU.64 R184, [R1+0x500] ;  /* 0x0005000001b87983 */ /* 0x000ea80000300a00 */
[----:B------:R-:W2:Y:S04]  /*f1e0*/  LDL.LU.64 R152, [R1+0x4f8] ;  /* 0x0004f80001987983 */ /* 0x000ea80000300a00 */
[----:B------:R-:W2:Y:S04]  /*f1f0*/  LDL.LU.64 R136, [R1+0x4e8] ;  /* 0x0004e80001887983 */ /* 0x000ea80000300a00 */
[----:B------:R-:W2:Y:S04]  /*f200*/  LDL.LU.64 R120, [R1+0x4e0] ;  /* 0x0004e00001787983 */ /* 0x000ea80000300a00 */
[----:B------:R-:W2:Y:S04]  /*f210*/  LDL.LU.64 R98, [R1+0x4d8] ;  /* 0x0004d80001627983 */ /* 0x000ea80000300a00 */
[----:B------:R-:W2:Y:S04]  /*f220*/  LDL.LU.64 R100, [R1+0x4d0] ;  /* 0x0004d00001647983 */ /* 0x000ea80000300a00 */
[----:B------:R-:W2:Y:S01]  /*f230*/  LDL.LU.64 R118, [R1+0x4c8] ;  /* 0x0004c80001767983 */ /* 0x000ea20000300a00 */
[----:B------:R-:W-:-:S04]  /*f240*/  IMAD.WIDE R72, R251, 0x4, R30 ;  /* 0x00000004fb487825 */ /* 0x000fc800078e021e */
[----:B------:R-:W-:-:S04]  /*f250*/  IMAD.WIDE R88, R251, 0x4, R32 ;  /* 0x00000004fb587825 */ /* 0x000fc800078e0220 */
[----:B----4-:R-:W-:-:S05]  /*f260*/  IMAD.WIDE R24, R251, 0x4, R8 ;  /* 0x00000004fb187825 */ /* 0x010fca00078e0208 */
[----:B------:R1:W-:Y:S04]  /*f270*/  STL.64 [R1+0x13c8], R24 ;  /* 0x0013c81801007387 */ /* 0x0003e80000100a00 */
[----:B------:R-:W4:Y:S01]  /*f280*/  LDL.LU.64 R104, [R1+0x4c0] ;  /* 0x0004c00001687983 */ /* 0x000f220000300a00 */
[----:B---3--:R-:W-:-:S05]  /*f290*/  IMAD.WIDE R8, R251, 0x4, R4 ;  /* 0x00000004fb087825 */ /* 0x008fca00078e0204 */
[----:B------:R3:W-:Y:S01]  /*f2a0*/  STL.64 [R1+0x13d0], R8 ;  /* 0x0013d00801007387 */ /* 0x0007e20000100a00 */
[----:B------:R-:W-:-:S03]  /*f2b0*/  IMAD.WIDE R4, R251, 0x4, R204 ;  /* 0x00000004fb047825 */ /* 0x000fc600078e02cc */
[----:B-1----:R-:W4:Y:S04]  /*f2c0*/  LDL.LU.64 R24, [R1+0x4b8] ;  /* 0x0004b80001187983 */ /* 0x002f280000300a00 */
[----:B------:R1:W-:Y:S04]  /*f2d0*/  STL.64 [R1+0x13d8], R4 ;  /* 0x0013d80401007387 */ /* 0x0003e80000100a00 */
[----:B---3--:R-:W3:Y:S04]  /*f2e0*/  LDL.LU.64 R8, [R1+0x4a8] ;  /* 0x0004a80001087983 */ /* 0x008ee80000300a00 */
[----:B-1----:R-:W3:Y:S04]  /*f2f0*/  LDL.LU.64 R4, [R1+0x4a0] ;  /* 0x0004a00001047983 */ /* 0x002ee80000300a00 */
[----:B------:R-:W3:Y:S04]  /*f300*/  LDL.LU.64 R204, [R1+0x498] ;  /* 0x0004980001cc7983 */ /* 0x000ee80000300a00 */
[----:B------:R-:W3:Y:S04]  /*f310*/  LDL.LU.64 R30, [R1+0x24b8] ;  /* 0x0024b800011e7983 */ /* 0x000ee80000300a00 */
[----:B------:R-:W3:Y:S04]  /*f320*/  LDL.LU.64 R32, [R1+0x24b0] ;  /* 0x0024b00001207983 */ /* 0x000ee80000300a00 */
[----:B------:R1:W-:Y:S02]  /*f330*/  STL.64 [R1+0x13e8], R72 ;  /* 0x0013e84801007387 */ /* 0x0003e40000100a00 */
[----:B-1----:R-:W-:-:S02]  /*f340*/  IMAD.WIDE R72, R251, 0x4, R34 ;  /* 0x00000004fb487825 */ /* 0x002fc400078e0222 */
[----:B------:R-:W3:Y:S04]  /*f350*/  LDL.LU.64 R34, [R1+0x24a8] ;  /* 0x0024a80001227983 */ /* 0x000ee80000300a00 */
[----:B------:R1:W-:Y:S02]  /*f360*/  STL.64 [R1+0x13f0], R88 ;  /* 0x0013f05801007387 */ /* 0x0003e40000100a00 */
[C---:B-1----:R-:W-:Y:S02]  /*f370*/  IMAD.WIDE R88, R251.reuse, 0x4, R36 ;  /* 0x00000004fb587825 */ /* 0x042fe400078e0224 */
[----:B------:R-:W3:Y:S04]  /*f380*/  LDL.LU.64 R36, [R1+0x24a0] ;  /* 0x0024a00001247983 */ /* 0x000ee80000300a00 */
[----:B------:R1:W-:Y:S01]  /*f390*/  STL.64 [R1+0x13f8], R72 ;  /* 0x0013f84801007387 */ /* 0x0003e20000100a00 */
[----:B--2---:R-:W-:-:S04]  /*f3a0*/  IMAD.WIDE R56, R251, 0x4, R56 ;  /* 0x00000004fb387825 */ /* 0x004fc800078e0238 */
[C---:B-1----:R-:W-:Y:S02]  /*f3b0*/  IMAD.WIDE R72, R251.reuse, 0x4, R38 ;  /* 0x00000004fb487825 */ /* 0x042fe400078e0226 */
[----:B------:R-:W2:Y:S04]  /*f3c0*/  LDL.LU.64 R38, [R1+0x2498] ;  /* 0x0024980001267983 */ /* 0x000ea80000300a00 */
[----:B------:R1:W-:Y:S02]  /*f3d0*/  STL.64 [R1+0x1400], R88 ;  /* 0x0014005801007387 */ /* 0x0003e40000100a00 */
[C---:B-1----:R-:W-:Y:S02]  /*f3e0*/  IMAD.WIDE R88, R251.reuse, 0x4, R58 ;  /* 0x00000004fb587825 */ /* 0x042fe400078e023a */
[----:B------:R-:W2:Y:S04]  /*f3f0*/  LDL.LU.64 R58, [R1+0x2490] ;  /* 0x00249000013a7983 */ /* 0x000ea80000300a00 */
[----:B------:R1:W-:Y:S02]  /*f400*/  STL.64 [R1+0x1408], R72 ;  /* 0x0014084801007387 */ /* 0x0003e40000100a00 */
[----:B-1----:R-:W-:-:S02]  /*f410*/  IMAD.WIDE R72, R251, 0x4, R60 ;  /* 0x00000004fb487825 */ /* 0x002fc400078e023c */
[----:B------:R-:W2:Y:S04]  /*f420*/  LDL.LU.64 R60, [R1+0x2488] ;  /* 0x00248800013c7983 */ /* 0x000ea80000300a00 */
[----:B------:R1:W-:Y:S04]  /*f430*/  STL.64 [R1+0x1410], R88 ;  /* 0x0014105801007387 */ /* 0x0003e80000100a00 */
[----:B------:R-:W2:Y:S04]  /*f440*/  LDL.LU.64 R168, [R1+0x490] ;  /* 0x0004900001a87983 */ /* 0x000ea80000300a00 */
[----:B------:R1:W-:Y:S04]  /*f450*/  STL.64 [R1+0x1418], R72 ;  /* 0x0014184801007387 */ /* 0x0003e80000100a00 */
[----:B-1----:R-:W2:Y:S04]  /*f460*/  LDL.LU.64 R88, [R1+0x488] ;  /* 0x0004880001587983 */ /* 0x002ea80000300a00 */
[----:B------:R1:W-:Y:S04]  /*f470*/  STL.64 [R1+0x1428], R56 ;  /* 0x0014283801007387 */ /* 0x0003e80000100a00 */
[----:B------:R-:W2:Y:S01]  /*f480*/  LDL.LU.64 R72, [R1+0x480] ;  /* 0x0004800001487983 */ /* 0x000ea20000300a00 */
[----:B------:R-:W-:-:S03]  /*f490*/  IMAD.WIDE R62, R251, 0x4, R62 ;  /* 0x00000004fb3e7825 */ /* 0x000fc600078e023e */
[----:B-1----:R-:W2:Y:S01]  /*f4a0*/  LDL.LU.64 R56, [R1+0x478] ;  /* 0x0004780001387983 */ /* 0x002ea20000300a00 */
[----:B------:R-:W-:-:S03]  /*f4b0*/  IMAD.WIDE R64, R251, 0x4, R64 ;  /* 0x00000004fb407825 */ /* 0x000fc600078e0240 */
[----:B------:R1:W-:Y:S01]  /*f4c0*/  STL.64 [R1+0x1430], R62 ;  /* 0x0014303e01007387 */ /* 0x0003e20000100a00 */
[----:B------:R-:W-:-:S04]  /*f4d0*/  IMAD.WIDE R202, R251, 0x4, R202 ;  /* 0x00000004fbca7825 */ /* 0x000fc800078e02ca */
[----:B------:R-:W-:-:S04]  /*f4e0*/  IMAD.WIDE R200, R251, 0x4, R200 ;  /* 0x00000004fbc87825 */ /* 0x000fc800078e02c8 */
[C---:B------:R-:W-:Y:S01]  /*f4f0*/  IMAD.WIDE R184, R251.reuse, 0x4, R184 ;  /* 0x00000004fbb87825 */ /* 0x040fe200078e02b8 */
[----:B-1----:R-:W2:Y:S03]  /*f500*/  LDL.LU.64 R62, [R1+0x2480] ;  /* 0x00248000013e7983 */ /* 0x002ea60000300a00 */
[C---:B------:R-:W-:Y:S01]  /*f510*/  IMAD.WIDE R152, R251.reuse, 0x4, R152 ;  /* 0x00000004fb987825 */ /* 0x040fe200078e0298 */
[----:B------:R1:W-:Y:S03]  /*f520*/  STL.64 [R1+0x1438], R64 ;  /* 0x0014384001007387 */ /* 0x0003e60000100a00 */
[----:B------:R-:W-:-:S04]  /*f530*/  IMAD.WIDE R136, R251, 0x4, R136 ;  /* 0x00000004fb887825 */ /* 0x000fc800078e0288 */
[----:B------:R-:W-:-:S04]  /*f540*/  IMAD.WIDE R120, R251, 0x4, R120 ;  /* 0x00000004fb787825 */ /* 0x000fc800078e0278 */
[C---:B------:R-:W-:Y:S01]  /*f550*/  IMAD.WIDE R98, R251.reuse, 0x4, R98 ;  /* 0x00000004fb627825 */ /* 0x040fe200078e0262 */
[----:B-1----:R-:W2:Y:S03]  /*f560*/  LDL.LU.64 R64, [R1+0x2478] ;  /* 0x0024780001407983 */ /* 0x002ea60000300a00 */
[C---:B------:R-:W-:Y:S01]  /*f570*/  IMAD.WIDE R100, R251.reuse, 0x4, R100 ;  /* 0x00000004fb647825 */ /* 0x040fe200078e0264 */
[----:B------:R-:W-:Y:S04]  /*f580*/  STL.64 [R1+0x1440], R202 ;  /* 0x001440ca01007387 */ /* 0x000fe80000100a00 */
[----:B------:R-:W-:Y:S01]  /*f590*/  STL.64 [R1+0x1448], R200 ;  /* 0x001448c801007387 */ /* 0x000fe20000100a00 */
[----:B------:R-:W-:-:S03]  /*f5a0*/  IMAD.WIDE R118, R251, 0x4, R118 ;  /* 0x00000004fb767825 */ /* 0x000fc600078e0276 */
[----:B------:R-:W-:Y:S04]  /*f5b0*/  STL.64 [R1+0x1450], R184 ;  /* 0x001450b801007387 */ /* 0x000fe80000100a00 */
[----:B------:R-:W-:Y:S04]  /*f5c0*/  STL.64 [R1+0x1458], R152 ;  /* 0x0014589801007387 */ /* 0x000fe80000100a00 */
[----:B------:R-:W-:Y:S04]  /*f5d0*/  STL.64 [R1+0x1468], R136 ;  /* 0x0014688801007387 */ /* 0x000fe80000100a00 */
[----:B------:R-:W-:Y:S04]  /*f5e0*/  STL.64 [R1+0x1470], R120 ;  /* 0x0014707801007387 */ /* 0x000fe80000100a00 */
[----:B------:R1:W-:Y:S04]  /*f5f0*/  STL.64 [R1+0x1478], R98 ;  /* 0x0014786201007387 */ /* 0x0003e80000100a00 */
[----:B-1----:R-:W2:Y:S04]  /*f600*/  LDL.LU.64 R98, [R1+0x428] ;  /* 0x0004280001627983 */ /* 0x002ea80000300a00 */
[----:B------:R1:W-:Y:S04]  /*f610*/  STL.64 [R1+0x1480], R100 ;  /* 0x0014806401007387 */ /* 0x0003e80000100a00 */
[----:B-1----:R-:W2:Y:S04]  /*f620*/  LDL.LU.64 R100, [R1+0x420] ;  /* 0x0004200001647983 */ /* 0x002ea80000300a00 */
[----:B------:R1:W-:Y:S04]  /*f630*/  STL.64 [R1+0x1488], R118 ;  /* 0x0014887601007387 */ /* 0x0003e80000100a00 */
[----:B-1----:R-:W2:Y:S01]  /*f640*/  LDL.LU.64 R118, [R1+0x418] ;  /* 0x0004180001767983 */ /* 0x002ea20000300a00 */
[----:B----4-:R-:W-:-:S05]  /*f650*/  IMAD.WIDE R120, R251, 0x4, R104 ;  /* 0x00000004fb787825 */ /* 0x010fca00078e0268 */
[----:B------:R1:W-:Y:S01]  /*f660*/  STL.64 [R1+0x1490], R120 ;  /* 0x0014907801007387 */ /* 0x0003e20000100a00 */
[----:B------:R-:W-:-:S04]  /*f670*/  IMAD.WIDE R104, R251, 0x4, R24 ;  /* 0x00000004fb687825 */ /* 0x000fc800078e0218 */
[C---:B---3--:R-:W-:Y:S01]  /*f680*/  IMAD.WIDE R24, R251.reuse, 0x4, R8 ;  /* 0x00000004fb187825 */ /* 0x048fe200078e0208 */
[----:B------:R3:W-:Y:S04]  /*f690*/  STL.64 [R1+0x1498], R104 ;  /* 0x0014986801007387 */ /* 0x0007e80000100a00 */
[----:B------:R4:W-:Y:S01]  /*f6a0*/  STL.64 [R1+0x14a8], R24 ;  /* 0x0014a81801007387 */ /* 0x0009e20000100a00 */
[----:B------:R-:W-:-:S03]  /*f6b0*/  IMAD.WIDE R8, R251, 0x4, R4 ;  /* 0x00000004fb087825 */ /* 0x000fc600078e0204 */
[----:B------:R-:W2:Y:S01]  /*f6c0*/  LDL.LU.64 R152, [R1+0x410] ;  /* 0x0004100001987983 */ /* 0x000ea20000300a00 */
[----:B------:R-:W-:-:S03]  /*f6d0*/  IMAD.WIDE R4, R251, 0x4, R204 ;  /* 0x00000004fb047825 */ /* 0x000fc600078e02cc */
[----:B------:R4:W-:Y:S04]  /*f6e0*/  STL.64 [R1+0x14b0], R8 ;  /* 0x0014b00801007387 */ /* 0x0009e80000100a00 */
[----:B------:R-:W2:Y:S04]  /*f6f0*/  LDL.LU.64 R136, [R1+0x408] ;  /* 0x0004080001887983 */ /* 0x000ea80000300a00 */
[----:B------:R4:W-:Y:S04]  /*f700*/  STL.64 [R1+0x14b8], R4 ;  /* 0x0014b80401007387 */ /* 0x0009e80000100a00 */
[----:B-1----:R-:W2:Y:S04]  /*f710*/  LDL.LU.64 R120, [R1+0x400] ;  /* 0x0004000001787983 */ /* 0x002ea80000300a00 */
[----:B---3--:R-:W3:Y:S04]  /*f720*/  LDL.LU.64 R104, [R1+0x3f8] ;  /* 0x0003f80001687983 */ /* 0x008ee80000300a00 */
[----:B----4-:R-:W4:Y:S04]  /*f730*/  LDL.LU.64 R24, [R1+0x3e8] ;  /* 0x0003e80001187983 */ /* 0x010f280000300a00 */
[----:B------:R-:W4:Y:S04]  /*f740*/  LDL.LU.64 R8, [R1+0x3e0] ;  /* 0x0003e00001087983 */ /* 0x000f280000300a00 */
[----:B------:R-:W4:Y:S04]  /*f750*/  LDL.LU.64 R4, [R1+0x3d8] ;  /* 0x0003d80001047983 */ /* 0x000f280000300a00 */
[----:B------:R-:W4:Y:S01]  /*f760*/  LDL.LU.64 R204, [R1+0x3d0] ;  /* 0x0003d00001cc7983 */ /* 0x000f220000300a00 */
[----:B--2---:R-:W-:-:S04]  /*f770*/  IMAD.WIDE R184, R251, 0x4, R168 ;  /* 0x00000004fbb87825 */ /* 0x004fc800078e02a8 */
[C---:B------:R-:W-:Y:S01]  /*f780*/  IMAD.WIDE R168, R251.reuse, 0x4, R88 ;  /* 0x00000004fba87825 */ /* 0x040fe200078e0258 */
[----:B------:R-:W-:Y:S03]  /*f790*/  STL.64 [R1+0x14c0], R184 ;  /* 0x0014c0b801007387 */ /* 0x000fe60000100a00 */
[C---:B------:R-:W-:Y:S01]  /*f7a0*/  IMAD.WIDE R88, R251.reuse, 0x4, R72 ;  /* 0x00000004fb587825 */ /* 0x040fe200078e0248 */
[----:B------:R-:W-:Y:S03]  /*f7b0*/  STL.64 [R1+0x14c8], R168 ;  /* 0x0014c8a801007387 */ /* 0x000fe60000100a00 */
[C---:B------:R-:W-:Y:S01]  /*f7c0*/  IMAD.WIDE R72, R251.reuse, 0x4, R66 ;  /* 0x00000004fb487825 */ /* 0x040fe200078e0242 */
[----:B------:R1:W-:Y:S03]  /*f7d0*/  STL.64 [R1+0x14d0], R88 ;  /* 0x0014d05801007387 */ /* 0x0003e60000100a00 */
[C---:B------:R-:W-:Y:S01]  /*f7e0*/  IMAD.WIDE R56, R251.reuse, 0x4, R56 ;  /* 0x00000004fb387825 */ /* 0x040fe200078e0238 */
[----:B------:R-:W2:Y:S04]  /*f7f0*/  LDL.LU.64 R66, [R1+0x2470] ;  /* 0x0024700001427983 */ /* 0x000ea80000300a00 */
[----:B------:R1:W-:Y:S02]  /*f800*/  STL.64 [R1+0x14d8], R56 ;  /* 0x0014d83801007387 */ /* 0x0003e40000100a00 */
[----:B-1----:R-:W-:-:S04]  /*f810*/  IMAD.WIDE R88, R251, 0x4, R96 ;  /* 0x00000004fb587825 */ /* 0x002fc800078e0260 */
[C---:B------:R-:W-:Y:S02]  /*f820*/  IMAD.WIDE R56, R251.reuse, 0x4, R68 ;  /* 0x00000004fb387825 */ /* 0x040fe400078e0244 */
        /* <DEDUP_REMOVED lines=9> */
[----:B------:R1:W-:Y:S02]  /*f8c0*/  STL.64 [R1+0x1500], R56 ;  /* 0x0015003801007387 */ /* 0x0003e40000100a00 */
[----:B-1----:R-:W-:-:S02]  /*f8d0*/  IMAD.WIDE R72, R251, 0x4, R70 ;  /* 0x00000004fb487825 */ /* 0x002fc400078e0246 */
[----:B------:R1:W-:Y:S04]  /*f8e0*/  STL.64 [R1+0x1508], R88 ;  /* 0x0015085801007387 */ /* 0x0003e80000100a00 */
[----:B------:R-:W2:Y:S01]  /*f8f0*/  LDL.LU.64 R70, [R1+0x3c8] ;  /* 0x0003c80001467983 */ /* 0x000ea20000300a00 */
[----:B------:R-:W-:-:S03]  /*f900*/  IMAD.WIDE R56, R251, 0x4, R74 ;  /* 0x00000004fb387825 */ /* 0x000fc600078e024a */
[----:B------:R1:W-:Y:S01]  /*f910*/  STL.64 [R1+0x1510], R72 ;  /* 0x0015104801007387 */ /* 0x0003e20000100a00 */
[----:B------:R-:W-:-:S03]  /*f920*/  IMAD.WIDE R74, R251, 0x4, R98 ;  /* 0x00000004fb4a7825 */ /* 0x000fc600078e0262 */
[----:B-1----:R-:W2:Y:S04]  /*f930*/  LDL.LU.64 R88, [R1+0x3c0] ;  /* 0x0003c00001587983 */ /* 0x002ea80000300a00 */
[----:B------:R1:W-:Y:S01]  /*f940*/  STL.64 [R1+0x1518], R56 ;  /* 0x0015183801007387 */ /* 0x0003e20000100a00 */
[----:B------:R-:W-:-:S03]  /*f950*/  IMAD.WIDE R98, R251, 0x4, R100 ;  /* 0x00000004fb627825 */ /* 0x000fc600078e0264 */
[----:B------:R-:W2:Y:S04]  /*f960*/  LDL.LU.64 R72, [R1+0x3b8] ;  /* 0x0003b80001487983 */ /* 0x000ea80000300a00 */
[----:B-1----:R-:W2:Y:S01]  /*f970*/  LDL.LU.64 R56, [R1+0x3a8] ;  /* 0x0003a80001387983 */ /* 0x002ea20000300a00 */
[----:B------:R-:W-:-:S03]  /*f980*/  IMAD.WIDE R100, R251, 0x4, R118 ;  /* 0x00000004fb647825 */ /* 0x000fc600078e0276 */
[----:B------:R1:W-:Y:S04]  /*f990*/  STL.64 [R1+0x1528], R74 ;  /* 0x0015284a01007387 */ /* 0x0003e80000100a00 */
[----:B-1----:R-:W2:Y:S04]  /*f9a0*/  LDL.LU.64 R74, [R1+0x3a0] ;  /* 0x0003a000014a7983 */ /* 0x002ea80000300a00 */
[----:B------:R1:W-:Y:S04]  /*f9b0*/  STL.64 [R1+0x1530], R98 ;  /* 0x0015306201007387 */ /* 0x0003e80000100a00 */
[----:B-1----:R-:W2:Y:S04]  /*f9c0*/  LDL.LU.64 R98, [R1+0x398] ;  /* 0x0003980001627983 */ /* 0x002ea80000300a00 */
[----:B------:R1:W-:Y:S04]  /*f9d0*/  STL.64 [R1+0x1538], R100 ;  /* 0x0015386401007387 */ /* 0x0003e80000100a00 */
[----:B-1----:R-:W2:Y:S04]  /*f9e0*/  LDL.LU.64 R100, [R1+0x390] ;  /* 0x0003900001647983 */ /* 0x002ea80000300a00 */
[----:B------:R-:W2:Y:S04]  /*f9f0*/  LDL.LU.64 R118, [R1+0x388] ;  /* 0x0003880001767983 */ /* 0x000ea80000300a00 */
[----:B------:R-:W2:Y:S01]  /*fa00*/  LDL.LU.64 R202, [R1+0x380] ;  /* 0x0003800001ca7983 */ /* 0x000ea20000300a00 */
[----:B------:R-:W-:-:S04]  /*fa10*/  IMAD.WIDE R168, R251, 0x4, R152 ;  /* 0x00000004fba87825 */ /* 0x000fc800078e0298 */
[C---:B------:R-:W-:Y:S01]  /*fa20*/  IMAD.WIDE R152, R251.reuse, 0x4, R136 ;  /* 0x00000004fb987825 */ /* 0x040fe200078e0288 */
[----:B------:R1:W-:Y:S03]  /*fa30*/  STL.64 [R1+0x1540], R168 ;  /* 0x001540a801007387 */ /* 0x0003e60000100a00 */
[C---:B------:R-:W-:Y:S01]  /*fa40*/  IMAD.WIDE R136, R251.reuse, 0x4, R120 ;  /* 0x00000004fb887825 */ /* 0x040fe200078e0278 */
[----:B------:R1:W-:Y:S03]  /*fa50*/  STL.64 [R1+0x1548], R152 ;  /* 0x0015489801007387 */ /* 0x0003e60000100a00 */
[C---:B---3--:R-:W-:Y:S01]  /*fa60*/  IMAD.WIDE R120, R251.reuse, 0x4, R104 ;  /* 0x00000004fb787825 */ /* 0x048fe200078e0268 */
[----:B------:R3:W-:Y:S03]  /*fa70*/  STL.64 [R1+0x1550], R136 ;  /* 0x0015508801007387 */ /* 0x0007e60000100a00 */
[C---:B----4-:R-:W-:Y:S01]  /*fa80*/  IMAD.WIDE R104, R251.reuse, 0x4, R24 ;  /* 0x00000004fb687825 */ /* 0x050fe200078e0218 */
[----:B------:R4:W-:Y:S03]  /*fa90*/  STL.64 [R1+0x1558], R120 ;  /* 0x0015587801007387 */ /* 0x0009e60000100a00 */
[C---:B------:R-:W-:Y:S01]  /*faa0*/  IMAD.WIDE R24, R251.reuse, 0x4, R8 ;  /* 0x00000004fb187825 */ /* 0x040fe200078e0208 */
[----:B------:R4:W-:Y:S03]  /*fab0*/  STL.64 [R1+0x1568], R104 ;  /* 0x0015686801007387 */ /* 0x0009e60000100a00 */
[C---:B------:R-:W-:Y:S01]  /*fac0*/  IMAD.WIDE R8, R251.reuse, 0x4, R4 ;  /* 0x00000004fb087825 */ /* 0x040fe200078e0204 */
[----:B------:R4:W-:Y:S03]  /*fad0*/  STL.64 [R1+0x1570], R24 ;  /* 0x0015701801007387 */ /* 0x0009e60000100a00 */
[C---:B------:R-:W-:Y:S01]  /*fae0*/  IMAD.WIDE R4, R251.reuse, 0x4, R204 ;  /* 0x00000004fb047825 */ /* 0x040fe200078e02cc */
[----:B------:R-:W2:Y:S04]  /*faf0*/  LDL.LU.64 R200, [R1+0x328] ;  /* 0x0003280001c87983 */ /* 0x000ea80000300a00 */
[----:B------:R4:W-:Y:S04]  /*fb00*/  STL.64 [R1+0x1578], R8 ;  /* 0x0015780801007387 */ /* 0x0009e80000100a00 */
[----:B------:R-:W2:Y:S04]  /*fb10*/  LDL.LU.64 R184, [R1+0x320] ;  /* 0x0003200001b87983 */ /* 0x000ea80000300a00 */
[----:B------:R4:W-:Y:S04]  /*fb20*/  STL.64 [R1+0x1580], R4 ;  /* 0x0015800401007387 */ /* 0x0009e80000100a00 */
[----:B-1----:R-:W2:Y:S04]  /*fb30*/  LDL.LU.64 R168, [R1+0x318] ;  /* 0x0003180001a87983 */ /* 0x002ea80000300a00 */
[----:B------:R-:W2:Y:S04]  /*fb40*/  LDL.LU.64 R152, [R1+0x310] ;  /* 0x0003100001987983 */ /* 0x000ea80000300a00 */
[----:B---3--:R-:W3:Y:S04]  /*fb50*/  LDL.LU.64 R136, [R1+0x308] ;  /* 0x0003080001887983 */ /* 0x008ee80000300a00 */
[----:B----4-:R-:W4:Y:S04]  /*fb60*/  LDL.LU.64 R120, [R1+0x300] ;  /* 0x0003000001787983 */ /* 0x010f280000300a00 */
[----:B------:R-:W4:Y:S04]  /*fb70*/  LDL.LU.64 R104, [R1+0x2f8] ;  /* 0x0002f80001687983 */ /* 0x000f280000300a00 */
[----:B------:R-:W4:Y:S04]  /*fb80*/  LDL.LU.64 R24, [R1+0x2e8] ;  /* 0x0002e80001187983 */ /* 0x000f280000300a00 */
[----:B------:R-:W4:Y:S04]  /*fb90*/  LDL.LU.64 R8, [R1+0x2e0] ;  /* 0x0002e00001087983 */ /* 0x000f280000300a00 */
[----:B------:R-:W4:Y:S04]  /*fba0*/  LDL.LU.64 R4, [R1+0x2d8] ;  /* 0x0002d80001047983 */ /* 0x000f280000300a00 */
[----:B------:R-:W4:Y:S01]  /*fbb0*/  LDL.LU.64 R204, [R1+0x2d0] ;  /* 0x0002d00001cc7983 */ /* 0x000f220000300a00 */
[----:B--2---:R-:W-:-:S05]  /*fbc0*/  IMAD.WIDE R70, R251, 0x4, R70 ;  /* 0x00000004fb467825 */ /* 0x004fca00078e0246 */
[----:B------:R1:W-:Y:S01]  /*fbd0*/  STL.64 [R1+0x1588], R70 ;  /* 0x0015884601007387 */ /* 0x0003e20000100a00 */
[----:B------:R-:W-:-:S04]  /*fbe0*/  IMAD.WIDE R88, R251, 0x4, R88 ;  /* 0x00000004fb587825 */ /* 0x000fc800078e0258 */
[C---:B------:R-:W-:Y:S01]  /*fbf0*/  IMAD.WIDE R72, R251.reuse, 0x4, R72 ;  /* 0x00000004fb487825 */ /* 0x040fe200078e0248 */
[----:B-1----:R-:W2:Y:S04]  /*fc00*/  LDL.LU.64 R70, [R1+0x2448] ;  /* 0x0024480001467983 */ /* 0x002ea80000300a00 */
[----:B------:R1:W-:Y:S01]  /*fc10*/  STL.64 [R1+0x1590], R88 ;  /* 0x0015905801007387 */ /* 0x0003e20000100a00 */
[----:B------:R-:W-:-:S03]  /*fc20*/  IMAD.WIDE R56, R251, 0x4, R56 ;  /* 0x00000004fb387825 */ /* 0x000fc600078e0238 */
        /* <DEDUP_REMOVED lines=8> */
[----:B------:R-:W-:-:S04]  /*fcb0*/  IMAD.WIDE R100, R251, 0x4, R100 ;  /* 0x00000004fb647825 */ /* 0x000fc800078e0264 */
[C---:B------:R-:W-:Y:S01]  /*fcc0*/  IMAD.WIDE R118, R251.reuse, 0x4, R118 ;  /* 0x00000004fb767825 */ /* 0x040fe200078e0276 */
[----:B-1----:R-:W2:Y:S04]  /*fcd0*/  LDL.LU.64 R74, [R1+0x2440] ;  /* 0x00244000014a7983 */ /* 0x002ea80000300a00 */
[----:B------:R1:W-:Y:S04]  /*fce0*/  STL.64 [R1+0x15b8], R98 ;  /* 0x0015b86201007387 */ /* 0x0003e80000100a00 */
[----:B-1----:R-:W2:Y:S04]  /*fcf0*/  LDL.LU.64 R98, [R1+0x2438] ;  /* 0x0024380001627983 */ /* 0x002ea80000300a00 */
[----:B------:R1:W-:Y:S04]  /*fd00*/  STL.64 [R1+0x15c0], R100 ;  /* 0x0015c06401007387 */ /* 0x0003e80000100a00 */
[----:B-1----:R-:W2:Y:S04]  /*fd10*/  LDL.LU.64 R100, [R1+0x2430] ;  /* 0x0024300001647983 */ /* 0x002ea80000300a00 */
[----:B------:R1:W-:Y:S04]  /*fd20*/  STL.64 [R1+0x15c8], R118 ;  /* 0x0015c87601007387 */ /* 0x0003e80000100a00 */
[----:B-1----:R-:W3:Y:S01]  /*fd30*/  LDL.LU.64 R118, [R1+0x2428] ;  /* 0x0024280001767983 */ /* 0x002ee20000300a00 */
[----:B------:R-:W-:-:S05]  /*fd40*/  IMAD.WIDE R202, R251, 0x4, R202 ;  /* 0x00000004fbca7825 */ /* 0x000fca00078e02ca */
[----:B------:R3:W-:Y:S02]  /*fd50*/  STL.64 [R1+0x15d0], R202 ;  /* 0x0015d0ca01007387 */ /* 0x0007e40000100a00 */
[C---:B---3--:R-:W-:Y:S02]  /*fd60*/  IMAD.WIDE R202, R251.reuse, 0x4, R118 ;  /* 0x00000004fbca7825 */ /* 0x048fe400078e0276 */
[----:B------:R-:W3:Y:S04]  /*fd70*/  LDL.LU.64 R118, [R1+0x2420] ;  /* 0x0024200001767983 */ /* 0x000ee80000300a00 */
[----:B------:R1:W-:Y:S02]  /*fd80*/  STL.64 [R1+0x15d8], R202 ;  /* 0x0015d8ca01007387 */ /* 0x0003e40000100a00 */
[----:B-1----:R-:W-:-:S02]  /*fd90*/  IMAD.WIDE R202, R251, 0x4, R116 ;  /* 0x00000004fbca7825 */ /* 0x002fc400078e0274 */
[----:B------:R-:W3:Y:S04]  /*fda0*/  LDL.LU.64 R116, [R1+0x2418] ;  /* 0x0024180001747983 */ /* 0x000ee80000300a00 */
[----:B------:R1:W-:Y:S02]  /*fdb0*/  STL.64 [R1+0x368], R202 ;  /* 0x000368ca01007387 */ /* 0x0003e40000100a00 */
[C---:B-1----:R-:W-:Y:S02]  /*fdc0*/  IMAD.WIDE R202, R251.reuse, 0x4, R114 ;  /* 0x00000004fbca7825 */ /* 0x042fe400078e0272 */
        /* <DEDUP_REMOVED lines=17> */
[----:B-1----:R-:W-:-:S04]  /*fee0*/  IMAD.WIDE R202, R251, 0x4, R200 ;  /* 0x00000004fbca7825 */ /* 0x002fc800078e02c8 */
        /* <DEDUP_REMOVED lines=8> */
[C---:B----4-:R-:W-:Y:S01]  /*ff70*/  IMAD.WIDE R136, R251.reuse, 0x4, R120 ;  /* 0x00000004fb887825 */ /* 0x050fe200078e0278 */
[----:B------:R-:W-:Y:S03]  /*ff80*/  STL.64 [R1+0x1648], R152 ;  /* 0x0016489801007387 */ /* 0x000fe60000100a00 */
[C---:B------:R-:W-:Y:S01]  /*ff90*/  IMAD.WIDE R120, R251.reuse, 0x4, R104 ;  /* 0x00000004fb787825 */ /* 0x040fe200078e0268 */
[----:B------:R-:W-:Y:S03]  /*ffa0*/  STL.64 [R1+0x1650], R136 ;  /* 0x0016508801007387 */ /* 0x000fe60000100a00 */
[C---:B------:R-:W-:Y:S01]  /*ffb0*/  IMAD.WIDE R104, R251.reuse, 0x4, R24 ;  /* 0x00000004fb687825 */ /* 0x040fe200078e0218 */
[----:B------:R-:W-:Y:S03]  /*ffc0*/  STL.64 [R1+0x1658], R120 ;  /* 0x0016587801007387 */ /* 0x000fe60000100a00 */
[C---:B------:R-:W-:Y:S01]  /*ffd0*/  IMAD.WIDE R24, R251.reuse, 0x4, R8 ;  /* 0x00000004fb187825 */ /* 0x040fe200078e0208 */
[----:B------:R2:W-:Y:S03]  /*ffe0*/  STL.64 [R1+0x1668], R104 ;  /* 0x0016686801007387 */ /* 0x0005e60000100a00 */
[C---:B------:R-:W-:Y:S01]  /*fff0*/  IMAD.WIDE R8, R251.reuse, 0x4, R4 ;  /* 0x00000004fb087825 */ /* 0x040fe200078e0204 */
[----:B------:R1:W-:Y:S03]  /*10000*/  STL.64 [R1+0x1670], R24 ;  /* 0x0016701801007387 */ /* 0x0003e60000100a00 */
[----:B------:R-:W-:-:S04]  /*10010*/  IMAD.WIDE R4, R251, 0x4, R204 ;  /* 0x00000004fb047825 */ /* 0x000fc800078e02cc */
[C---:B--2---:R-:W-:Y:S01]  /*10020*/  IMAD.WIDE R104, R251.reuse, 0x4, R88 ;  /* 0x00000004fb687825 */ /* 0x044fe200078e0258 */
[----:B-1----:R-:W2:Y:S03]  /*10030*/  LDL.LU.64 R24, [R1+0x228] ;  /* 0x0002280001187983 */ /* 0x002ea60000300a00 */
[C---:B------:R-:W-:Y:S01]  /*10040*/  IMAD.WIDE R88, R251.reuse, 0x4, R72 ;  /* 0x00000004fb587825 */ /* 0x040fe200078e0248 */
[----:B------:R1:W-:Y:S03]  /*10050*/  STL.64 [R1+0x1678], R8 ;  /* 0x0016780801007387 */ /* 0x0003e60000100a00 */
[----:B------:R-:W-:-:S04]  /*10060*/  IMAD.WIDE R72, R251, 0x4, R56 ;  /* 0x00000004fb487825 */ /* 0x000fc800078e0238 */
[C---:B------:R-:W-:Y:S01]  /*10070*/  IMAD.WIDE R56, R251.reuse, 0x4, R100 ;  /* 0x00000004fb387825 */ /* 0x040fe200078e0264 */
[----:B-1----:R-:W4:Y:S04]  /*10080*/  LDL.LU.64 R8, [R1+0x220] ;  /* 0x0002200001087983 */ /* 0x002f280000300a00 */
[----:B------:R1:W-:Y:S04]  /*10090*/  STL.64 [R1+0x1680], R4 ;  /* 0x0016800401007387 */ /* 0x0003e80000100a00 */
[----:B-1----:R-:W3:Y:S04]  /*100a0*/  LDL.LU.64 R4, [R1+0x218] ;  /* 0x0002180001047983 */ /* 0x002ee80000300a00 */
[----:B------:R-:W3:Y:S04]  /*100b0*/  LDL.LU.64 R204, [R1+0x210] ;  /* 0x0002100001cc7983 */ /* 0x000ee80000300a00 */
[----:B------:R-:W-:Y:S04]  /*100c0*/  STL.64 [R1+0x1688], R104 ;  /* 0x0016886801007387 */ /* 0x000fe80000100a00 */
[----:B------:R1:W-:Y:S04]  /*100d0*/  STL.64 [R1+0x1690], R88 ;  /* 0x0016905801007387 */ /* 0x0003e80000100a00 */
[----:B------:R-:W3:Y:S04]  /*100e0*/  LDL.LU.64 R100, [R1+0x23e0] ;  /* 0x0023e00001647983 */ /* 0x000ee80000300a00 */
[----:B------:R1:W-:Y:S02]  /*100f0*/  STL.64 [R1+0x1698], R72 ;  /* 0x0016984801007387 */ /* 0x0003e40000100a00 */
[----:B-1----:R-:W-:-:S02]  /*10100*/  IMAD.WIDE R88, R251, 0x4, R98 ;  /* 0x00000004fb587825 */ /* 0x002fc400078e0262 */
[----:B------:R-:W3:Y:S04]  /*10110*/  LDL.LU.64 R98, [R1+0x23d8] ;  /* 0x0023d80001627983 */ /* 0x000ee80000300a00 */
[----:B------:R1:W-:Y:S01]  /*10120*/  STL.64 [R1+0x16a8], R56 ;  /* 0x0016a83801007387 */ /* 0x0003e20000100a00 */
[----:B------:R-:W-:-:S03]  /*10130*/  IMAD.WIDE R72, R251, 0x4, R74 ;  /* 0x00000004fb487825 */ /* 0x000fc600078e024a */
[----:B------:R-:W-:Y:S04]  /*10140*/  STL.64 [R1+0x16b0], R88 ;  /* 0x0016b05801007387 */ /* 0x000fe80000100a00 */
[----:B------:R-:W3:Y:S01]  /*10150*/  LDL.LU.64 R74, [R1+0x208] ;  /* 0x00020800014a7983 */ /* 0x000ee20000300a00 */
[----:B-1----:R-:W-:-:S03]  /*10160*/  IMAD.WIDE R56, R251, 0x4, R70 ;  /* 0x00000004fb387825 */ /* 0x002fc600078e0246 */
[----:B------:R-:W-:Y:S04]  /*10170*/  STL.64 [R1+0x16b8], R72 ;  /* 0x0016b84801007387 */ /* 0x000fe80000100a00 */
[----:B------:R-:W3:Y:S04]  /*10180*/  LDL.LU.64 R70, [R1+0x200] ;  /* 0x0002000001467983 */ /* 0x000ee80000300a00 */
[----:B------:R1:W-:Y:S04]  /*10190*/  STL.64 [R1+0x16c0], R56 ;  /* 0x0016c03801007387 */ /* 0x0003e80000100a00 */
[----:B------:R-:W3:Y:S04]  /*101a0*/  LDL.LU.64 R202, [R1+0x1f8] ;  /* 0x0001f80001ca7983 */ /* 0x000ee80000300a00 */
[----:B------:R-:W3:Y:S04]  /*101b0*/  LDL.LU.64 R200, [R1+0x1e8] ;  /* 0x0001e80001c87983 */ /* 0x000ee80000300a00 */
[----:B------:R-:W3:Y:S04]  /*101c0*/  LDL.LU.64 R184, [R1+0x1e0] ;  /* 0x0001e00001b87983 */ /* 0x000ee80000300a00 */
[----:B------:R-:W3:Y:S04]  /*101d0*/  LDL.LU.64 R168, [R1+0x1d8] ;  /* 0x0001d80001a87983 */ /* 0x000ee80000300a00 */
[----:B------:R-:W3:Y:S04]  /*101e0*/  LDL.LU.64 R152, [R1+0x1d0] ;  /* 0x0001d00001987983 */ /* 0x000ee80000300a00 */
[----:B------:R-:W3:Y:S04]  /*101f0*/  LDL.LU.64 R136, [R1+0x1c8] ;  /* 0x0001c80001887983 */ /* 0x000ee80000300a00 */
[----:B------:R-:W3:Y:S04]  /*10200*/  LDL.LU.64 R120, [R1+0x1c0] ;  /* 0x0001c00001787983 */ /* 0x000ee80000300a00 */
[----:B------:R-:W3:Y:S01]  /*10210*/  LDL.LU.64 R104, [R1+0x1b8] ;  /* 0x0001b80001687983 */ /* 0x000ee20000300a00 */
[----:B-1----:R-:W-:-:S03]  /*10220*/  IMAD.WIDE R56, R251, 0x4, R96 ;  /* 0x00000004fb387825 */ /* 0x002fc600078e0260 */
[----:B------:R-:W3:Y:S01]  /*10230*/  LDL.LU.64 R96, [R1+0x23d0] ;  /* 0x0023d00001607983 */ /* 0x000ee20000300a00 */
[----:B------:R-:W-:-:S03]  /*10240*/  IMAD.WIDE R72, R251, 0x4, R94 ;  /* 0x00000004fb487825 */ /* 0x000fc600078e025e */
        /* <DEDUP_REMOVED lines=25> */
[----:B------:R2:W-:Y:S04]  /*103e0*/  STL.64 [R1+0x1710], R56 ;  /* 0x0017103801007387 */ /* 0x0005e80000100a00 */
[----:B------:R1:W-:Y:S01]  /*103f0*/  STL.64 [R1+0x1718], R72 ;  /* 0x0017184801007387 */ /* 0x0003e20000100a00 */
[----:B--2---:R-:W-:-:S05]  /*10400*/  IMAD.WIDE R56, R251, 0x4, R24 ;  /* 0x00000004fb387825 */ /* 0x004fca00078e0218 */
[----:B------:R2:W-:Y:S01]  /*10410*/  STL.64 [R1+0x1728], R56 ;  /* 0x0017283801007387 */ /* 0x0005e20000100a00 */
[----:B----4-:R-:W-:-:S05]  /*10420*/  IMAD.WIDE R24, R251, 0x4, R8 ;  /* 0x00000004fb187825 */ /* 0x010fca00078e0208 */
[----:B------:R4:W-:Y:S04]  /*10430*/  STL.64 [R1+0x1730], R24 ;  /* 0x0017301801007387 */ /* 0x0009e80000100a00 */
[----:B------:R-:W4:Y:S01]  /*10440*/  LDL.LU.64 R88, [R1+0x128] ;  /* 0x0001280001587983 */ /* 0x000f220000300a00 */
[----:B---3--:R-:W-:-:S04]  /*10450*/  IMAD.WIDE R8, R251, 0x4, R4 ;  /* 0x00000004fb087825 */ /* 0x008fc800078e0204 */
[C---:B------:R-:W-:Y:S01]  /*10460*/  IMAD.WIDE R4, R251.reuse, 0x4, R204 ;  /* 0x00000004fb047825 */ /* 0x040fe200078e02cc */
[----:B------:R3:W-:Y:S04]  /*10470*/  STL.64 [R1+0x1738], R8 ;  /* 0x0017380801007387 */ /* 0x0007e80000100a00 */
[----:B-1----:R-:W3:Y:S04]  /*10480*/  LDL.LU.64 R72, [R1+0x120] ;  /* 0x0001200001487983 */ /* 0x002ee80000300a00 */
[----:B------:R1:W-:Y:S04]  /*10490*/  STL.64 [R1+0x1740], R4 ;  /* 0x0017400401007387 */ /* 0x0003e80000100a00 */
[----:B--2---:R-:W2:Y:S04]  /*104a0*/  LDL.LU.64 R56, [R1+0x118] ;  /* 0x0001180001387983 */ /* 0x004ea80000300a00 */
[----:B----4-:R-:W4:Y:S04]  /*104b0*/  LDL.LU.64 R24, [R1+0x110] ;  /* 0x0001100001187983 */ /* 0x010f280000300a00 */
[----:B---3--:R-:W3:Y:S04]  /*104c0*/  LDL.LU.64 R8, [R1+0x108] ;  /* 0x0001080001087983 */ /* 0x008ee80000300a00 */
[----:B-1----:R-:W3:Y:S04]  /*104d0*/  LDL.LU.64 R4, [R1+0x100] ;  /* 0x0001000001047983 */ /* 0x002ee80000300a00 */
[----:B------:R-:W3:Y:S01]  /*104e0*/  LDL.LU.64 R204, [R1+0xf8] ;  /* 0x0000f80001cc7983 */ /* 0x000ee20000300a00 */
[----:B------:R-:W-:-:S05]  /*104f0*/  IMAD.WIDE R74, R251, 0x4, R74 ;  /* 0x00000004fb4a7825 */ /* 0x000fca00078e024a */
[----:B------:R1:W-:Y:S01]  /*10500*/  STL.64 [R1+0x1748], R74 ;  /* 0x0017484a01007387 */ /* 0x0003e20000100a00 */
[----:B------:R-:W-:-:S04]  /*10510*/  IMAD.WIDE R70, R251, 0x4, R70 ;  /* 0x00000004fb467825 */ /* 0x000fc800078e0246 */
[C---:B------:R-:W-:Y:S01]  /*10520*/  IMAD.WIDE R202, R251.reuse, 0x4, R202 ;  /* 0x00000004fbca7825 */ /* 0x040fe200078e02ca */
        /* <DEDUP_REMOVED lines=17> */
[----:B------:R-:W-:-:S02]  /*10640*/  IMAD.WIDE R104, R251, 0x4, R68 ;  /* 0x00000004fb687825 */ /* 0x000fc400078e0244 */
        /* <DEDUP_REMOVED lines=40> */
[----:B------:R1:W-:Y:S04]  /*108d0*/  STL.64 [R1+0x1810], R104 ;  /* 0x0018106801007387 */ /* 0x0003e80000100a00 */
[----:B------:R-:W-:Y:S01]  /*108e0*/  STL.64 [R1+0x1818], R120 ;  /* 0x0018187801007387 */ /* 0x000fe20000100a00 */
[----:B-1----:R-:W-:-:S04]  /*108f0*/  IMAD.WIDE R104, R251, 0x4, R88 ;  /* 0x00000004fb687825 */ /* 0x002fc800078e0258 */
[C---:B------:R-:W-:Y:S01]  /*10900*/  IMAD.WIDE R88, R251.reuse, 0x4, R72 ;  /* 0x00000004fb587825 */ /* 0x040fe200078e0248 */
[----:B------:R-:W-:Y:S03]  /*10910*/  STL.64 [R1+0x1828], R104 ;  /* 0x0018286801007387 */ /* 0x000fe60000100a00 */
[C---:B--2---:R-:W-:Y:S01]  /*10920*/  IMAD.WIDE R72, R251.reuse, 0x4, R56 ;  /* 0x00000004fb487825 */ /* 0x044fe200078e0238 */
[----:B------:R1:W-:Y:S03]  /*10930*/  STL.64 [R1+0x1830], R88 ;  /* 0x0018305801007387 */ /* 0x0003e60000100a00 */
[C---:B----4-:R-:W-:Y:S01]  /*10940*/  IMAD.WIDE R56, R251.reuse, 0x4, R24 ;  /* 0x00000004fb387825 */ /* 0x050fe200078e0218 */
[----:B------:R2:W-:Y:S03]  /*10950*/  STL.64 [R1+0x1838], R72 ;  /* 0x0018384801007387 */ /* 0x0005e60000100a00 */
[C---:B---3--:R-:W-:Y:S01]  /*10960*/  IMAD.WIDE R24, R251.reuse, 0x4, R8 ;  /* 0x00000004fb187825 */ /* 0x048fe200078e0208 */
[----:B------:R3:W-:Y:S03]  /*10970*/  STL.64 [R1+0x1840], R56 ;  /* 0x0018403801007387 */ /* 0x0007e60000100a00 */
[C---:B------:R-:W-:Y:S01]  /*10980*/  IMAD.WIDE R8, R251.reuse, 0x4, R4 ;  /* 0x00000004fb087825 */ /* 0x040fe200078e0204 */
[----:B------:R4:W-:Y:S03]  /*10990*/  STL.64 [R1+0x1848], R24 ;  /* 0x0018481801007387 */ /* 0x0009e60000100a00 */
[C---:B------:R-:W-:Y:S01]  /*109a0*/  IMAD.WIDE R4, R251.reuse, 0x4, R204 ;  /* 0x00000004fb047825 */ /* 0x040fe200078e02cc */
[----:B------:R4:W-:Y:S03]  /*109b0*/  STL.64 [R1+0x1850], R8 ;  /* 0x0018500801007387 */ /* 0x0009e60000100a00 */
[----:B-1----:R-:W-:-:S04]  /*109c0*/  IMAD.WIDE R88, R251, 0x4, R36 ;  /* 0x00000004fb587825 */ /* 0x002fc800078e0224 */
[----:B------:R-:W-:-:S04]  /*109d0*/  IMAD.WIDE R104, R251, 0x4, R28 ;  /* 0x00000004fb687825 */ /* 0x000fc800078e021c */
[----:B------:R-:W-:-:S04]  /*109e0*/  IMAD.WIDE R120, R251, 0x4, R38 ;  /* 0x00000004fb787825 */ /* 0x000fc800078e0226 */
[----:B------:R-:W-:-:S04]  /*109f0*/  IMAD.WIDE R136, R251, 0x4, R42 ;  /* 0x00000004fb887825 */ /* 0x000fc800078e022a */
[----:B------:R-:W-:-:S04]  /*10a00*/  IMAD.WIDE R152, R251, 0x4, R44 ;  /* 0x00000004fb987825 */ /* 0x000fc800078e022c */
[----:B------:R-:W-:-:S04]  /*10a10*/  IMAD.WIDE R168, R251, 0x4, R46 ;  /* 0x00000004fba87825 */ /* 0x000fc800078e022e */
[----:B------:R-:W-:-:S04]  /*10a20*/  IMAD.WIDE R184, R251, 0x4, R48 ;  /* 0x00000004fbb87825 */ /* 0x000fc800078e0230 */
[----:B------:R-:W-:-:S04]  /*10a30*/  IMAD.WIDE R200, R251, 0x4, R50 ;  /* 0x00000004fbc87825 */ /* 0x000fc800078e0232 */
[C---:B------:R-:W-:Y:S02]  /*10a40*/  IMAD.WIDE R202, R251.reuse, 0x4, R52 ;  /* 0x00000004fbca7825 */ /* 0x040fe400078e0234 */
[----:B------:R-:W4:Y:S04]  /*10a50*/  LDL.LU.64 R52, [R1+0x2300] ;  /* 0x0023000001347983 */ /* 0x000f280000300a00 */
[----:B------:R1:W-:Y:S04]  /*10a60*/  STL.64 [R1+0x1858], R4 ;  /* 0x0018580401007387 */ /* 0x0003e80000100a00 */
[----:B------:R-:W4:Y:S04]  /*10a70*/  LDL.LU.64 R50, [R1+0x22f8] ;  /* 0x0022f80001327983 */ /* 0x000f280000300a00 */
[----:B------:R-:W4:Y:S04]  /*10a80*/  LDL.LU.64 R48, [R1+0x22f0] ;  /* 0x0022f00001307983 */ /* 0x000f280000300a00 */
[----:B------:R-:W4:Y:S04]  /*10a90*/  LDL.LU.64 R46, [R1+0x22e8] ;  /* 0x0022e800012e7983 */ /* 0x000f280000300a00 */
[----:B------:R-:W-:Y:S04]  /*10aa0*/  STL.64 [R1+0x1868], R202 ;  /* 0x001868ca01007387 */ /* 0x000fe80000100a00 */
[----:B------:R-:W-:Y:S04]  /*10ab0*/  STL.64 [R1+0x21b8], R202 ;  /* 0x0021b8ca01007387 */ /* 0x000fe80000100a00 */
[----:B------:R-:W4:Y:S04]  /*10ac0*/  LDL.LU.64 R44, [R1+0x22e0] ;  /* 0x0022e000012c7983 */ /* 0x000f280000300a00 */
[----:B------:R-:W-:Y:S04]  /*10ad0*/  STL.64 [R1+0x1870], R200 ;  /* 0x001870c801007387 */ /* 0x000fe80000100a00 */
[----:B------:R-:W-:Y:S04]  /*10ae0*/  STL.64 [R1+0x21c0], R200 ;  /* 0x0021c0c801007387 */ /* 0x000fe80000100a00 */
[----:B------:R-:W4:Y:S04]  /*10af0*/  LDL.LU.64 R42, [R1+0x22d8] ;  /* 0x0022d800012a7983 */ /* 0x000f280000300a00 */
[----:B--2---:R-:W2:Y:S04]  /*10b00*/  LDL.LU.64 R72, [R1+0x28] ;  /* 0x0000280001487983 */ /* 0x004ea80000300a00 */
[----:B---3--:R-:W3:Y:S04]  /*10b10*/  LDL.LU.64 R56, [R1+0x20] ;  /* 0x0000200001387983 */ /* 0x008ee80000300a00 */
[----:B----4-:R-:W4:Y:S04]  /*10b20*/  LDL.LU.64 R24, [R1+0x18] ;  /* 0x0000180001187983 */ /* 0x010f280000300a00 */
[----:B------:R-:W4:Y:S04]  /*10b30*/  LDL.LU.64 R8, [R1+0x10] ;  /* 0x0000100001087983 */ /* 0x000f280000300a00 */
[----:B-1----:R-:W4:Y:S04]  /*10b40*/  LDL.LU.64 R4, [R1+0x8] ;  /* 0x0000080001047983 */ /* 0x002f280000300a00 */
[----:B------:R-:W-:Y:S04]  /*10b50*/  STL.64 [R1+0x1878], R184 ;  /* 0x001878b801007387 */ /* 0x000fe80000100a00 */
[----:B------:R-:W-:Y:S04]  /*10b60*/  STL.64 [R1+0x21c8], R184 ;  /* 0x0021c8b801007387 */ /* 0x000fe80000100a00 */
[----:B------:R-:W4:Y:S04]  /*10b70*/  LDL.LU.64 R38, [R1+0x22d0] ;  /* 0x0022d00001267983 */ /* 0x000f280000300a00 */
[----:B------:R-:W4:Y:S04]  /*10b80*/  LDL.LU.64 R204, [R1] ;  /* 0x0000000001cc7983 */ /* 0x000f280000300a00 */
[----:B------:R-:W-:Y:S04]  /*10b90*/  STL.64 [R1+0x1880], R168 ;  /* 0x001880a801007387 */ /* 0x000fe80000100a00 */
[----:B------:R-:W-:Y:S04]  /*10ba0*/  STL.64 [R1+0x21d0], R168 ;  /* 0x0021d0a801007387 */ /* 0x000fe80000100a00 */
[----:B------:R-:W4:Y:S04]  /*10bb0*/  LDL.LU.64 R36, [R1+0x22c8] ;  /* 0x0022c80001247983 */ /* 0x000f280000300a00 */
[----:B------:R-:W-:Y:S04]  /*10bc0*/  STL.64 [R1+0x1888], R152 ;  /* 0x0018889801007387 */ /* 0x000fe80000100a00 */
[----:B------:R-:W-:Y:S04]  /*10bd0*/  STL.64 [R1+0x21d8], R152 ;  /* 0x0021d89801007387 */ /* 0x000fe80000100a00 */
[----:B------:R1:W-:Y:S02]  /*10be0*/  STL.64 [R1+0x18a8], R88 ;  /* 0x0018a85801007387 */ /* 0x0003e40000100a00 */
[----:B-1----:R-:W-:-:S02]  /*10bf0*/  IMAD.WIDE R88, R251, 0x4, R34 ;  /* 0x00000004fb587825 */ /* 0x002fc400078e0222 */
        /* <DEDUP_REMOVED lines=11> */
[----:B------:R-:W4:Y:S04]  /*10cb0*/  LDL.LU.64 R28, [R1+0x22a8] ;  /* 0x0022a800011c7983 */ /* 0x000f280000300a00 */
[----:B------:R1:W-:Y:S02]  /*10cc0*/  STL.64 [R1+0x18c0], R88 ;  /* 0x0018c05801007387 */ /* 0x0003e40000100a00 */
[----:B-1----:R-:W-:-:S02]  /*10cd0*/  IMAD.WIDE R88, R251, 0x4, R26 ;  /* 0x00000004fb587825 */ /* 0x002fc400078e021a */
[----:B------:R-:W4:Y:S04]  /*10ce0*/  LDL.LU.64 R26, [R1+0x22a0] ;  /* 0x0022a000011a7983 */ /* 0x000f280000300a00 */
[----:B------:R1:W-:Y:S02]  /*10cf0*/  STL.64 [R1+0x18c8], R104 ;  /* 0x0018c86801007387 */ /* 0x0003e40000100a00 */
[C---:B-1----:R-:W-:Y:S02]  /*10d00*/  IMAD.WIDE R104, R251.reuse, 0x4, R22 ;  /* 0x00000004fb687825 */ /* 0x042fe400078e0216 */
        /* <DEDUP_REMOVED lines=22> */
[----:B------:R1:W-:Y:S04]  /*10e70*/  STL.64 [R1+0x1910], R104 ;  /* 0x0019106801007387 */ /* 0x0003e80000100a00 */
[----:B------:R1:W-:Y:S01]  /*10e80*/  STL.64 [R1+0x1918], R88 ;  /* 0x0019185801007387 */ /* 0x0003e20000100a00 */
[----:B--2---:R-:W-:-:S04]  /*10e90*/  IMAD.WIDE R152, R251, 0x4, R72 ;  /* 0x00000004fb987825 */ /* 0x004fc800078e0248 */
[C---:B---3--:R-:W-:Y:S01]  /*10ea0*/  IMAD.WIDE R168, R251.reuse, 0x4, R56 ;  /* 0x00000004fba87825 */ /* 0x048fe200078e0238 */
        /* <DEDUP_REMOVED lines=11> */
[----:B------:R-:W-:Y:S01]  /*10f60*/  STL.64 [R1+0x1940], R200 ;  /* 0x001940c801007387 */ /* 0x000fe20000100a00 */
[----:B------:R-:W-:-:S03]  /*10f70*/  IMAD.WIDE R62, R251, 0x4, R62 ;  /* 0x00000004fb3e7825 */ /* 0x000fc600078e023e */
[----:B------:R-:W-:Y:S01]  /*10f80*/  STL.64 [R1+0x2208], R200 ;  /* 0x002208c801007387 */ /* 0x000fe20000100a00 */
[C---:B-1----:R-:W-:Y:S02]  /*10f90*/  IMAD.WIDE R104, R251.reuse, 0x4, R204 ;  /* 0x00000004fb687825 */ /* 0x042fe400078e02cc */
[----:B------:R-:W1:Y:S01]  /*10fa0*/  LDC R205, c[0x0][0x230] ;  /* 0x00008c00ffcd7b82 */ /* 0x000e620000000800 */
[----:B------:R-:W-:Y:S01]  /*10fb0*/  STL.64 [R1+0x2210], R58 ;  /* 0x0022103a01007387 */ /* 0x000fe20000100a00 */
[----:B------:R-:W-:-:S03]  /*10fc0*/  IMAD.WIDE R64, R251, 0x4, R64 ;  /* 0x00000004fb407825 */ /* 0x000fc600078e0240 */
[----:B------:R-:W-:Y:S01]  /*10fd0*/  STL.64 [R1+0x1948], R202 ;  /* 0x001948ca01007387 */ /* 0x000fe20000100a00 */
[C---:B------:R-:W-:Y:S02]  /*10fe0*/  IMAD.WIDE R66, R251.reuse, 0x4, R66 ;  /* 0x00000004fb427825 */ /* 0x040fe400078e0242 */
[----:B------:R-:W2:Y:S01]  /*10ff0*/  LDC R204, c[0x0][0x230] ;  /* 0x00008c00ffcc7b82 */ /* 0x000ea20000000800 */
[----:B------:R-:W-:Y:S01]  /*11000*/  STL.64 [R1+0x2218], R202 ;  /* 0x002218ca01007387 */ /* 0x000fe20000100a00 */
[----:B------:R-:W-:-:S03]  /*11010*/  IMAD.WIDE R68, R251, 0x4, R68 ;  /* 0x00000004fb447825 */ /* 0x000fc600078e0244 */
[----:B------:R-:W-:Y:S01]  /*11020*/  STL.64 [R1+0x2220], R60 ;  /* 0x0022203c01007387 */ /* 0x000fe20000100a00 */
[----:B------:R-:W-:-:S03]  /*11030*/  IMAD.WIDE R70, R251, 0x4, R70 ;  /* 0x00000004fb467825 */ /* 0x000fc600078e0246 */
[----:B------:R-:W-:Y:S04]  /*11040*/  STL.64 [R1+0x1950], R104 ;  /* 0x0019506801007387 */ /* 0x000fe80000100a00 */
[----:B------:R-:W-:Y:S04]  /*11050*/  STL.64 [R1+0x2228], R104 ;  /* 0x0022286801007387 */ /* 0x000fe80000100a00 */
[----:B------:R-:W-:Y:S01]  /*11060*/  STL.64 [R1+0x2230], R62 ;  /* 0x0022303e01007387 */ /* 0x000fe20000100a00 */
[----:B------:R-:W-:-:S04]  /*11070*/  IMAD.WIDE R4, R251, 0x4, R206 ;  /* 0x00000004fb047825 */ /* 0x000fc800078e02ce */
[----:B------:R-:W-:-:S04]  /*11080*/  IMAD.WIDE R8, R251, 0x4, R230 ;  /* 0x00000004fb087825 */ /* 0x000fc800078e02e6 */
[----:B------:R-:W-:Y:S01]  /*11090*/  IMAD.WIDE R24, R251, 0x4, R36 ;  /* 0x00000004fb187825 */ /* 0x000fe200078e0224 */
[----:B-1----:R-:W-:Y:S01]  /*110a0*/  IADD3 R205, R205, -0x41, RZ ;  /* 0xffffffbfcdcd7810 */ /* 0x002fe20007ffe0ff */
[----:B------:R-:W1:Y:S03]  /*110b0*/  LDC R36, c[0x0][0x230] ;  /* 0x00008c00ff247b82 */ /* 0x000e660000000800 */
[----:B------:R-:W-:-:S05]  /*110c0*/  ISETP.GE.U32.AND P4, PT, R205, 0x7fffff80, PT ;  /* 0x7fffff80cd00780c */ /* 0x000fca0003f86070 */
[----:B------:R-:W3:Y:S01]  /*110d0*/  LDC R205, c[0x0][0x230] ;  /* 0x00008c00ffcd7b82 */ /* 0x000ee20000000800 */
[----:B------:R-:W-:Y:S01]  /*110e0*/  IMAD.WIDE R122, R251, 0x4, R122 ;  /* 0x00000004fb7a7825 */ /* 0x000fe200078e027a */
[----:B------:R-:W-:-:S03]  /*110f0*/  ISETP.GE.U32.AND P0, PT, R250, 0x7fffff78, PT ;  /* 0x7fffff78fa00780c */ /* 0x000fc60003f06070 */
        /* <DEDUP_REMOVED lines=14> */
[C---:B------:R-:W-:Y:S01]  /*111e0*/  IMAD.WIDE R226, R251.reuse, 0x4, R226 ;  /* 0x00000004fbe27825 */ /* 0x040fe200078e02e2 */
[----:B------:R-:W-:Y:S01]  /*111f0*/  ISETP.GE.U32.AND P6, PT, R252, 0x7fffff7c, PT ;  /* 0x7fffff7cfc00780c */ /* 0x000fe20003fc6070 */
[----:B------:R-:W4:Y:S02]  /*11200*/  LDC R37, c[0x0][0x230] ;  /* 0x00008c00ff257b82 */ /* 0x000f240000000800 */
[----:B------:R-:W-:-:S04]  /*11210*/  IMAD.WIDE R56, R251, 0x4, R12 ;  /* 0x00000004fb387825 */ /* 0x000fc800078e020c */
[----:B------:R-:W-:-:S04]  /*11220*/  IMAD.WIDE R72, R251, 0x4, R10 ;  /* 0x00000004fb487825 */ /* 0x000fc800078e020a */
[----:B------:R-:W-:-:S05]  /*11230*/  IMAD.WIDE R88, R251, 0x4, R6 ;  /* 0x00000004fb587825 */ /* 0x000fca00078e0206 */
[----:B------:R-:W-:Y:S04]  /*11240*/  STL.64 [R1+0x1958], R88 ;  /* 0x0019585801007387 */ /* 0x000fe80000100a00 */
[----:B------:R-:W-:Y:S04]  /*11250*/  STL.64 [R1+0x2238], R88 ;  /* 0x0022385801007387 */ /* 0x000fe80000100a00 */
[----:B------:R-:W-:Y:S04]  /*11260*/  STL.64 [R1+0x2240], R64 ;  /* 0x0022404001007387 */ /* 0x000fe80000100a00 */
[----:B------:R-:W-:Y:S04]  /*11270*/  STL.64 [R1+0x2248], R66 ;  /* 0x0022484201007387 */ /* 0x000fe80000100a00 */
[----:B------:R-:W-:Y:S01]  /*11280*/  STL.64 [R1+0x2250], R68 ;  /* 0x0022504401007387 */ /* 0x000fe20000100a00 */
[----:B------:R-:W-:-:S03]  /*11290*/  IMAD.WIDE R6, R251, 0x4, R236 ;  /* 0x00000004fb067825 */ /* 0x000fc600078e02ec */
[----:B------:R-:W-:Y:S04]  /*112a0*/  STL.64 [R1+0x2258], R70 ;  /* 0x0022584601007387 */ /* 0x000fe80000100a00 */
[----:B------:R-:W-:Y:S04]  /*112b0*/  STL.64 [R1+0x1a28], R72 ;  /* 0x001a284801007387 */ /* 0x000fe80000100a00 */
[----:B------:R-:W-:Y:S04]  /*112c0*/  STL.64 [R1+0x1a30], R56 ;  /* 0x001a303801007387 */ /* 0x000fe80000100a00 */
[----:B------:R2:W-:Y:S04]  /*112d0*/  STL.64 [R1+0x1ae8], R4 ;  /* 0x001ae80401007387 */ /* 0x0005e80000100a00 */
[----:B------:R1:W-:Y:S01]  /*112e0*/  STL.64 [R1+0x1b08], R8 ;  /* 0x001b080801007387 */ /* 0x0003e20000100a00 */
[----:B------:R-:W-:-:S03]  /*112f0*/  IMAD.WIDE R10, R251, 0x4, R238 ;  /* 0x00000004fb0a7825 */ /* 0x000fc600078e02ee */
[----:B------:R3:W-:Y:S01]  /*11300*/  STL.64 [R1+0x1b10], R6 ;  /* 0x001b100601007387 */ /* 0x0007e20000100a00 */
[----:B--2---:R-:W-:-:S04]  /*11310*/  IMAD.WIDE R4, R251, 0x4, R242 ;  /* 0x00000004fb047825 */ /* 0x004fc800078e02f2 */
[C---:B-1----:R-:W-:Y:S01]  /*11320*/  IMAD.WIDE R8, R251.reuse, 0x4, R38 ;  /* 0x00000004fb087825 */ /* 0x042fe200078e0226 */
[----:B------:R1:W-:Y:S01]  /*11330*/  STL.64 [R1+0x1b18], R4 ;  /* 0x001b180401007387 */ /* 0x0003e20000100a00 */
[----:B------:R-:W2:Y:S02]  /*11340*/  LDC R38, c[0x0][0x230] ;  /* 0x00008c00ff267b82 */ /* 0x000ea40000000800 */
[C---:B---3--:R-:W-:Y:S01]  /*11350*/  IMAD.WIDE R6, R251.reuse, 0x4, R244 ;  /* 0x00000004fb067825 */ /* 0x048fe200078e02f4 */
[----:B------:R-:W-:Y:S04]  /*11360*/  STL.64 [R1+0x1b50], R24 ;  /* 0x001b501801007387 */ /* 0x000fe80000100a00 */
[----:B------:R-:W-:Y:S01]  /*11370*/  STL.64 [R1+0x1b58], R8 ;  /* 0x001b580801007387 */ /* 0x000fe20000100a00 */
[----:B------:R-:W-:Y:S01]  /*11380*/  VIADD R13, R204, 0xffffffb3 ;  /* 0xffffffb3cc0d7836 */ /* 0x000fe20000000000 */
[----:B------:R-:W3:Y:S01]  /*11390*/  LDC R39, c[0x0][0x230] ;  /* 0x00008c00ff277b82 */ /* 0x000ee20000000800 */
[----:B-1----:R-:W-:-:S05]  /*113a0*/  IMAD.WIDE R4, R251, 0x4, R232 ;  /* 0x00000004fb047825 */ /* 0x002fca00078e02e8 */
[----:B------:R1:W-:Y:S04]  /*113b0*/  STL.64 [R1+0x1c08], R4 ;  /* 0x001c080401007387 */ /* 0x0003e80000100a00 */
[----:B------:R4:W-:Y:S04]  /*113c0*/  STL.64 [R1+0x1c10], R10 ;  /* 0x001c100a01007387 */ /* 0x0009e80000100a00 */
[----:B------:R4:W-:Y:S01]  /*113d0*/  STL.64 [R1+0x1c18], R6 ;  /* 0x001c180601007387 */ /* 0x0009e20000100a00 */
[----:B-1----:R-:W-:-:S04]  /*113e0*/  IMAD.WIDE R4, R251, 0x4, R42 ;  /* 0x00000004fb047825 */ /* 0x002fc800078e022a */
[C---:B----4-:R-:W-:Y:S01]  /*113f0*/  IMAD.WIDE R10, R251.reuse, 0x4, R210 ;  /* 0x00000004fb0a7825 */ /* 0x050fe200078e02d2 */
[----:B------:R-:W-:Y:S03]  /*11400*/  STL.64 [R1+0x1c28], R4 ;  /* 0x001c280401007387 */ /* 0x000fe60000100a00 */
[C---:B------:R-:W-:Y:S01]  /*11410*/  IMAD.WIDE R6, R251.reuse, 0x4, R216 ;  /* 0x00000004fb067825 */ /* 0x040fe200078e02d8 */
[----:B------:R1:W-:Y:S04]  /*11420*/  STL.64 [R1+0x1c68], R10 ;  /* 0x001c680a01007387 */ /* 0x0003e80000100a00 */
[----:B------:R4:W-:Y:S01]  /*11430*/  STL.64 [R1+0x1c60], R6 ;  /* 0x001c600601007387 */ /* 0x0009e20000100a00 */
[----:B------:R-:W-:-:S04]  /*11440*/  IMAD.WIDE R216, R251, 0x4, R240 ;  /* 0x00000004fbd87825 */ /* 0x000fc800078e02f0 */
[----:B-1----:R-:W-:-:S04]  /*11450*/  IMAD.WIDE R10, R251, 0x4, R222 ;  /* 0x00000004fb0a7825 */ /* 0x002fc800078e02de */
[C---:B----4-:R-:W-:Y:S01]  /*11460*/  IMAD.WIDE R6, R251.reuse, 0x4, R228 ;  /* 0x00000004fb067825 */ /* 0x050fe200078e02e4 */
[----:B------:R-:W-:Y:S03]  /*11470*/  STL.64 [R1+0x1c58], R10 ;  /* 0x001c580a01007387 */ /* 0x000fe60000100a00 */
[C---:B------:R-:W-:Y:S01]  /*11480*/  IMAD.WIDE R222, R251.reuse, 0x4, R234 ;  /* 0x00000004fbde7825 */ /* 0x040fe200078e02ea */
[----:B------:R-:W-:Y:S03]  /*11490*/  STL.64 [R1+0x1c50], R6 ;  /* 0x001c500601007387 */ /* 0x000fe60000100a00 */
[----:B------:R-:W-:Y:S01]  /*114a0*/  IMAD.WIDE R210, R251, 0x4, R246 ;  /* 0x00000004fbd27825 */ /* 0x000fe200078e02f6 */
[----:B------:R-:W-:Y:S04]  /*114b0*/  STL.64 [R1+0x2080], R222 ;  /* 0x002080de01007387 */ /* 0x000fe80000100a00 */
[----:B------:R-:W-:Y:S04]  /*114c0*/  STL.64 [R1+0x2088], R216 ;  /* 0x002088d801007387 */ /* 0x000fe80000100a00 */
[----:B------:R1:W-:Y:S04]  /*114d0*/  STL.64 [R1+0x2090], R210 ;  /* 0x002090d201007387 */ /* 0x0003e80000100a00 */
[----:B------:R-:W4:Y:S04]  /*114e0*/  LDL.64 R120, [R1+0x1188] ;  /* 0x0011880001787983 */ /* 0x000f280000100a00 */
[----:B------:R-:W2:Y:S01]  /*114f0*/  LDL.64 R136, [R1+0x1180] ;  /* 0x0011800001887983 */ /* 0x000ea20000100a00 */
[----:B------:R-:W-:-:S03]  /*11500*/  VIADD R12, R205, 0xffffffaf ;  /* 0xffffffafcd0c7836 */ /* 0x000fc60000000000 */
[----:B------:R-:W3:Y:S04]  /*11510*/  LDL.64 R204, [R1+0x10f8] ;  /* 0x0010f80001cc7983 */ /* 0x000ee80000100a00 */
        /* <DEDUP_REMOVED lines=13> */
[----:B-1----:R-:W3:Y:S04]  /*115f0*/  LDL.LU.64 R210, [R1+0xd90] ;  /* 0x000d900001d27983 */ /* 0x002ee80000300a00 */
[----:B------:R-:W3:Y:S04]  /*11600*/  LDL.LU.64 R216, [R1+0xd80] ;  /* 0x000d800001d87983 */ /* 0x000ee80000300a00 */
[----:B------:R-:W3:Y:S04]  /*11610*/  LDL.LU.64 R244, [R1+0xd70] ;  /* 0x000d700001f47983 */ /* 0x000ee80000300a00 */
[----:B------:R-:W3:Y:S04]  /*11620*/  LDL.LU.64 R222, [R1+0xd60] ;  /* 0x000d600001de7983 */ /* 0x000ee80000300a00 */
[----:B------:R-:W3:Y:S04]  /*11630*/  LDL.64 R68, [R1+0x1170] ;  /* 0x0011700001447983 */ /* 0x000ee80000100a00 */
[----:B------:R-:W3:Y:S04]  /*11640*/  LDL.64 R66, [R1+0x10e8] ;  /* 0x0010e80001427983 */ /* 0x000ee80000100a00 */
[----:B------:R-:W3:Y:S04]  /*11650*/  LDL.64 R64, [R1+0x10d8] ;  /* 0x0010d80001407983 */ /* 0x000ee80000100a00 */
[----:B------:R-:W3:Y:S04]  /*11660*/  LDL.64 R88, [R1+0x1050] ;  /* 0x0010500001587983 */ /* 0x000ee80000100a00 */
[----:B------:R-:W3:Y:S04]  /*11670*/  LDL.64 R62, [R1+0xfc8] ;  /* 0x000fc800013e7983 */ /* 0x000ee80000100a00 */
[----:B------:R-:W3:Y:S04]  /*11680*/  LDL.64 R104, [R1+0xfc0] ;  /* 0x000fc00001687983 */ /* 0x000ee80000100a00 */
[----:B------:R-:W3:Y:S01]  /*11690*/  LDL.64 R60, [R1+0xf48] ;  /* 0x000f4800013c7983 */ /* 0x000ee20000100a00 */
[----:B------:R-:W-:-:S03]  /*116a0*/  LOP3.LUT R7, R249, 0x10, RZ, 0x3c, !PT ;  /* 0x00000010f9077812 */ /* 0x000fc600078e3cff */
[----:B------:R-:W3:Y:S04]  /*116b0*/  LDL.64 R202, [R1+0xec8] ;  /* 0x000ec80001ca7983 */ /* 0x000ee80000100a00 */
[----:B------:R-:W3:Y:S04]  /*116c0*/  LDL.64 R58, [R1+0xec0] ;  /* 0x000ec000013a7983 */ /* 0x000ee80000100a00 */
[----:B------:R-:W3:Y:S04]  /*116d0*/  LDL.64 R200, [R1+0xe48] ;  /* 0x000e480001c87983 */ /* 0x000ee80000100a00 */
[----:B----4-:R-:W-:Y:S04]  /*116e0*/  LDGSTS.E [R0+0x20000], desc[UR14][R120.64], P1 ;  /* 0x2000000078007fae */ /* 0x010fe8000892184e */
[----:B--2---:R-:W-:Y:S04]  /*116f0*/  LDGSTS.E [R0+0x20080], desc[UR14][R136.64], P2 ;  /* 0x2008000088007fae */ /* 0x004fe8000912184e */
[----:B---3--:R-:W-:Y:S04]  /*11700*/  LDGSTS.E [R0+0x20800], desc[UR14][R204.64], P1 ;  /* 0x20800000cc007fae */ /* 0x008fe8000892184e */
[----:B------:R-:W2:Y:S04]  /*11710*/  LDL.64 R120, [R1+0x1178] ;  /* 0x0011780001787983 */ /* 0x000ea80000100a00 */
[----:B------:R-:W3:Y:S04]  /*11720*/  LDL.64 R136, [R1+0x1048] ;  /* 0x0010480001887983 */ /* 0x000ee80000100a00 */
[----:B------:R-:W4:Y:S04]  /*11730*/  LDL.64 R204, [R1+0xf40] ;  /* 0x000f400001cc7983 */ /* 0x000f280000100a00 */
[----:B------:R-:W-:Y:S04]  /*11740*/  LDGSTS.E [R0+0x20880], desc[UR14][R184.64], P2 ;  /* 0x20880000b8007fae */ /* 0x000fe8000912184e */
        /* <DEDUP_REMOVED lines=10> */
[----:B------:R-:W4:Y:S04]  /*117f0*/  LDL.64 R184, [R1+0xe40] ;  /* 0x000e400001b87983 */ /* 0x000f280000100a00 */
[----:B------:R-:W-:Y:S01]  /*11800*/  LDGSTS.E [R0+0x23800], desc[UR14][R168.64], P1 ;  /* 0x23800000a8007fae */ /* 0x000fe2000892184e */
[----:B------:R-:W-:-:S03]  /*11810*/  IADD3 R7, R7, UR5, RZ ;  /* 0x0000000507077c10 */ /* 0x000fc6000fffe0ff */
[----:B------:R-:W-:Y:S04]  /*11820*/  LDGSTS.E [R0+0x23880], desc[UR14][R152.64], P2 ;  /* 0x2388000098007fae */ /* 0x000fe8000912184e */
[----:B------:R-:W4:Y:S04]  /*11830*/  LDL.64 R234, [R1+0x10c8] ;  /* 0x0010c80001ea7983 */ /* 0x000f280000100a00 */
        /* <DEDUP_REMOVED lines=11> */
[----:B--2---:R-:W-:Y:S04]  /*118f0*/  LDGSTS.E [R7+0x20100], desc[UR14][R120.64], P1 ;  /* 0x2010000078077fae */ /* 0x004fe8000892184e */
[----:B------:R-:W-:Y:S04]  /*11900*/  LDGSTS.E [R7+0x20180], desc[UR14][R68.64], P2 ;  /* 0x2018000044077fae */ /* 0x000fe8000912184e */
[----:B------:R-:W-:Y:S04]  /*11910*/  LDGSTS.E [R7+0x20900], desc[UR14][R66.64], P1 ;  /* 0x2090000042077fae */ /* 0x000fe8000892184e */
[----:B------:R-:W2:Y:S04]  /*11920*/  LDL.64 R120, [R1+0x1168] ;  /* 0x0011680001787983 */ /* 0x000ea80000100a00 */
[----:B------:R-:W-:Y:S04]  /*11930*/  LDGSTS.E [R7+0x20980], desc[UR14][R64.64], P2 ;  /* 0x2098000040077fae */ /* 0x000fe8000912184e */
[----:B------:R-:W-:Y:S04]  /*11940*/  LDGSTS.E [R7+0x21100], desc[UR14][R88.64], P1 ;  /* 0x2110000058077fae */ /* 0x000fe8000892184e */
[----:B---3--:R-:W-:Y:S04]  /*11950*/  LDGSTS.E [R7+0x21180], desc[UR14][R136.64], P2 ;  /* 0x2118000088077fae */ /* 0x008fe8000912184e */
[----:B------:R-:W-:Y:S04]  /*11960*/  LDGSTS.E [R7+0x21900], desc[UR14][R62.64], P1 ;  /* 0x219000003e077fae */ /* 0x000fe8000892184e */
[----:B------:R-:W-:Y:S04]  /*11970*/  LDGSTS.E [R7+0x21980], desc[UR14][R104.64], P2 ;  /* 0x2198000068077fae */ /* 0x000fe8000912184e */
[----:B------:R-:W3:Y:S04]  /*11980*/  LDL.64 R136, [R1+0x1158] ;  /* 0x0011580001887983 */ /* 0x000ee80000100a00 */
[----:B------:R-:W-:Y:S04]  /*11990*/  LDGSTS.E [R7+0x22100], desc[UR14][R60.64], P1 ;  /* 0x221000003c077fae */ /* 0x000fe8000892184e */
[----:B----4-:R-:W-:Y:S04]  /*119a0*/  LDGSTS.E [R7+0x22180], desc[UR14][R204.64], P2 ;  /* 0x22180000cc077fae */ /* 0x010fe8000912184e */
[----:B------:R-:W-:Y:S04]  /*119b0*/  LDGSTS.E [R7+0x22900], desc[UR14][R202.64], P1 ;  /* 0x22900000ca077fae */ /* 0x000fe8000892184e */
[----:B------:R-:W-:Y:S04]  /*119c0*/  LDGSTS.E [R7+0x22980], desc[UR14][R58.64], P2 ;  /* 0x229800003a077fae */ /* 0x000fe8000912184e */
[----:B------:R-:W4:Y:S04]  /*119d0*/  LDL.64 R204, [R1+0x10d0] ;  /* 0x0010d00001cc7983 */ /* 0x000f280000100a00 */
[----:B------:R-:W-:Y:S04]  /*119e0*/  LDGSTS.E [R7+0x23100], desc[UR14][R200.64], P1 ;  /* 0x23100000c8077fae */ /* 0x000fe8000892184e */
[----:B------:R-:W-:Y:S04]  /*119f0*/  LDGSTS.E [R7+0x23180], desc[UR14][R184.64], P2 ;  /* 0x23180000b8077fae */ /* 0x000fe8000912184e */
[----:B------:R-:W4:Y:S04]  /*11a00*/  LDL.64 R68, [R1+0x1150] ;  /* 0x0011500001447983 */ /* 0x000f280000100a00 */
[----:B------:R-:W4:Y:S04]  /*11a10*/  LDL.64 R200, [R1+0xe30] ;  /* 0x000e300001c87983 */ /* 0x000f280000100a00 */
[----:B------:R-:W4:Y:S04]  /*11a20*/  LDL.64 R184, [R1+0xdb8] ;  /* 0x000db80001b87983 */ /* 0x000f280000100a00 */
        /* <DEDUP_REMOVED lines=13> */
[----:B------:R-:W2:Y:S04]  /*11b00*/  LDL.64 R120, [R1+0xf28] ;  /* 0x000f280001787983 */ /* 0x000ea80000100a00 */
[----:B---3--:R-:W-:Y:S04]  /*11b10*/  LDGSTS.E [R2+0x20280], desc[UR14][R136.64], P2 ;  /* 0x2028000088027fae */ /* 0x008fe8000912184e */
[----:B------:R-:W3:Y:S04]  /*11b20*/  LDL.64 R136, [R1+0xea0] ;  /* 0x000ea00001887983 */ /* 0x000ee80000100a00 */
[----:B----4-:R-:W-:Y:S01]  /*11b30*/  LDGSTS.E [R2+0x20a00], desc[UR14][R204.64], P1 ;  /* 0x20a00000cc027fae */ /* 0x010fe2000892184e */
[----:B------:R-:W-:-:S03]  /*11b40*/  LOP3.LUT R10, R249, 0x30, RZ, 0x3c, !PT ;  /* 0x00000030f90a7812 */ /* 0x000fc600078e3cff */
[----:B------:R-:W-:Y:S04]  /*11b50*/  LDGSTS.E [R2+0x20a80], desc[UR14][R234.64], P2 ;  /* 0x20a80000ea027fae */ /* 0x000fe8000912184e */
[----:B------:R-:W-:Y:S04]  /*11b60*/  LDGSTS.E [R2+0x21200], desc[UR14][R228.64], P1 ;  /* 0x21200000e4027fae */ /* 0x000fe8000892184e */
[----:B------:R-:W4:Y:S04]  /*11b70*/  LDL.64 R204, [R1+0xe28] ;  /* 0x000e280001cc7983 */ /* 0x000f280000100a00 */
[----:B------:R-:W-:Y:S04]  /*11b80*/  LDGSTS.E [R2+0x21280], desc[UR14][R42.64], P2 ;  /* 0x212800002a027fae */ /* 0x000fe8000912184e */
[----:B------:R-:W-:Y:S04]  /*11b90*/  LDGSTS.E [R2+0x21a00], desc[UR14][R238.64], P1 ;  /* 0x21a00000ee027fae */ /* 0x000fe8000892184e */
[----:B------:R-:W-:Y:S01]  /*11ba0*/  LDGSTS.E [R2+0x21a80], desc[UR14][R232.64], P2 ;  /* 0x21a80000e8027fae */ /* 0x000fe2000912184e */
[----:B------:R-:W-:-:S03]  /*11bb0*/  VIADD R10, R10, UR5 ;  /* 0x000000050a0a7c36 */ /* 0x000fc60008000000 */
        /* <DEDUP_REMOVED lines=14> */
[----:B------:R-:W-:Y:S04]  /*11ca0*/  LDGSTS.E [R10+0x21380], desc[UR14][R62.64], P2 ;  /* 0x213800003e0a7fae */ /* 0x000fe8000912184e */
[----:B------:R-:W4:Y:S04]  /*11cb0*/  LDL.64 R184, [R1+0xda8] ;  /* 0x000da80001b87983 */ /* 0x000f280000100a00 */
[----:B------:R-:W-:Y:S04]  /*11cc0*/  LDGSTS.E [R10+0x21b00], desc[UR14][R104.64], P1 ;  /* 0x21b00000680a7fae */ /* 0x000fe8000892184e */
        /* <DEDUP_REMOVED lines=14> */
[----:B------:R-:W4:Y:S01]  /*11db0*/  LDL.64 R64, [R1+0x1130] ;  /* 0x0011300001407983 */ /* 0x000f220000100a00 */
[----:B------:R-:W-:-:S03]  /*11dc0*/  IMAD.WIDE R126, R251, 0x4, R126 ;  /* 0x00000004fb7e7825 */ /* 0x000fc600078e027e */
[----:B------:R-:W4:Y:S01]  /*11dd0*/  LDL.64 R88, [R1+0x1128] ;  /* 0x0011280001587983 */ /* 0x000f220000100a00 */
[----:B------:R-:W-:-:S03]  /*11de0*/  IMAD.WIDE R128, R251, 0x4, R128 ;  /* 0x00000004fb807825 */ /* 0x000fc600078e0280 */
[----:B------:R-:W4:Y:S01]  /*11df0*/  LDL.64 R62, [R1+0x1098] ;  /* 0x00109800013e7983 */ /* 0x000f220000100a00 */
[----:B------:R-:W-:-:S03]  /*11e00*/  IMAD.WIDE R130, R251, 0x4, R130 ;  /* 0x00000004fb827825 */ /* 0x000fc600078e0282 */
[----:B------:R-:W4:Y:S04]  /*11e10*/  LDL.64 R104, [R1+0x1090] ;  /* 0x0010900001687983 */ /* 0x000f280000100a00 */
[----:B--2---:R-:W-:Y:S04]  /*11e20*/  LDGSTS.E [R10+0x22300], desc[UR14][R120.64], P1 ;  /* 0x22300000780a7fae */ /* 0x004fe8000892184e */
[----:B------:R-:W-:Y:S04]  /*11e30*/  LDGSTS.E [R10+0x22380], desc[UR14][R202.64], P2 ;  /* 0x22380000ca0a7fae */ /* 0x000fe8000912184e */
[----:B------:R-:W-:Y:S04]  /*11e40*/  LDGSTS.E [R10+0x22b00], desc[UR14][R58.64], P1 ;  /* 0x22b000003a0a7fae */ /* 0x000fe8000892184e */
[----:B------:R-:W2:Y:S04]  /*11e50*/  LDL.64 R120, [R1+0x1138] ;  /* 0x0011380001787983 */ /* 0x000ea80000100a00 */
[----:B---3--:R-:W-:Y:S04]  /*11e60*/  LDGSTS.E [R10+0x22b80], desc[UR14][R136.64], P2 ;  /* 0x22b80000880a7fae */ /* 0x008fe8000912184e */
[----:B------:R-:W3:Y:S04]  /*11e70*/  LDL.64 R136, [R1+0xe18] ;  /* 0x000e180001887983 */ /* 0x000ee80000100a00 */
[----:B----4-:R-:W-:Y:S04]  /*11e80*/  LDGSTS.E [R10+0x23300], desc[UR14][R204.64], P1 ;  /* 0x23300000cc0a7fae */ /* 0x010fe8000892184e */
[----:B------:R-:W4:Y:S01]  /*11e90*/  LDL.64 R204, [R1+0xe10] ;  /* 0x000e100001cc7983 */ /* 0x000f220000100a00 */
        /* <DEDUP_REMOVED lines=14> */
[----:B------:R-:W-:Y:S03]  /*11f80*/  LDGSTS.E [R10+0x23380], desc[UR14][R200.64], P2 ;  /* 0x23380000c80a7fae */ /* 0x000fe6000912184e */
        /* <DEDUP_REMOVED lines=48> */
[----:B------:R-:W-:Y:S02]  /*12290*/  IMAD.WIDE R182, R251, 0x4, R182 ;  /* 0x00000004fbb67825 */ /* 0x000fe400078e02b6 */
[----:B------:R-:W4:Y:S04]  /*122a0*/  LDL.LU.64 R250, [R1+0xdf0] ;  /* 0x000df00001fa7983 */ /* 0x000f280000300a00 */
[----:B------:R-:W4:Y:S04]  /*122b0*/  LDL.64 R60, [R1+0x1008] ;  /* 0x00100800013c7983 */ /* 0x000f280000100a00 */
[----:B------:R-:W4:Y:S04]  /*122c0*/  LDL.64 R202, [R1+0x1000] ;  /* 0x0010000001ca7983 */ /* 0x000f280000100a00 */
[----:B------:R-:W4:Y:S04]  /*122d0*/  LDL.64 R58, [R1+0xf88] ;  /* 0x000f8800013a7983 */ /* 0x000f280000100a00 */
[----:B------:R-:W4:Y:S04]  /*122e0*/  LDL.64 R200, [R1+0xf80] ;  /* 0x000f800001c87983 */ /* 0x000f280000100a00 */
[----:B--2---:R-:W-:Y:S04]  /*122f0*/  LDGSTS.E [R3+0x20480], desc[UR14][R120.64], P2 ;  /* 0x2048000078037fae */ /* 0x004fe8000912184e */
[----:B------:R-:W-:Y:S04]  /*12300*/  LDGSTS.E [R3+0x20c00], desc[UR14][R228.64], P1 ;  /* 0x20c00000e4037fae */ /* 0x000fe8000892184e */
[----:B------:R-:W-:Y:S04]  /*12310*/  LDGSTS.E [R3+0x20c80], desc[UR14][R42.64], P2 ;  /* 0x20c800002a037fae */ /* 0x000fe8000912184e */
[----:B------:R-:W-:Y:S04]  /*12320*/  LDGSTS.E [R3+0x21400], desc[UR14][R238.64], P1 ;  /* 0x21400000ee037fae */ /* 0x000fe8000892184e */
[----:B------:R-:W-:Y:S04]  /*12330*/  LDGSTS.E [R3+0x21480], desc[UR14][R232.64], P2 ;  /* 0x21480000e8037fae */ /* 0x000fe8000912184e */
[----:B------:R-:W-:Y:S04]  /*12340*/  LDGSTS.E [R3+0x21c00], desc[UR14][R242.64], P1 ;  /* 0x21c00000f2037fae */ /* 0x000fe8000892184e */
[----:B------:R-:W-:Y:S04]  /*12350*/  LDGSTS.E [R3+0x21c80], desc[UR14][R236.64], P2 ;  /* 0x21c80000ec037fae */ /* 0x000fe8000912184e */
[----:B------:R-:W2:Y:S04]  /*12360*/  LDL.64 R184, [R1+0xf08] ;  /* 0x000f080001b87983 */ /* 0x000ea80000100a00 */
[----:B------:R-:W-:Y:S04]  /*12370*/  LDGSTS.E [R3+0x22400], desc[UR14][R230.64], P1 ;  /* 0x22400000e6037fae */ /* 0x000fe8000892184e */
[----:B------:R-:W2:Y:S04]  /*12380*/  LDL.64 R168, [R1+0xf00] ;  /* 0x000f000001a87983 */ /* 0x000ea80000100a00 */
[----:B------:R-:W-:Y:S01]  /*12390*/  LDGSTS.E [R3+0x22480], desc[UR14][R206.64], P2 ;  /* 0x22480000ce037fae */ /* 0x000fe2000912184e */
[----:B------:R-:W-:-:S03]  /*123a0*/  LOP3.LUT R11, R249, 0x50, RZ, 0x3c, !PT ;  /* 0x00000050f90b7812 */ /* 0x000fc600078e3cff */
[----:B------:R-:W2:Y:S04]  /*123b0*/  LDL.64 R152, [R1+0xe88] ;  /* 0x000e880001987983 */ /* 0x000ea80000100a00 */
[----:B------:R-:W-:Y:S04]  /*123c0*/  LDGSTS.E [R3+0x22c00], desc[UR14][R70.64], P1 ;  /* 0x22c0000046037fae */ /* 0x000fe8000892184e */
[----:B------:R-:W-:Y:S04]  /*123d0*/  LDGSTS.E [R3+0x22c80], desc[UR14][R68.64], P2 ;  /* 0x22c8000044037fae */ /* 0x000fe8000912184e */
[----:B------:R-:W2:Y:S04]  /*123e0*/  LDL.64 R120, [R1+0xe80] ;  /* 0x000e800001787983 */ /* 0x000ea80000100a00 */
[----:B---3--:R-:W-:Y:S01]  /*123f0*/  LDGSTS.E [R3+0x23400], desc[UR14][R136.64], P1 ;  /* 0x2340000088037fae */ /* 0x008fe2000892184e */
[----:B------:R-:W-:-:S03]  /*12400*/  VIADD R11, R11, UR5 ;  /* 0x000000050b0b7c36 */ /* 0x000fc60008000000 */
[----:B----4-:R-:W-:Y:S04]  /*12410*/  LDGSTS.E [R3+0x23480], desc[UR14][R204.64], P2 ;  /* 0x23480000cc037fae */ /* 0x010fe8000912184e */
[----:B------:R-:W-:Y:S04]  /*12420*/  LDGSTS.E [R3+0x23c00], desc[UR14][R66.64], P1 ;  /* 0x23c0000042037fae */ /* 0x000fe8000892184e */
[----:B------:R-:W3:Y:S04]  /*12430*/  LDL.64 R136, [R1+0xe08] ;  /* 0x000e080001887983 */ /* 0x000ee80000100a00 */
[----:B------:R-:W4:Y:S04]  /*12440*/  LDL.64 R204, [R1+0xe00] ;  /* 0x000e000001cc7983 */ /* 0x000f280000100a00 */
[----:B------:R-:W-:Y:S04]  /*12450*/  LDGSTS.E [R3+0x23c80], desc[UR14][R210.64], P2 ;  /* 0x23c80000d2037fae */ /* 0x000fe8000912184e */
[----:B------:R1:W-:Y:S04]  /*12460*/  STL.64 [R1+0x2098], R210 ;  /* 0x002098d201007387 */ /* 0x0003e80000100a00 */
[----:B------:R-:W-:Y:S04]  /*12470*/  LDGSTS.E [R11+0x20500], desc[UR14][R64.64], P1 ;  /* 0x20500000400b7fae */ /* 0x000fe8000892184e */
[----:B------:R-:W-:Y:S04]  /*12480*/  LDGSTS.E [R11+0x20580], desc[UR14][R88.64], P2 ;  /* 0x20580000580b7fae */ /* 0x000fe8000912184e */
[----:B------:R-:W-:Y:S04]  /*12490*/  LDGSTS.E [R11+0x20d00], desc[UR14][R62.64], P1 ;  /* 0x20d000003e0b7fae */ /* 0x000fe8000892184e */
[----:B------:R-:W4:Y:S04]  /*124a0*/  LDL.64 R64, [R1+0xd88] ;  /* 0x000d880001407983 */ /* 0x000f280000100a00 */
[----:B------:R-:W4:Y:S04]  /*124b0*/  LDL.LU.64 R246, [R1+0xd78] ;  /* 0x000d780001f67983 */ /* 0x000f280000300a00 */
[----:B------:R-:W4:Y:S04]  /*124c0*/  LDL.64 R88, [R1+0x1118] ;  /* 0x0011180001587983 */ /* 0x000f280000100a00 */
[----:B------:R-:W-:Y:S04]  /*124d0*/  LDGSTS.E [R11+0x20d80], desc[UR14][R104.64], P2 ;  /* 0x20d80000680b7fae */ /* 0x000fe8000912184e */
[----:B------:R-:W4:Y:S04]  /*124e0*/  LDL.64 R62, [R1+0x1110] ;  /* 0x00111000013e7983 */ /* 0x000f280000100a00 */
[----:B------:R-:W4:Y:S04]  /*124f0*/  LDL.64 R104, [R1+0x1088] ;  /* 0x0010880001687983 */ /* 0x000f280000100a00 */
[----:B------:R-:W-:Y:S04]  /*12500*/  LDGSTS.E [R11+0x21500], desc[UR14][R60.64], P1 ;  /* 0x215000003c0b7fae */ /* 0x000fe8000892184e */
[----:B------:R-:W-:Y:S04]  /*12510*/  LDGSTS.E [R11+0x21580], desc[UR14][R202.64], P2 ;  /* 0x21580000ca0b7fae */ /* 0x000fe8000912184e */
[----:B------:R-:W-:Y:S04]  /*12520*/  LDGSTS.E [R11+0x21d00], desc[UR14][R58.64], P1 ;  /* 0x21d000003a0b7fae */ /* 0x000fe8000892184e */
[----:B------:R-:W4:Y:S04]  /*12530*/  LDL.64 R60, [R1+0x1080] ;  /* 0x00108000013c7983 */ /* 0x000f280000100a00 */
[----:B------:R-:W4:Y:S04]  /*12540*/  LDL.64 R202, [R1+0xff8] ;  /* 0x000ff80001ca7983 */ /* 0x000f280000100a00 */
[----:B------:R-:W4:Y:S04]  /*12550*/  LDL.64 R58, [R1+0xff0] ;  /* 0x000ff000013a7983 */ /* 0x000f280000100a00 */
[----:B------:R-:W-:Y:S04]  /*12560*/  LDGSTS.E [R11+0x21d80], desc[UR14][R200.64], P2 ;  /* 0x21d80000c80b7fae */ /* 0x000fe8000912184e */
[----:B------:R-:W4:Y:S04]  /*12570*/  LDL.64 R200, [R1+0xf78] ;  /* 0x000f780001c87983 */ /* 0x000f280000100a00 */
[----:B--2---:R-:W-:Y:S04]  /*12580*/  LDGSTS.E [R11+0x22500], desc[UR14][R184.64], P1 ;  /* 0x22500000b80b7fae */ /* 0x004fe8000892184e */
[----:B------:R-:W-:Y:S04]  /*12590*/  LDGSTS.E [R11+0x22580], desc[UR14][R168.64], P2 ;  /* 0x22580000a80b7fae */ /* 0x000fe8000912184e */
[----:B------:R-:W2:Y:S04]  /*125a0*/  LDL.64 R184, [R1+0xef8] ;  /* 0x000ef80001b87983 */ /* 0x000ea80000100a00 */
[----:B------:R-:W-:Y:S04]  /*125b0*/  LDGSTS.E [R11+0x22d00], desc[UR14][R152.64], P1 ;  /* 0x22d00000980b7fae */ /* 0x000fe8000892184e */
[----:B------:R-:W2:Y:S04]  /*125c0*/  LDL.64 R168, [R1+0xef0] ;  /* 0x000ef00001a87983 */ /* 0x000ea80000100a00 */
[----:B------:R-:W2:Y:S04]  /*125d0*/  LDL.64 R152, [R1+0xe78] ;  /* 0x000e780001987983 */ /* 0x000ea80000100a00 */
[----:B------:R-:W-:Y:S04]  /*125e0*/  LDGSTS.E [R11+0x22d80], desc[UR14][R120.64], P2 ;  /* 0x22d80000780b7fae */ /* 0x000fe8000912184e */
[----:B------:R-:W2:Y:S04]  /*125f0*/  LDL.LU.64 R240, [R1+0x1100] ;  /* 0x0011000001f07983 */ /* 0x000ea80000300a00 */
[----:B------:R-:W2:Y:S04]  /*12600*/  LDL.LU.64 R236, [R1+0x1070] ;  /* 0x0010700001ec7983 */ /* 0x000ea80000300a00 */
[----:B---3--:R-:W-:Y:S04]  /*12610*/  LDGSTS.E [R11+0x23500], desc[UR14][R136.64], P1 ;  /* 0x23500000880b7fae */ /* 0x008fe8000892184e */
[----:B------:R-:W3:Y:S04]  /*12620*/  LDL.64 R120, [R1+0xe70] ;  /* 0x000e700001787983 */ /* 0x000ee80000100a00 */
[----:B----4-:R-:W-:Y:S04]  /*12630*/  LDGSTS.E [R11+0x23580], desc[UR14][R204.64], P2 ;  /* 0x23580000cc0b7fae */ /* 0x010fe8000912184e */
[----:B------:R-:W4:Y:S04]  /*12640*/  LDL.64 R136, [R1+0xdf8] ;  /* 0x000df80001887983 */ /* 0x000f280000100a00 */
[----:B------:R-:W4:Y:S04]  /*12650*/  LDL.LU.64 R242, [R1+0x1108] ;  /* 0x0011080001f27983 */ /* 0x000f280000300a00 */
        /* <DEDUP_REMOVED lines=8> */
[----:B------:R-:W-:Y:S04]  /*126e0*/  LDGSTS.E [R11+0x23d00], desc[UR14][R64.64], P1 ;  /* 0x23d00000400b7fae */ /* 0x000fe8000892184e */
[----:B-1----:R-:W4:Y:S04]  /*126f0*/  LDL.LU.64 R210, [R1+0xde8] ;  /* 0x000de80001d27983 */ /* 0x002f280000300a00 */
[----:B------:R-:W-:Y:S04]  /*12700*/  LDGSTS.E [R11+0x23d80], desc[UR14][R216.64], P2 ;  /* 0x23d80000d80b7fae */ /* 0x000fe8000912184e */
[----:B------:R1:W-:Y:S04]  /*12710*/  STL.64 [R1+0x20a8], R10 ;  /* 0x0020a80a01007387 */ /* 0x0003e80000100a00 */
[----:B------:R-:W-:Y:S04]  /*12720*/  LDGSTS.E [R248+0x20600], desc[UR14][R88.64], P1 ;  /* 0x2060000058f87fae */ /* 0x000fe8000892184e */
[----:B------:R-:W-:Y:S04]  /*12730*/  LDGSTS.E [R248+0x20680], desc[UR14][R62.64], P2 ;  /* 0x206800003ef87fae */ /* 0x000fe8000912184e */
[----:B-1----:R-:W2:Y:S04]  /*12740*/  LDL.LU.64 R10, [R1+0xf70] ;  /* 0x000f7000010a7983 */ /* 0x002ea80000300a00 */
[----:B------:R-:W-:Y:S04]  /*12750*/  LDGSTS.E [R248+0x20e00], desc[UR14][R104.64], P1 ;  /* 0x20e0000068f87fae */ /* 0x000fe8000892184e */
[----:B------:R1:W-:Y:S04]  /*12760*/  STL.64 [R1+0x20a0], R216 ;  /* 0x0020a0d801007387 */ /* 0x0003e80000100a00 */
        /* <DEDUP_REMOVED lines=12> */
[----:B------:R-:W-:Y:S04]  /*12830*/  LDGSTS.E [R248+0x22680], desc[UR14][R168.64], P2 ;  /* 0x22680000a8f87fae */ /* 0x000fe8000912184e */
[----:B------:R-:W-:Y:S04]  /*12840*/  LDGSTS.E [R248+0x22e00], desc[UR14][R152.64], P1 ;  /* 0x22e0000098f87fae */ /* 0x000fe8000892184e */
[----:B------:R-:W2:Y:S04]  /*12850*/  LDL.64 R184, [R1+0xd38] ;  /* 0x000d380001b87983 */ /* 0x000ea80000100a00 */
[----:B------:R-:W2:Y:S04]  /*12860*/  LDL.64 R168, [R1+0xd40] ;  /* 0x000d400001a87983 */ /* 0x000ea80000100a00 */
[----:B------:R-:W2:Y:S01]  /*12870*/  LDL.64 R152, [R1+0xd48] ;  /* 0x000d480001987983 */ /* 0x000ea20000100a00 */
[----:B------:R-:W-:-:S03]  /*12880*/  LOP3.LUT R6, R249, 0x70, RZ, 0x3c, !PT ;  /* 0x00000070f9067812 */ /* 0x000fc600078e3cff */
[----:B---3--:R-:W-:Y:S01]  /*12890*/  LDGSTS.E [R248+0x22e80], desc[UR14][R120.64], P2 ;  /* 0x22e8000078f87fae */ /* 0x008fe2000912184e */
[----:B------:R-:W-:-:S03]  /*128a0*/  IADD3 R6, R6, UR5, RZ ;  /* 0x0000000506067c10 */ /* 0x000fc6000fffe0ff */
[----:B----4-:R-:W-:Y:S04]  /*128b0*/  LDGSTS.E [R248+0x23600], desc[UR14][R136.64], P1 ;  /* 0x2360000088f87fae */ /* 0x010fe8000892184e */
        /* <DEDUP_REMOVED lines=14> */
[----:B------:R-:W3:Y:S04]  /*129a0*/  LDL.64 R120, [R1+0xd50] ;  /* 0x000d500001787983 */ /* 0x000ee80000100a00 */
[----:B------:R-:W4:Y:S04]  /*129b0*/  LDL.64 R136, [R1+0xd58] ;  /* 0x000d580001887983 */ /* 0x000f280000100a00 */
[----:B------:R-:W-:Y:S04]  /*129c0*/  STL.64 [R1+0x20b8], R250 ;  /* 0x0020b8fa01007387 */ /* 0x000fe80000100a00 */
[----:B------:R1:W-:Y:S04]  /*129d0*/  STL.64 [R1+0x20b0], R244 ;  /* 0x0020b0f401007387 */ /* 0x0003e80000100a00 */
[----:B------:R-:W-:Y:S04]  /*129e0*/  STL.64 [R1+0x2120], R204 ;  /* 0x002120cc01007387 */ /* 0x000fe80000100a00 */
[----:B------:R-:W4:Y:S04]  /*129f0*/  LDL.64 R64, [R1+0xb38] ;  /* 0x000b380001407983 */ /* 0x000f280000100a00 */
[----:B------:R-:W4:Y:S04]  /*12a00*/  LDL.64 R88, [R1+0x978] ;  /* 0x0009780001587983 */ /* 0x000f280000100a00 */
[----:B------:R-:W4:Y:S04]  /*12a10*/  LDL.64 R62, [R1+0x9b8] ;  /* 0x0009b800013e7983 */ /* 0x000f280000100a00 */
[----:B------:R-:W4:Y:S04]  /*12a20*/  LDL.64 R104, [R1+0x9f8] ;  /* 0x0009f80001687983 */ /* 0x000f280000100a00 */
[----:B------:R-:W-:Y:S04]  /*12a30*/  LDGSTS.E [R6+0x22f80], desc[UR14][R60.64], P2 ;  /* 0x22f800003c067fae */ /* 0x000fe8000912184e */
[----:B------:R-:W-:Y:S04]  /*12a40*/  LDGSTS.E [R6+0x23700], desc[UR14][R210.64], P1 ;  /* 0x23700000d2067fae */ /* 0x000fe8000892184e */
[----:B------:R-:W-:Y:S04]  /*12a50*/  LDGSTS.E [R6+0x23780], desc[UR14][R202.64], P2 ;  /* 0x23780000ca067fae */ /* 0x000fe8000912184e */
[----:B------:R-:W-:Y:S04]  /*12a60*/  LDGSTS.E [R6+0x23f00], desc[UR14][R58.64], P1 ;  /* 0x23f000003a067fae */ /* 0x000fe8000892184e */
[----:B------:R-:W-:Y:S04]  /*12a70*/  LDGSTS.E [R6+0x23f80], desc[UR14][R222.64], P2 ;  /* 0x23f80000de067fae */ /* 0x000fe8000912184e */
[----:B------:R-:W0:Y:S01]  /*12a80*/  LDGDEPBAR ;  /* 0x00000000000079af */ /* 0x000e220000000000 */
[----:B------:R-:W-:Y:S06]  /*12a90*/  BAR.SYNC.DEFER_BLOCKING 0x0 ;  /* 0x0000000000007b1d */ /* 0x000fec0000010000 */
[----:B------:R-:W4:Y:S04]  /*12aa0*/  LDL.64 R60, [R1+0xa38] ;  /* 0x000a3800013c7983 */ /* 0x000f280000100a00 */
[----:B------:R-:W4:Y:S04]  /*12ab0*/  LDL.64 R202, [R1+0xa78] ;  /* 0x000a780001ca7983 */ /* 0x000f280000100a00 */
[----:B------:R-:W4:Y:S04]  /*12ac0*/  LDL.64 R58, [R1+0xab8] ;  /* 0x000ab800013a7983 */ /* 0x000f280000100a00 */
[----:B------:R-:W-:Y:S04]  /*12ad0*/  STL.64 [R1+0x20c8], R6 ;  /* 0x0020c80601007387 */ /* 0x000fe80000100a00 */
[----:B------:R-:W-:Y:S01]  /*12ae0*/  @!PT LDS RZ, [RZ] ;  /* 0x00000000fffff984 */ /* 0x000fe20000000800 */
[----:B------:R-:W-:Y:S01]  /*12af0*/  @!PT LDS RZ, [RZ] ;  /* 0x00000000fffff984 */ /* 0x000fe20000000800 */
[----:B------:R-:W-:Y:S01]  /*12b00*/  @!PT LDS RZ, [RZ] ;  /* 0x00000000fffff984 */ /* 0x000fe20000000800 */
[----:B------:R-:W-:Y:S04]  /*12b10*/  LDGSTS.E [R0+0x10000], desc[UR14][R68.64], !P4 ;  /* 0x1000000044007fae */ /* 0x000fe8000e12184e */
[----:B------:R1:W-:Y:S04]  /*12b20*/  STL.64 [R1+0x20c0], R222 ;  /* 0x0020c0de01007387 */ /* 0x0003e80000100a00 */
[----:B------:R-:W-:Y:S04]  /*12b30*/  LDGSTS.E [R0+0x10080], desc[UR14][R66.64], !P4 ;  /* 0x1008000042007fae */ /* 0x000fe8000e12184e */
[----:B------:R-:W-:Y:S04]  /*12b40*/  LDGSTS.E [R0+0x10100], desc[UR14][R200.64], !P4 ;  /* 0x10100000c8007fae */ /* 0x000fe8000e12184e */
[----:B-1----:R-:W4:Y:S04]  /*12b50*/  LDL.64 R216, [R1+0x908] ;  /* 0x0009080001d87983 */ /* 0x002f280000100a00 */
[----:B------:R-:W4:Y:S04]  /*12b60*/  LDL.64 R66, [R1+0xc18] ;  /* 0x000c180001427983 */ /* 0x000f280000100a00 */
[----:B------:R-:W4:Y:S04]  /*12b70*/  LDL.64 R200, [R1+0xa30] ;  /* 0x000a300001c87983 */ /* 0x000f280000100a00 */
[----:B------:R-:W4:Y:S04]  /*12b80*/  LDL.64 R70, [R1+0x900] ;  /* 0x0009000001467983 */ /* 0x000f280000100a00 */
[----:B------:R-:W4:Y:S01]  /*12b90*/  LDL.64 R68, [R1+0x1120] ;  /* 0x0011200001447983 */ /* 0x000f220000100a00 */
[----:B------:R-:W-:-:S02]  /*12ba0*/  ISETP.GE.U32.AND P1, PT, R13, 0x7fffff74, PT ;  /* 0x7fffff740d00780c */ /* 0x000fc40003f26070 */
[----:B------:R-:W-:Y:S01]  /*12bb0*/  ISETP.GE.U32.AND P2, PT, R12, 0x7fffff70, PT ;  /* 0x7fffff700c00780c */ /* 0x000fe20003f46070 */
[----:B------:R-:W4:Y:S04]  /*12bc0*/  LDL.64 R244, [R1+0x1320] ;  /* 0x0013200001f47983 */ /* 0x000f280000100a00 */
[----:B------:R-:W4:Y:S04]  /*12bd0*/  LDL.64 R250, [R1+0xc80] ;  /* 0x000c800001fa7983 */ /* 0x000f280000100a00 */
[----:B------:R-:W4:Y:S04]  /*12be0*/  LDL.64 R222, [R1+0x1840] ;  /* 0x0018400001de7983 */ /* 0x000f280000100a00 */
[----:B------:R-:W4:Y:S04]  /*12bf0*/  LDL.64 R6, [R1+0x1848] ;  /* 0x0018480001067983 */ /* 0x000f280000100a00 */
[----:B------:R-:W4:Y:S04]  /*12c00*/  LDL.64 R204, [R1+0x1850] ;  /* 0x0018500001cc7983 */ /* 0x000f280000100a00 */
[----:B--2---:R-:W-:Y:S01]  /*12c10*/  LDGSTS.E [R0+0x10180], desc[UR14][R184.64], !P4 ;  /* 0x10180000b8007fae */ /* 0x004fe2000e12184e */
[----:B------:R-:W1:Y:S03]  /*12c20*/  LDC R13, c[0x0][0x230] ;  /* 0x00008c00ff0d7b82 */ /* 0x000e660000000800 */
[----:B------:R-:W-:Y:S04]  /*12c30*/  LDGSTS.E [R0+0x10200], desc[UR14][R168.64], !P4 ;  /* 0x10200000a8007fae */ /* 0x000fe8000e12184e */
[----:B------:R-:W-:Y:S04]  /*12c40*/  LDGSTS.E [R0+0x10280], desc[UR14][R152.64], !P4 ;  /* 0x1028000098007fae */ /* 0x000fe8000e12184e */
[----:B------:R-:W2:Y:S04]  /*12c50*/  LDL.64 R184, [R1+0xa28] ;  /* 0x000a280001b87983 */ /* 0x000ea80000100a00 */
[----:B------:R-:W2:Y:S04]  /*12c60*/  LDL.64 R168, [R1+0xa20] ;  /* 0x000a200001a87983 */ /* 0x000ea80000100a00 */
[----:B------:R-:W2:Y:S04]  /*12c70*/  LDL.64 R152, [R1+0xa18] ;  /* 0x000a180001987983 */ /* 0x000ea80000100a00 */
[----:B---3--:R-:W-:Y:S04]  /*12c80*/  LDGSTS.E [R0+0x10300], desc[UR14][R120.64], !P4 ;  /* 0x1030000078007fae */ /* 0x008fe8000e12184e */
[----:B----4-:R-:W-:Y:S04]  /*12c90*/  LDGSTS.E [R0+0x10380], desc[UR14][R136.64], !P4 ;  /* 0x1038000088007fae */ /* 0x010fe8000e12184e */
[----:B------:R-:W3:Y:S04]  /*12ca0*/  LDL.64 R120, [R1+0xa10] ;  /* 0x000a100001787983 */ /* 0x000ee80000100a00 */
[----:B------:R-:W4:Y:S04]  /*12cb0*/  LDL.64 R136, [R1+0xa08] ;  /* 0x000a080001887983 */ /* 0x000f280000100a00 */
[----:B------:R-:W-:Y:S04]  /*12cc0*/  LDGSTS.E [R0+0x11000], desc[UR14][R64.64], !P6 ;  /* 0x1100000040007fae */ /* 0x000fe8000f12184e */
[----:B------:R-:W-:Y:S04]  /*12cd0*/  LDGSTS.E [R0+0x11080], desc[UR14][R88.64], !P6 ;  /* 0x1108000058007fae */ /* 0x000fe8000f12184e */
[----:B------:R-:W-:Y:S04]  /*12ce0*/  LDGSTS.E [R0+0x11100], desc[UR14][R62.64], !P6 ;  /* 0x111000003e007fae */ /* 0x000fe8000f12184e */
[----:B------:R-:W4:Y:S04]  /*12cf0*/  LDL.64 R64, [R1+0xa00] ;  /* 0x000a000001407983 */ /* 0x000f280000100a00 */
[----:B------:R-:W4:Y:S04]  /*12d00*/  LDL.64 R88, [R1+0x1020] ;  /* 0x0010200001587983 */ /* 0x000f280000100a00 */
[----:B------:R-:W-:Y:S04]  /*12d10*/  LDGSTS.E [R0+0x11180], desc[UR14][R104.64], !P6 ;  /* 0x1118000068007fae */ /* 0x000fe8000f12184e */
[----:B------:R-:W4:Y:S04]  /*12d20*/  LDL.64 R62, [R1+0x930] ;  /* 0x00093000013e7983 */ /* 0x000f280000100a00 */
[----:B------:R-:W4:Y:S04]  /*12d30*/  LDL.64 R104, [R1+0x928] ;  /* 0x0009280001687983 */ /* 0x000f280000100a00 */
[----:B------:R-:W-:Y:S04]  /*12d40*/  LDGSTS.E [R0+0x11200], desc[UR14][R60.64], !P6 ;  /* 0x112000003c007fae */ /* 0x000fe8000f12184e */
[----:B------:R-:W-:Y:S04]  /*12d50*/  LDGSTS.E [R0+0x11280], desc[UR14][R202.64], !P6 ;  /* 0x11280000ca007fae */ /* 0x000fe8000f12184e */
[----:B------:R-:W-:Y:S04]  /*12d60*/  LDGSTS.E [R0+0x11300], desc[UR14][R58.64], !P6 ;  /* 0x113000003a007fae */ /* 0x000fe8000f12184e */
[----:B------:R-:W4:Y:S04]  /*12d70*/  LDL.64 R60, [R1+0x920] ;  /* 0x00092000013c7983 */ /* 0x000f280000100a00 */
[----:B------:R-:W4:Y:S04]  /*12d80*/  LDL.64 R202, [R1+0x918] ;  /* 0x0009180001ca7983 */ /* 0x000f280000100a00 */
[----:B------:R-:W4:Y:S04]  /*12d90*/  LDL.64 R58, [R1+0x910] ;  /* 0x00091000013a7983 */ /* 0x000f280000100a00 */
[----:B------:R1:W-:Y:S04]  /*12da0*/  LDGSTS.E [R0+0x11380], desc[UR14][R40.64], !P6 ;  /* 0x1138000028007fae */ /* 0x0003e8000f12184e */
[----:B------:R-:W-:Y:S01]  /*12db0*/  LDGSTS.E [R0+0x12000], desc[UR14][R66.64], !P0 ;  /* 0x1200000042007fae */ /* 0x000fe2000c12184e */
[----:B------:R-:W-:Y:S01]  /*12dc0*/  VIADD R12, R36, 0xffffffab ;  /* 0xffffffab240c7836 */ /* 0x000fe20000000000 */
[----:B-1----:R-:W1:Y:S02]  /*12dd0*/  LDC R40, c[0x0][0x230] ;  /* 0x00008c00ff287b82 */ /* 0x002e640000000800 */
[----:B------:R-:W-:Y:S06]  /*12de0*/  LDGSTS.E [R0+0x12080], desc[UR14][R200.64], !P0 ;  /* 0x12080000c8007fae */ /* 0x000fec000c12184e */
[----:B------:R-:W1:Y:S01]  /*12df0*/  LDC R36, c[0x0][0x230] ;  /* 0x00008c00ff247b82 */ /* 0x000e620000000800 */
[----:B------:R-:W4:Y:S04]  /*12e00*/  LDL.64 R66, [R1+0x830] ;  /* 0x0008300001427983 */ /* 0x000f280000100a00 */
[----:B------:R-:W4:Y:S04]  /*12e10*/  LDL.64 R200, [R1+0x828] ;  /* 0x0008280001c87983 */ /* 0x000f280000100a00 */
[----:B--2---:R-:W-:Y:S04]  /*12e20*/  LDGSTS.E [R0+0x12100], desc[UR14][R184.64], !P0 ;  /* 0x12100000b8007fae */ /* 0x004fe8000c12184e */
        /* <DEDUP_REMOVED lines=13> */
[----:B------:R-:W-:Y:S04]  /*12f00*/  LDGSTS.E [R0+0x13100], desc[UR14][R104.64], !P1 ;  /* 0x1310000068007fae */ /* 0x000fe8000c92184e */
[----:B------:R-:W4:Y:S04]  /*12f10*/  LDL.64 R88, [R1+0xb58] ;  /* 0x000b580001587983 */ /* 0x000f280000100a00 */
[----:B------:R-:W4:Y:S04]  /*12f20*/  LDL.64 R62, [R1+0xb60] ;  /* 0x000b6000013e7983 */ /* 0x000f280000100a00 */
[----:B------:R-:W4:Y:S04]  /*12f30*/  LDL.64 R104, [R1+0xb68] ;  /* 0x000b680001687983 */ /* 0x000f280000100a00 */
[----:B------:R-:W-:Y:S04]  /*12f40*/  LDGSTS.E [R0+0x13180], desc[UR14][R60.64], !P1 ;  /* 0x131800003c007fae */ /* 0x000fe8000c92184e */
[----:B------:R-:W-:Y:S04]  /*12f50*/  LDGSTS.E [R0+0x13200], desc[UR14][R202.64], !P1 ;  /* 0x13200000ca007fae */ /* 0x000fe8000c92184e */
[----:B------:R-:W-:Y:S04]  /*12f60*/  LDGSTS.E [R0+0x13280], desc[UR14][R58.64], !P1 ;  /* 0x132800003a007fae */ /* 0x000fe8000c92184e */
[----:B------:R-:W-:Y:S04]  /*12f70*/  LDGSTS.E [R0+0x13300], desc[UR14][R216.64], !P1 ;  /* 0x13300000d8007fae */ /* 0x000fe8000c92184e */
[----:B------:R-:W-:Y:S04]  /*12f80*/  LDGSTS.E [R0+0x13380], desc[UR14][R70.64], !P1 ;  /* 0x1338000046007fae */ /* 0x000fe8000c92184e */
[----:B------:R-:W4:Y:S04]  /*12f90*/  LDL.64 R60, [R1+0xb70] ;  /* 0x000b7000013c7983 */ /* 0x000f280000100a00 */
[----:B------:R-:W-:Y:S04]  /*12fa0*/  LDGSTS.E [R0+0x14000], desc[UR14][R68.64], !P2 ;  /* 0x1400000044007fae */ /* 0x000fe8000d12184e */
[----:B------:R-:W4:Y:S04]  /*12fb0*/  LDL.64 R202, [R1+0xb80] ;  /* 0x000b800001ca7983 */ /* 0x000f280000100a00 */
[----:B------:R-:W4:Y:S04]  /*12fc0*/  LDL.64 R58, [R1+0xb88] ;  /* 0x000b8800013a7983 */ /* 0x000f280000100a00 */
[----:B------:R-:W-:Y:S04]  /*12fd0*/  LDGSTS.E [R0+0x14080], desc[UR14][R66.64], !P2 ;  /* 0x1408000042007fae */ /* 0x000fe8000d12184e */
[----:B------:R-:W-:Y:S04]  /*12fe0*/  LDGSTS.E [R0+0x14100], desc[UR14][R200.64], !P2 ;  /* 0x14100000c8007fae */ /* 0x000fe8000d12184e */
[----:B------:R-:W4:Y:S01]  /*12ff0*/  LDL.64 R216, [R1+0xc88] ;  /* 0x000c880001d87983 */ /* 0x000f220000100a00 */
[----:B------:R-:W-:-:S03]  /*13000*/  ISETP.GE.U32.AND P4, PT, R12, 0x7fffff6c, PT ;  /* 0x7fffff6c0c00780c */ /* 0x000fc60003f86070 */
[----:B------:R-:W4:Y:S04]  /*13010*/  LDL.64 R70, [R1+0x1420] ;  /* 0x0014200001467983 */ /* 0x000f280000100a00 */
[----:B------:R-:W4:Y:S04]  /*13020*/  LDL.64 R200, [R1+0xb90] ;  /* 0x000b900001c87983 */ /* 0x000f280000100a00 */
[----:B------:R-:W4:Y:S04]  /*13030*/  LDL.64 R68, [R1+0x1428] ;  /* 0x0014280001447983 */ /* 0x000f280000100a00 */
[----:B------:R-:W4:Y:S04]  /*13040*/  LDL.64 R66, [R1+0x1430] ;  /* 0x0014300001427983 */ /* 0x000f280000100a00 */
[----:B--2---:R-:W-:Y:S04]  /*13050*/  LDGSTS.E [R0+0x14180], desc[UR14][R184.64], !P2 ;  /* 0x14180000b8007fae */ /* 0x004fe8000d12184e */
[----:B------:R-:W-:Y:S04]  /*13060*/  LDGSTS.E [R0+0x14200], desc[UR14][R168.64], !P2 ;  /* 0x14200000a8007fae */ /* 0x000fe8000d12184e */
[----:B------:R-:W-:Y:S04]  /*13070*/  LDGSTS.E [R0+0x14280], desc[UR14][R152.64], !P2 ;  /* 0x1428000098007fae */ /* 0x000fe8000d12184e */
[----:B------:R-:W2:Y:S04]  /*13080*/  LDL.64 R184, [R1+0xc90] ;  /* 0x000c900001b87983 */ /* 0x000ea80000100a00 */
[----:B------:R-:W2:Y:S04]  /*13090*/  LDL.64 R168, [R1+0xc98] ;  /* 0x000c980001a87983 */ /* 0x000ea80000100a00 */
[----:B------:R-:W2:Y:S01]  /*130a0*/  LDL.64 R152, [R1+0xca0] ;  /* 0x000ca00001987983 */ /* 0x000ea20000100a00 */
[----:B------:R-:W-:-:S02]  /*130b0*/  VIADD R12, R38, 0xffffffa7 ;  /* 0xffffffa7260c7836 */ /* 0x000fc40000000000 */
[----:B------:R-:W1:Y:S03]  /*130c0*/  LDC R38, c[0x0][0x230] ;  /* 0x00008c00ff267b82 */ /* 0x000e660000000800 */
[----:B------:R-:W-:Y:S01]  /*130d0*/  ISETP.GE.U32.AND P6, PT, R12, 0x7fffff68, PT ;  /* 0x7fffff680c00780c */ /* 0x000fe20003fc6070 */
[----:B---3--:R-:W-:Y:S04]  /*130e0*/  LDGSTS.E [R0+0x14300], desc[UR14][R120.64], !P2 ;  /* 0x1430000078007fae */ /* 0x008fe8000d12184e */
[----:B----4-:R-:W-:Y:S04]  /*130f0*/  LDGSTS.E [R0+0x14380], desc[UR14][R136.64], !P2 ;  /* 0x1438000088007fae */ /* 0x010fe8000d12184e */
[----:B------:R-:W3:Y:S04]  /*13100*/  LDL.64 R120, [R1+0xcb0] ;  /* 0x000cb00001787983 */ /* 0x000ee80000100a00 */
[----:B------:R-:W4:Y:S04]  /*13110*/  LDL.64 R136, [R1+0xcb8] ;  /* 0x000cb80001887983 */ /* 0x000f280000100a00 */
[----:B------:R-:W-:Y:S04]  /*13120*/  LDGSTS.E [R0+0x15000], desc[UR14][R64.64], !P4 ;  /* 0x1500000040007fae */ /* 0x000fe8000e12184e */
[----:B------:R-:W-:Y:S04]  /*13130*/  LDGSTS.E [R0+0x15080], desc[UR14][R88.64], !P4 ;  /* 0x1508000058007fae */ /* 0x000fe8000e12184e */
[----:B------:R-:W-:Y:S04]  /*13140*/  LDGSTS.E [R0+0x15100], desc[UR14][R62.64], !P4 ;  /* 0x151000003e007fae */ /* 0x000fe8000e12184e */
[----:B------:R-:W-:Y:S04]  /*13150*/  LDGSTS.E [R0+0x15180], desc[UR14][R104.64], !P4 ;  /* 0x1518000068007fae */ /* 0x000fe8000e12184e */
[----:B------:R-:W4:Y:S04]  /*13160*/  LDL.64 R64, [R1+0x1438] ;  /* 0x0014380001407983 */ /* 0x000f280000100a00 */
[----:B------:R-:W4:Y:S04]  /*13170*/  LDL.64 R88, [R1+0x1440] ;  /* 0x0014400001587983 */ /* 0x000f280000100a00 */
        /* <DEDUP_REMOVED lines=12> */
[----:B------:R-:W4:Y:S01]  /*13240*/  LDL.64 R200, [R1+0x1530] ;  /* 0x0015300001c87983 */ /* 0x000f220000100a00 */
[----:B------:R-:W-:-:S02]  /*13250*/  IADD3 R12, R37, -0x5d, RZ ;  /* 0xffffffa3250c7810 */ /* 0x000fc40007ffe0ff */
[----:B------:R-:W4:Y:S01]  /*13260*/  LDC R37, c[0x0][0x230] ;  /* 0x00008c00ff257b82 */ /* 0x000f220000000800 */
        /* <DEDUP_REMOVED lines=9> */
[----:B------:R-:W-:Y:S01]  /*13300*/  ISETP.GE.U32.AND P0, PT, R12, 0x7fffff64, PT ;  /* 0x7fffff640c00780c */ /* 0x000fe20003f06070 */
[----:B-1----:R-:W-:-:S02]  /*13310*/  VIADD R12, R36, 0xffffff9f ;  /* 0xffffff9f240c7836 */ /* 0x002fc40000000000 */
[----:B------:R-:W1:Y:S03]  /*13320*/  LDC R36, c[0x0][0x230] ;  /* 0x00008c00ff247b82 */ /* 0x000e660000000800 */
[----:B------:R-:W-:Y:S01]  /*13330*/  ISETP.GE.U32.AND P1, PT, R12, 0x7fffff60, PT ;  /* 0x7fffff600c00780c */ /* 0x000fe20003f26070 */
[----:B---3--:R-:W-:Y:S04]  /*13340*/  LDGSTS.E [R0+0x16300], desc[UR14][R120.64], !P6 ;  /* 0x1630000078007fae */ /* 0x008fe8000f12184e */
[----:B----4-:R-:W-:Y:S04]  /*13350*/  LDGSTS.E [R0+0x16380], desc[UR14][R136.64], !P6 ;  /* 0x1638000088007fae */ /* 0x010fe8000f12184e */
[----:B------:R-:W-:Y:S04]  /*13360*/  LDGSTS.E [R0+0x17000], desc[UR14][R70.64], !P0 ;  /* 0x1700000046007fae */ /* 0x000fe8000c12184e */
[----:B------:R-:W3:Y:S04]  /*13370*/  LDL.64 R120, [R1+0x1550] ;  /* 0x0015500001787983 */ /* 0x000ee80000100a00 */
[----:B------:R-:W4:Y:S04]  /*13380*/  LDL.64 R136, [R1+0x1558] ;  /* 0x0015580001887983 */ /* 0x000f280000100a00 */
[----:B------:R-:W-:Y:S04]  /*13390*/  LDGSTS.E [R0+0x17080], desc[UR14][R68.64], !P0 ;  /* 0x1708000044007fae */ /* 0x000fe8000c12184e */
        /* <DEDUP_REMOVED lines=28> */
[----:B------:R-:W-:Y:S02]  /*13560*/  ISETP.GE.U32.AND P2, PT, R12, 0x7fffff5c, PT ;  /* 0x7fffff5c0c00780c */ /* 0x000fe40003f46070 */
[----:B------:R-:W-:-:S03]  /*13570*/  IADD3 R12, R40, -0x69, RZ ;  /* 0xffffff97280c7810 */ /* 0x000fc60007ffe0ff */
[----:B------:R-:W2:Y:S01]  /*13580*/  LDC R40, c[0x0][0x230] ;  /* 0x00008c00ff287b82 */ /* 0x000ea20000000800 */
[----:B------:R-:W-:Y:S01]  /*13590*/  ISETP.GE.U32.AND P4, PT, R12, 0x7fffff58, PT ;  /* 0x7fffff580c00780c */ /* 0x000fe20003f86070 */
[----:B------:R-:W-:-:S05]  /*135a0*/  VIADD R12, R39, 0xffffff93 ;  /* 0xffffff93270c7836 */ /* 0x000fca0000000000 */
[----:B------:R-:W-:Y:S01]  /*135b0*/  ISETP.GE.U32.AND P6, PT, R12, 0x7fffff54, PT ;  /* 0x7fffff540c00780c */ /* 0x000fe20003fc6070 */
[----:B------:R-:W-:Y:S01]  /*135c0*/  VIADD R12, R38, 0xffffff8f ;  /* 0xffffff8f260c7836 */ /* 0x000fe20000000000 */
[----:B------:R-:W2:Y:S04]  /*135d0*/  LDC R39, c[0x0][0x230] ;  /* 0x00008c00ff277b82 */ /* 0x000ea80000000800 */
[----:B------:R-:W-:Y:S02]  /*135e0*/  ISETP.GE.U32.AND P0, PT, R12, 0x7fffff50, PT ;  /* 0x7fffff500c00780c */ /* 0x000fe40003f06070 */
[----:B------:R-:W-:Y:S02]  /*135f0*/  IADD3 R12, R37, -0x75, RZ ;  /* 0xffffff8b250c7810 */ /* 0x000fe40007ffe0ff */
[----:B------:R-:W2:Y:S01]  /*13600*/  LDC R38, c[0x0][0x230] ;  /* 0x00008c00ff267b82 */ /* 0x000ea20000000800 */
[----:B---3--:R-:W-:Y:S04]  /*13610*/  LDGSTS.E [R0+0x18300], desc[UR14][R120.64], !P1 ;  /* 0x1830000078007fae */ /* 0x008fe8000c92184e */
[----:B----4-:R-:W-:Y:S01]  /*13620*/  LDGSTS.E [R0+0x18380], desc[UR14][R136.64], !P1 ;  /* 0x1838000088007fae */ /* 0x010fe2000c92184e */
[----:B------:R-:W-:Y:S01]  /*13630*/  ISETP.GE.U32.AND P1, PT, R12, 0x7fffff4c, PT ;  /* 0x7fffff4c0c00780c */ /* 0x000fe20003f26070 */
[----:B-1----:R-:W-:-:S02]  /*13640*/  VIADD R12, R36, 0xffffff87 ;  /* 0xffffff87240c7836 */ /* 0x002fc40000000000 */
[----:B------:R-:W3:Y:S04]  /*13650*/  LDL.64 R36, [R1+0x1838] ;  /* 0x0018380001247983 */ /* 0x000ee80000100a00 */
[----:B------:R-:W-:Y:S04]  /*13660*/  LDGSTS.E [R0+0x19000], desc[UR14][R70.64], !P2 ;  /* 0x1900000046007fae */ /* 0x000fe8000d12184e */
[----:B------:R-:W4:Y:S04]  /*13670*/  LDL.64 R120, [R1+0x1820] ;  /* 0x0018200001787983 */ /* 0x000f280000100a00 */
[----:B------:R-:W3:Y:S04]  /*13680*/  LDL.64 R136, [R1+0x1828] ;  /* 0x0018280001887983 */ /* 0x000ee80000100a00 */
[----:B------:R-:W-:Y:S04]  /*13690*/  LDGSTS.E [R0+0x19080], desc[UR14][R68.64], !P2 ;  /* 0x1908000044007fae */ /* 0x000fe8000d12184e */
[----:B------:R-:W3:Y:S04]  /*136a0*/  LDL.LU.64 R70, [R1+0x2258] ;  /* 0x0022580001467983 */ /* 0x000ee80000300a00 */
[----:B------:R-:W-:Y:S04]  /*136b0*/  LDGSTS.E [R0+0x19100], desc[UR14][R66.64], !P2 ;  /* 0x1910000042007fae */ /* 0x000fe8000d12184e */
[----:B------:R-:W3:Y:S04]  /*136c0*/  LDL.LU.64 R68, [R1+0x2250] ;  /* 0x0022500001447983 */ /* 0x000ee80000300a00 */
[----:B------:R-:W-:Y:S04]  /*136d0*/  LDGSTS.E [R0+0x19180], desc[UR14][R244.64], !P2 ;  /* 0x19180000f4007fae */ /* 0x000fe8000d12184e */
[----:B------:R-:W3:Y:S04]  /*136e0*/  LDL.LU.64 R66, [R1+0x2248] ;  /* 0x0022480001427983 */ /* 0x000ee80000300a00 */
[----:B------:R-:W-:Y:S04]  /*136f0*/  LDGSTS.E [R0+0x19200], desc[UR14][R64.64], !P2 ;  /* 0x1920000040007fae */ /* 0x000fe8000d12184e */
[----:B------:R-:W3:Y:S04]  /*13700*/  LDL.64 R244, [R1+0x1920] ;  /* 0x0019200001f47983 */ /* 0x000ee80000100a00 */
[----:B------:R-:W-:Y:S04]  /*13710*/  LDGSTS.E [R0+0x19280], desc[UR14][R88.64], !P2 ;  /* 0x1928000058007fae */ /* 0x000fe8000d12184e */
[----:B------:R-:W3:Y:S04]  /*13720*/  LDL.LU.64 R64, [R1+0x2240] ;  /* 0x0022400001407983 */ /* 0x000ee80000300a00 */
[----:B------:R-:W-:Y:S04]  /*13730*/  LDGSTS.E [R0+0x19300], desc[UR14][R62.64], !P2 ;  /* 0x193000003e007fae */ /* 0x000fe8000d12184e */
[----:B------:R-:W3:Y:S04]  /*13740*/  LDL.LU.64 R88, [R1+0x2238] ;  /* 0x0022380001587983 */ /* 0x000ee80000300a00 */
[----:B------:R-:W-:Y:S01]  /*13750*/  LDGSTS.E [R0+0x19380], desc[UR14][R104.64], !P2 ;  /* 0x1938000068007fae */ /* 0x000fe2000d12184e */
[----:B------:R-:W-:-:S03]  /*13760*/  ISETP.GE.U32.AND P2, PT, R12, 0x7fffff48, PT ;  /* 0x7fffff480c00780c */ /* 0x000fc60003f46070 */
[----:B------:R-:W3:Y:S01]  /*13770*/  LDL.LU.64 R62, [R1+0x2230] ;  /* 0x00223000013e7983 */ /* 0x000ee20000300a00 */
[----:B------:R-:W-:Y:S02]  /*13780*/  VIADD R12, R13, 0xffffff83 ;  /* 0xffffff830d0c7836 */ /* 0x000fe40000000000 */
[----:B------:R-:W1:Y:S01]  /*13790*/  LDC R13, c[0x0][0x230] ;  /* 0x00008c00ff0d7b82 */ /* 0x000e620000000800 */
[----:B------:R-:W3:Y:S04]  /*137a0*/  LDL.LU.64 R104, [R1+0x2228] ;  /* 0x0022280001687983 */ /* 0x000ee80000300a00 */
[----:B------:R-:W-:Y:S04]  /*137b0*/  LDGSTS.E [R0+0x1a000], desc[UR14][R60.64], !P4 ;  /* 0x1a0000003c007fae */ /* 0x000fe8000e12184e */
[----:B------:R-:W-:Y:S04]  /*137c0*/  LDGSTS.E [R0+0x1a080], desc[UR14][R202.64], !P4 ;  /* 0x1a080000ca007fae */ /* 0x000fe8000e12184e */
[----:B------:R-:W-:Y:S04]  /*137d0*/  LDGSTS.E [R0+0x1a100], desc[UR14][R250.64], !P4 ;  /* 0x1a100000fa007fae */ /* 0x000fe8000e12184e */
[----:B------:R-:W3:Y:S04]  /*137e0*/  LDL.LU.64 R60, [R1+0x2220] ;  /* 0x00222000013c7983 */ /* 0x000ee80000300a00 */
[----:B------:R-:W3:Y:S04]  /*137f0*/  LDL.LU.64 R202, [R1+0x2218] ;  /* 0x0022180001ca7983 */ /* 0x000ee80000300a00 */
[----:B------:R-:W-:Y:S04]  /*13800*/  LDGSTS.E [R0+0x1a180], desc[UR14][R58.64], !P4 ;  /* 0x1a1800003a007fae */ /* 0x000fe8000e12184e */
[----:B------:R-:W3:Y:S04]  /*13810*/  LDL.64 R250, [R1+0x1a20] ;  /* 0x001a200001fa7983 */ /* 0x000ee80000100a00 */
[----:B------:R-:W-:Y:S04]  /*13820*/  LDGSTS.E [R0+0x1a200], desc[UR14][R200.64], !P4 ;  /* 0x1a200000c8007fae */ /* 0x000fe8000e12184e */
[----:B------:R-:W3:Y:S04]  /*13830*/  LDL.LU.64 R58, [R1+0x2210] ;  /* 0x00221000013a7983 */ /* 0x000ee80000300a00 */
[----:B------:R-:W3:Y:S04]  /*13840*/  LDL.LU.64 R200, [R1+0x2208] ;  /* 0x0022080001c87983 */ /* 0x000ee80000300a00 */
[----:B--2---:R-:W-:Y:S04]  /*13850*/  LDGSTS.E [R0+0x1a280], desc[UR14][R184.64], !P4 ;  /* 0x1a280000b8007fae */ /* 0x004fe8000e12184e */
[----:B------:R-:W-:Y:S04]  /*13860*/  LDGSTS.E [R0+0x1a300], desc[UR14][R168.64], !P4 ;  /* 0x1a300000a8007fae */ /* 0x000fe8000e12184e */
[----:B------:R-:W-:Y:S01]  /*13870*/  LDGSTS.E [R0+0x1a380], desc[UR14][R152.64], !P4 ;  /* 0x1a38000098007fae */ /* 0x000fe2000e12184e */
[----:B------:R-:W-:-:S03]  /*13880*/  ISETP.GE.U32.AND P4, PT, R12, 0x7fffff44, PT ;  /* 0x7fffff440c00780c */ /* 0x000fc60003f86070 */
[----:B------:R-:W2:Y:S01]  /*13890*/  LDL.LU.64 R184, [R1+0x2200] ;  /* 0x0022000001b87983 */ /* 0x000ea20000300a00 */
[----:B------:R-:W-:-:S03]  /*138a0*/  IADD3 R12, R40, -0x42, RZ ;  /* 0xffffffbe280c7810 */ /* 0x000fc60007ffe0ff */
[----:B------:R-:W2:Y:S04]  /*138b0*/  LDL.LU.64 R168, [R1+0x21f8] ;  /* 0x0021f80001a87983 */ /* 0x000ea80000300a00 */
[----:B------:R-:W2:Y:S04]  /*138c0*/  LDL.LU.64 R152, [R1+0x21f0] ;  /* 0x0021f00001987983 */ /* 0x000ea80000300a00 */
[----:B------:R-:W2:Y:S04]  /*138d0*/  LDL.64 R40, [R1+0x1830] ;  /* 0x0018300001287983 */ /* 0x000ea80000100a00 */
[----:B----4-:R-:W-:Y:S04]  /*138e0*/  LDGSTS.E [R0+0x1b000], desc[UR14][R120.64], !P6 ;  /* 0x1b00000078007fae */ /* 0x010fe8000f12184e */
[----:B---3--:R-:W-:Y:S04]  /*138f0*/  LDGSTS.E [R0+0x1b080], desc[UR14][R136.64], !P6 ;  /* 0x1b08000088007fae */ /* 0x008fe8000f12184e */
[----:B------:R-:W3:Y:S04]  /*13900*/  LDL.LU.64 R120, [R1+0x21e8] ;  /* 0x0021e80001787983 */ /* 0x000ee80000300a00 */
[----:B------:R-:W4:Y:S04]  /*13910*/  LDL.LU.64 R136, [R1+0x21e0] ;  /* 0x0021e00001887983 */ /* 0x000f280000300a00 */
[----:B--2---:R2:W-:Y:S04]  /*13920*/  LDGSTS.E [R0+0x1b100], desc[UR14][R40.64], !P6 ;  /* 0x1b10000028007fae */ /* 0x0045e8000f12184e */
[----:B------:R1:W-:Y:S04]  /*13930*/  LDGSTS.E [R0+0x1b180], desc[UR14][R36.64], !P6 ;  /* 0x1b18000024007fae */ /* 0x0003e8000f12184e */
[----:B------:R-:W-:Y:S04]  /*13940*/  LDGSTS.E [R0+0x1b200], desc[UR14][R222.64], !P6 ;  /* 0x1b200000de007fae */ /* 0x000fe8000f12184e */
[----:B------:R-:W-:Y:S01]  /*13950*/  LDGSTS.E [R0+0x1b280], desc[UR14][R6.64], !P6 ;  /* 0x1b28000006007fae */ /* 0x000fe2000f12184e */
[----:B--2---:R-:W2:Y:S03]  /*13960*/  LDC R40, c[0x0][0x230] ;  /* 0x00008c00ff287b82 */ /* 0x004ea60000000800 */
[----:B------:R-:W-:Y:S04]  /*13970*/  LDGSTS.E [R0+0x1b300], desc[UR14][R204.64], !P6 ;  /* 0x1b300000cc007fae */ /* 0x000fe8000f12184e */
[----:B------:R-:W-:Y:S01]  /*13980*/  LDGSTS.E [R0+0x1b380], desc[UR14][R216.64], !P6 ;  /* 0x1b380000d8007fae */ /* 0x000fe2000f12184e */
[----:B-1----:R-:W1:Y:S03]  /*13990*/  LDC R37, c[0x0][0x230] ;  /* 0x00008c00ff257b82 */ /* 0x002e660000000800 */
[----:B------:R-:W-:Y:S04]  /*139a0*/  LDGSTS.E [R0+0x1c000], desc[UR14][R244.64], !P0 ;  /* 0x1c000000f4007fae */ /* 0x000fe8000c12184e */
[----:B------:R-:W-:Y:S01]  /*139b0*/  LDGSTS.E [R0+0x1c080], desc[UR14][R152.64], !P0 ;  /* 0x1c08000098007fae */ /* 0x000fe2000c12184e */
[----:B------:R-:W2:Y:S03]  /*139c0*/  LDC R36, c[0x0][0x230] ;  /* 0x00008c00ff247b82 */ /* 0x000ea60000000800 */
[----:B------:R-:W3:Y:S04]  /*139d0*/  LDL.64 R216, [R1+0x1b20] ;  /* 0x001b200001d87983 */ /* 0x000ee80000100a00 */
[----:B------:R-:W-:Y:S04]  /*139e0*/  LDGSTS.E [R0+0x1c100], desc[UR14][R168.64], !P0 ;  /* 0x1c100000a8007fae */ /* 0x000fe8000c12184e */
[----:B------:R-:W4:Y:S04]  /*139f0*/  LDL.LU.64 R152, [R1+0x21d8] ;  /* 0x0021d80001987983 */ /* 0x000f280000300a00 */
        /* <DEDUP_REMOVED lines=13> */
[----:B------:R-:W-:Y:S04]  /*13ad0*/  LDGSTS.E [R0+0x1d100], desc[UR14][R56.64], !P1 ;  /* 0x1d10000038007fae */ /* 0x000fe8000c92184e */
[----:B------:R-:W-:Y:S04]  /*13ae0*/  LDGSTS.E [R0+0x1d180], desc[UR14][R14.64], !P1 ;  /* 0x1d1800000e007fae */ /* 0x000fe8000c92184e */
[----:B------:R-:W4:Y:S04]  /*13af0*/  LDL.LU.64 R72, [R1+0x21a0] ;  /* 0x0021a00001487983 */ /* 0x000f280000300a00 */
[----:B------:R-:W4:Y:S04]  /*13b00*/  LDL.LU.64 R56, [R1+0x2198] ;  /* 0x0021980001387983 */ /* 0x000f280000300a00 */
[----:B------:R-:W2:Y:S04]  /*13b10*/  LDL.64 R250, [R1+0x1c20] ;  /* 0x001c200001fa7983 */ /* 0x000ea80000100a00 */
        /* <DEDUP_REMOVED lines=8> */
[----:B------:R-:W-:Y:S04]  /*13ba0*/  STL.64 [R1+0x20f0], R22 ;  /* 0x0020f01601007387 */ /* 0x000fe80000100a00 */
[----:B---3--:R-:W-:Y:S04]  /*13bb0*/  LDGSTS.E [R0+0x1e000], desc[UR14][R216.64], !P2 ;  /* 0x1e000000d8007fae */ /* 0x008fe8000d12184e */
[----:B------:R-:W-:Y:S04]  /*13bc0*/  LDGSTS.E [R0+0x1e080], desc[UR14][R26.64], !P2 ;  /* 0x1e0800001a007fae */ /* 0x000fe8000d12184e */
[----:B------:R-:W-:Y:S04]  /*13bd0*/  LDGSTS.E [R0+0x1e100], desc[UR14][R28.64], !P2 ;  /* 0x1e1000001c007fae */ /* 0x000fe8000d12184e */
[----:B------:R-:W3:Y:S04]  /*13be0*/  LDL.64 R216, [R1+0xbf8] ;  /* 0x000bf80001d87983 */ /* 0x000ee80000100a00 */
[----:B------:R-:W-:Y:S04]  /*13bf0*/  STL.64 [R1+0x20f8], R26 ;  /* 0x0020f81a01007387 */ /* 0x000fe80000100a00 */
[----:B------:R-:W-:Y:S04]  /*13c00*/  LDGSTS.E [R0+0x1e180], desc[UR14][R30.64], !P2 ;  /* 0x1e1800001e007fae */ /* 0x000fe8000d12184e */
[----:B------:R-:W-:Y:S04]  /*13c10*/  STL.64 [R1+0x2100], R28 ;  /* 0x0021001c01007387 */ /* 0x000fe80000100a00 */
[----:B------:R-:W-:Y:S04]  /*13c20*/  LDGSTS.E [R0+0x1e200], desc[UR14][R32.64], !P2 ;  /* 0x1e20000020007fae */ /* 0x000fe8000d12184e */
[----:B------:R1:W-:Y:S04]  /*13c30*/  STL.64 [R1+0x2108], R30 ;  /* 0x0021081e01007387 */ /* 0x0003e80000100a00 */
[----:B------:R-:W-:Y:S04]  /*13c40*/  LDGSTS.E [R0+0x1e280], desc[UR14][R34.64], !P2 ;  /* 0x1e28000022007fae */ /* 0x000fe8000d12184e */
[----:B------:R-:W-:Y:S04]  /*13c50*/  STL.64 [R1+0x2110], R32 ;  /* 0x0021102001007387 */ /* 0x000fe80000100a00 */
[----:B------:R-:W-:Y:S04]  /*13c60*/  LDGSTS.E [R0+0x1e300], desc[UR14][R24.64], !P2 ;  /* 0x1e30000018007fae */ /* 0x000fe8000d12184e */
[----:B------:R4:W-:Y:S04]  /*13c70*/  STL.64 [R1+0x2118], R34 ;  /* 0x0021182201007387 */ /* 0x0009e80000100a00 */
[----:B------:R-:W-:Y:S04]  /*13c80*/  LDGSTS.E [R0+0x1e380], desc[UR14][R8.64], !P2 ;  /* 0x1e38000008007fae */ /* 0x000fe8000d12184e */
[----:B------:R-:W3:Y:S04]  /*13c90*/  LDL.LU.64 R24, [R1+0x2190] ;  /* 0x0021900001187983 */ /* 0x000ee80000300a00 */
[----:B------:R-:W3:Y:S04]  /*13ca0*/  LDL.LU.64 R8, [R1+0x2188] ;  /* 0x0021880001087983 */ /* 0x000ee80000300a00 */
[----:B--2---:R-:W-:Y:S04]  /*13cb0*/  LDGSTS.E [R0+0x1f000], desc[UR14][R250.64], !P4 ;  /* 0x1f000000fa007fae */ /* 0x004fe8000e12184e */
[----:B------:R-:W-:Y:S01]  /*13cc0*/  LDGSTS.E [R0+0x1f080], desc[UR14][R4.64], !P4 ;  /* 0x1f08000004007fae */ /* 0x000fe2000e12184e */
[----:B------:R-:W-:-:S03]  /*13cd0*/  ISETP.GE.U32.AND P6, PT, R12, 0x7fffff7f, PT ;  /* 0x7fffff7f0c00780c */ /* 0x000fc60003fc6070 */
[----:B------:R-:W2:Y:S04]  /*13ce0*/  LDL.LU.64 R4, [R1+0x2180] ;  /* 0x0021800001047983 */ /* 0x000ea80000300a00 */
[----:B-1----:R-:W2:Y:S04]  /*13cf0*/  LDL.64 R30, [R1+0xc00] ;  /* 0x000c0000011e7983 */ /* 0x002ea80000100a00 */
[----:B------:R-:W2:Y:S04]  /*13d00*/  LDL.64 R28, [R1+0xaf0] ;  /* 0x000af000011c7983 */ /* 0x000ea80000100a00 */
[----:B------:R-:W2:Y:S04]  /*13d10*/  LDL.64 R16, [R1+0xae8] ;  /* 0x000ae80001107983 */ /* 0x000ea80000100a00 */
[----:B------:R-:W2:Y:S04]  /*13d20*/  LDL.64 R14, [R1+0xae0] ;  /* 0x000ae000010e7983 */ /* 0x000ea80000100a00 */
[----:B------:R-:W2:Y:S04]  /*13d30*/  LDL.64 R222, [R1+0xad8] ;  /* 0x000ad80001de7983 */ /* 0x000ea80000100a00 */
[----:B------:R-:W2:Y:S04]  /*13d40*/  LDL.64 R204, [R1+0xad0] ;  /* 0x000ad00001cc7983 */ /* 0x000ea80000100a00 */
[----:B------:R-:W2:Y:S01]  /*13d50*/  LDL.64 R244, [R1+0xac8] ;  /* 0x000ac80001f47983 */ /* 0x000ea20000100a00 */
[----:B------:R-:W-:-:S02]  /*13d60*/  VIADD R12, R39, 0xffffffba ;  /* 0xffffffba270c7836 */ /* 0x000fc40000000000 */
[----:B------:R-:W1:Y:S01]  /*13d70*/  LDC R39, c[0x0][0x230] ;  /* 0x00008c00ff277b82 */ /* 0x000e620000000800 */
[----:B------:R-:W-:Y:S02]  /*13d80*/  LDGSTS.E [R0+0x1f100], desc[UR14][R44.64], !P4 ;  /* 0x1f1000002c007fae */ /* 0x000fe4000e12184e */
[----:B------:R-:W-:Y:S01]  /*13d90*/  ISETP.GE.U32.AND P0, PT, R12, 0x7fffff7b, PT ;  /* 0x7fffff7b0c00780c */ /* 0x000fe20003f06070 */
[----:B------:R-:W-:Y:S01]  /*13da0*/  VIADD R12, R38, 0xffffffb6 ;  /* 0xffffffb6260c7836 */ /* 0x000fe20000000000 */
[----:B------:R-:W-:Y:S03]  /*13db0*/  STL.64 [R1+0x2128], R44 ;  /* 0x0021282c01007387 */ /* 0x000fe60000100a00 */
[----:B------:R-:W1:Y:S01]  /*13dc0*/  LDC R38, c[0x0][0x230] ;  /* 0x00008c00ff267b82 */ /* 0x000e620000000800 */
[----:B------:R-:W-:Y:S01]  /*13dd0*/  ISETP.GE.U32.AND P1, PT, R12, 0x7fffff77, PT ;  /* 0x7fffff770c00780c */ /* 0x000fe20003f26070 */
[----:B------:R-:W-:Y:S01]  /*13de0*/  LDGSTS.E [R0+0x1f180], desc[UR14][R46.64], !P4 ;  /* 0x1f1800002e007fae */ /* 0x000fe2000e12184e */
[----:B------:R-:W-:-:S03]  /*13df0*/  IADD3 R12, R37, -0x4e, RZ ;  /* 0xffffffb2250c7810 */ /* 0x000fc60007ffe0ff */
[----:B------:R-:W-:Y:S01]  /*13e00*/  STL.64 [R1+0x2130], R46 ;  /* 0x0021302e01007387 */ /* 0x000fe20000100a00 */
[----:B------:R-:W-:Y:S01]  /*13e10*/  ISETP.GE.U32.AND P2, PT, R12, 0x7fffff73, PT ;  /* 0x7fffff730c00780c */ /* 0x000fe20003f46070 */
[----:B------:R-:W-:Y:S02]  /*13e20*/  VIADD R12, R36, 0xffffffae ;  /* 0xffffffae240c7836 */ /* 0x000fe40000000000 */
[----:B------:R-:W-:Y:S04]  /*13e30*/  LDGSTS.E [R0+0x1f200], desc[UR14][R48.64], !P4 ;  /* 0x1f20000030007fae */ /* 0x000fe8000e12184e */
[----:B------:R1:W-:Y:S04]  /*13e40*/  STL.64 [R1+0x2138], R48 ;  /* 0x0021383001007387 */ /* 0x0003e80000100a00 */
[----:B------:R-:W-:Y:S04]  /*13e50*/  LDGSTS.E [R0+0x1f280], desc[UR14][R50.64], !P4 ;  /* 0x1f28000032007fae */ /* 0x000fe8000e12184e */
[----:B------:R1:W-:Y:S04]  /*13e60*/  STL.64 [R1+0x2140], R50 ;  /* 0x0021403201007387 */ /* 0x0003e80000100a00 */
[----:B------:R-:W-:Y:S04]  /*13e70*/  LDGSTS.E [R0+0x1f300], desc[UR14][R52.64], !P4 ;  /* 0x1f30000034007fae */ /* 0x000fe8000e12184e */
[----:B------:R-:W2:Y:S04]  /*13e80*/  LDL.64 R36, [R1+0xac0] ;  /* 0x000ac00001247983 */ /* 0x000ea80000100a00 */
[----:B------:R-:W-:Y:S04]  /*13e90*/  LDGSTS.E [R0+0x1f380], desc[UR14][R54.64], !P4 ;  /* 0x1f38000036007fae */ /* 0x000fe8000e12184e */
[----:B----4-:R-:W4:Y:S04]  /*13ea0*/  LDL.64 R34, [R1+0xc20] ;  /* 0x000c200001227983 */ /* 0x010f280000100a00 */
[----:B------:R-:W4:Y:S04]  /*13eb0*/  LDL.64 R26, [R1+0x9f0] ;  /* 0x0009f000011a7983 */ /* 0x000f280000100a00 */
[----:B------:R-:W4:Y:S04]  /*13ec0*/  LDL.64 R22, [R1+0x9e8] ;  /* 0x0009e80001167983 */ /* 0x000f280000100a00 */
[----:B------:R-:W4:Y:S04]  /*13ed0*/  LDL.64 R250, [R1+0x9e0] ;  /* 0x0009e00001fa7983 */ /* 0x000f280000100a00 */
[----:B------:R-:W4:Y:S04]  /*13ee0*/  LDL.64 R20, [R1+0x9d8] ;  /* 0x0009d80001147983 */ /* 0x000f280000100a00 */
[----:B------:R-:W4:Y:S04]  /*13ef0*/  LDL.64 R18, [R1+0x9d0] ;  /* 0x0009d00001127983 */ /* 0x000f280000100a00 */
[----:B------:R-:W4:Y:S04]  /*13f00*/  LDL.64 R6, [R1+0x9c8] ;  /* 0x0009c80001067983 */ /* 0x000f280000100a00 */
[----:B------:R-:W4:Y:S04]  /*13f10*/  LDL.64 R32, [R1+0x1060] ;  /* 0x0010600001207983 */ /* 0x000f280000100a00 */
[----:B-1----:R-:W4:Y:S04]  /*13f20*/  LDL.64 R48, [R1+0xb98] ;  /* 0x000b980001307983 */ /* 0x002f280000100a00 */
[----:B------:R-:W4:Y:S04]  /*13f30*/  LDL.64 R46, [R1+0xbc8] ;  /* 0x000bc800012e7983 */ /* 0x000f280000100a00 */
[----:B------:R-:W4:Y:S04]  /*13f40*/  LDL.64 R44, [R1+0xbd0] ;  /* 0x000bd000012c7983 */ /* 0x000f280000100a00 */
[----:B------:R-:W4:Y:S04]  /*13f50*/  LDL.64 R50, [R1+0x1580] ;  /* 0x0015800001327983 */ /* 0x000f280000100a00 */
[----:B---3--:R-:W-:Y:S04]  /*13f60*/  LDGSTS.E [R2+0x10400], desc[UR14][R216.64], !P6 ;  /* 0x10400000d8027fae */ /* 0x008fe8000f12184e */
[----:B------:R-:W3:Y:S04]  /*13f70*/  LDL.64 R216, [R1+0x9c0] ;  /* 0x0009c00001d87983 */ /* 0x000ee80000100a00 */
[----:B--2---:R-:W-:Y:S04]  /*13f80*/  LDGSTS.E [R2+0x10480], desc[UR14][R4.64], !P6 ;  /* 0x1048000004027fae */ /* 0x004fe8000f12184e */
[----:B------:R-:W-:Y:S04]  /*13f90*/  LDGSTS.E [R2+0x10500], desc[UR14][R8.64], !P6 ;  /* 0x1050000008027fae */ /* 0x000fe8000f12184e */
        /* <DEDUP_REMOVED lines=11> */
[----:B------:R-:W2:Y:S04]  /*14050*/  LDL.64 R30, [R1+0x8f0] ;  /* 0x0008f000011e7983 */ /* 0x000ea80000100a00 */
[----:B------:R-:W2:Y:S04]  /*14060*/  LDL.64 R28, [R1+0x8e0] ;  /* 0x0008e000011c7983 */ /* 0x000ea80000100a00 */
[----:B------:R-:W2:Y:S04]  /*14070*/  LDL.64 R204, [R1+0x8e8] ;  /* 0x0008e80001cc7983 */ /* 0x000ea80000100a00 */
[----:B------:R-:W2:Y:S04]  /*14080*/  LDL.64 R16, [R1+0x8d8] ;  /* 0x0008d80001107983 */ /* 0x000ea80000100a00 */
[----:B------:R-:W2:Y:S04]  /*14090*/  LDL.64 R14, [R1+0x8d0] ;  /* 0x0008d000010e7983 */ /* 0x000ea80000100a00 */
[----:B------:R-:W-:Y:S04]  /*140a0*/  LDGSTS.E [R2+0x11700], desc[UR14][R244.64], !P0 ;  /* 0x11700000f4027fae */ /* 0x000fe8000c12184e */
[----:B------:R-:W2:Y:S04]  /*140b0*/  LDL.64 R222, [R1+0x8c8] ;  /* 0x0008c80001de7983 */ /* 0x000ea80000100a00 */
[----:B------:R1:W-:Y:S04]  /*140c0*/  LDGSTS.E [R2+0x11780], desc[UR14][R36.64], !P0 ;  /* 0x1178000024027fae */ /* 0x0003e8000c12184e */
[----:B------:R-:W2:Y:S04]  /*140d0*/  LDL.64 R244, [R1+0x8c0] ;  /* 0x0008c00001f47983 */ /* 0x000ea80000100a00 */
[----:B----4-:R-:W-:Y:S04]  /*140e0*/  LDGSTS.E [R2+0x12400], desc[UR14][R34.64], !P1 ;  /* 0x1240000022027fae */ /* 0x010fe8000c92184e */
[----:B------:R-:W-:Y:S01]  /*140f0*/  LDGSTS.E [R2+0x12480], desc[UR14][R26.64], !P1 ;  /* 0x124800001a027fae */ /* 0x000fe2000c92184e */
[----:B------:R-:W-:Y:S01]  /*14100*/  ISETP.GE.U32.AND P4, PT, R12, 0x7fffff6f, PT ;  /* 0x7fffff6f0c00780c */ /* 0x000fe20003f86070 */
[----:B-1----:R-:W1:Y:S02]  /*14110*/  LDC R37, c[0x0][0x230] ;  /* 0x00008c00ff257b82 */ /* 0x002e640000000800 */
[----:B------:R-:W-:Y:S04]  /*14120*/  LDGSTS.E [R2+0x12500], desc[UR14][R22.64], !P1 ;  /* 0x1250000016027fae */ /* 0x000fe8000c92184e */
[----:B------:R-:W-:Y:S02]  /*14130*/  LDGSTS.E [R2+0x12580], desc[UR14][R250.64], !P1 ;  /* 0x12580000fa027fae */ /* 0x000fe4000c92184e */
[----:B------:R-:W4:Y:S02]  /*14140*/  LDC R36, c[0x0][0x230] ;  /* 0x00008c00ff247b82 */ /* 0x000f240000000800 */
[----:B------:R-:W4:Y:S04]  /*14150*/  LDL.64 R26, [R1+0x7e8] ;  /* 0x0007e800011a7983 */ /* 0x000f280000100a00 */
[----:B------:R-:W-:Y:S04]  /*14160*/  LDGSTS.E [R2+0x12600], desc[UR14][R20.64], !P1 ;  /* 0x1260000014027fae */ /* 0x000fe8000c92184e */
[----:B------:R-:W4:Y:S04]  /*14170*/  LDL.64 R250, [R1+0x1160] ;  /* 0x0011600001fa7983 */ /* 0x000f280000100a00 */
[----:B------:R-:W4:Y:S04]  /*14180*/  LDL.64 R22, [R1+0x7e0] ;  /* 0x0007e00001167983 */ /* 0x000f280000100a00 */
[----:B------:R-:W-:Y:S04]  /*14190*/  LDGSTS.E [R2+0x12680], desc[UR14][R18.64], !P1 ;  /* 0x1268000012027fae */ /* 0x000fe8000c92184e */
[----:B------:R-:W4:Y:S04]  /*141a0*/  LDL.64 R20, [R1+0x7d8] ;  /* 0x0007d80001147983 */ /* 0x000f280000100a00 */
[----:B------:R-:W-:Y:S04]  /*141b0*/  LDGSTS.E [R2+0x12700], desc[UR14][R6.64], !P1 ;  /* 0x1270000006027fae */ /* 0x000fe8000c92184e */
[----:B------:R-:W4:Y:S04]  /*141c0*/  LDL.64 R18, [R1+0x7d0] ;  /* 0x0007d00001127983 */ /* 0x000f280000100a00 */
[----:B------:R-:W4:Y:S04]  /*141d0*/  LDL.64 R34, [R1+0x1360] ;  /* 0x0013600001227983 */ /* 0x000f280000100a00 */
[----:B------:R-:W4:Y:S04]  /*141e0*/  LDL.64 R6, [R1+0x7c8] ;  /* 0x0007c80001067983 */ /* 0x000f280000100a00 */
[----:B---3--:R-:W-:Y:S04]  /*141f0*/  LDGSTS.E [R2+0x12780], desc[UR14][R216.64], !P1 ;  /* 0x12780000d8027fae */ /* 0x008fe8000c92184e */
[----:B------:R-:W-:Y:S04]  /*14200*/  LDGSTS.E [R2+0x13400], desc[UR14][R32.64], !P2 ;  /* 0x1340000020027fae */ /* 0x000fe8000d12184e */
[----:B------:R-:W3:Y:S01]  /*14210*/  LDL.64 R216, [R1+0x7c0] ;  /* 0x0007c00001d87983 */ /* 0x000ee20000100a00 */
[----:B------:R-:W-:-:S02]  /*14220*/  VIADD R12, R13, 0xffffffaa ;  /* 0xffffffaa0d0c7836 */ /* 0x000fc40000000000 */
[----:B------:R-:W1:Y:S01]  /*14230*/  LDC R13, c[0x0][0x230] ;  /* 0x00008c00ff0d7b82 */ /* 0x000e620000000800 */
[----:B------:R-:W3:Y:S04]  /*14240*/  LDL.64 R32, [R1+0xcc0] ;  /* 0x000cc00001207983 */ /* 0x000ee80000100a00 */
[----:B--2---:R-:W-:Y:S04]  /*14250*/  LDGSTS.E [R2+0x13480], desc[UR14][R30.64], !P2 ;  /* 0x134800001e027fae */ /* 0x004fe8000d12184e */
[----:B------:R-:W-:Y:S04]  /*14260*/  LDGSTS.E [R2+0x13500], desc[UR14][R204.64], !P2 ;  /* 0x13500000cc027fae */ /* 0x000fe8000d12184e */
[----:B------:R-:W-:Y:S04]  /*14270*/  LDGSTS.E [R2+0x13580], desc[UR14][R28.64], !P2 ;  /* 0x135800001c027fae */ /* 0x000fe8000d12184e */
[----:B------:R-:W-:Y:S04]  /*14280*/  LDGSTS.E [R2+0x13600], desc[UR14][R16.64], !P2 ;  /* 0x1360000010027fae */ /* 0x000fe8000d12184e */
[----:B------:R-:W2:Y:S04]  /*14290*/  LDL.64 R204, [R1+0x7b8] ;  /* 0x0007b80001cc7983 */ /* 0x000ea80000100a00 */
[----:B------:R-:W-:Y:S04]  /*142a0*/  LDGSTS.E [R2+0x13680], desc[UR14][R14.64], !P2 ;  /* 0x136800000e027fae */ /* 0x000fe8000d12184e */
[----:B------:R-:W-:Y:S04]  /*142b0*/  LDGSTS.E [R2+0x13700], desc[UR14][R222.64], !P2 ;  /* 0x13700000de027fae */ /* 0x000fe8000d12184e */
[----:B------:R-:W-:Y:S04]  /*142c0*/  LDGSTS.E [R2+0x13780], desc[UR14][R244.64], !P2 ;  /* 0x13780000f4027fae */ /* 0x000fe8000d12184e */
[----:B------:R-:W2:Y:S04]  /*142d0*/  LDL.64 R16, [R1+0xba0] ;  /* 0x000ba00001107983 */ /* 0x000ea80000100a00 */
[----:B------:R-:W2:Y:S04]  /*142e0*/  LDL.64 R14, [R1+0xba8] ;  /* 0x000ba800010e7983 */ /* 0x000ea80000100a00 */
[----:B------:R-:W2:Y:S04]  /*142f0*/  LDL.64 R244, [R1+0x1260] ;  /* 0x0012600001f47983 */ /* 0x000ea80000100a00 */
[----:B------:R-:W2:Y:S01]  /*14300*/  LDL.64 R222, [R1+0xbb0] ;  /* 0x000bb00001de7983 */ /* 0x000ea20000100a00 */
[----:B------:R-:W-:-:S03]  /*14310*/  ISETP.GE.U32.AND P6, PT, R12, 0x7fffff6b, PT ;  /* 0x7fffff6b0c00780c */ /* 0x000fc60003fc6070 */
[----:B------:R-:W2:Y:S04]  /*14320*/  LDL.64 R30, [R1+0xcc8] ;  /* 0x000cc800011e7983 */ /* 0x000ea80000100a00 */
[----:B------:R-:W2:Y:S04]  /*14330*/  LDL.64 R28, [R1+0xcd0] ;  /* 0x000cd000011c7983 */ /* 0x000ea80000100a00 */
[----:B----4-:R-:W-:Y:S04]  /*14340*/  LDGSTS.E [R2+0x14400], desc[UR14][R250.64], !P4 ;  /* 0x14400000fa027fae */ /* 0x010fe8000e12184e */
[----:B------:R-:W-:Y:S04]  /*14350*/  LDGSTS.E [R2+0x14480], desc[UR14][R26.64], !P4 ;  /* 0x144800001a027fae */ /* 0x000fe8000e12184e */
[----:B------:R-:W-:Y:S04]  /*14360*/  LDGSTS.E [R2+0x14500], desc[UR14][R22.64], !P4 ;  /* 0x1450000016027fae */ /* 0x000fe8000e12184e */
[----:B------:R-:W4:Y:S04]  /*14370*/  LDL.64 R250, [R1+0xbc0] ;  /* 0x000bc00001fa7983 */ /* 0x000f280000100a00 */
[----:B------:R-:W-:Y:S04]  /*14380*/  LDGSTS.E [R2+0x14580], desc[UR14][R20.64], !P4 ;  /* 0x1458000014027fae */ /* 0x000fe8000e12184e */
[----:B------:R-:W-:Y:S04]  /*14390*/  LDGSTS.E [R2+0x14600], desc[UR14][R18.64], !P4 ;  /* 0x1460000012027fae */ /* 0x000fe8000e12184e */
[----:B------:R-:W4:Y:S04]  /*143a0*/  LDL.64 R26, [R1+0xce8] ;  /* 0x000ce800011a7983 */ /* 0x000f280000100a00 */
[----:B------:R-:W-:Y:S04]  /*143b0*/  LDGSTS.E [R2+0x14680], desc[UR14][R6.64], !P4 ;  /* 0x1468000006027fae */ /* 0x000fe8000e12184e */
[----:B------:R-:W4:Y:S04]  /*143c0*/  LDL.64 R22, [R1+0x1460] ;  /* 0x0014600001167983 */ /* 0x000f280000100a00 */
[----:B------:R-:W4:Y:S04]  /*143d0*/  LDL.64 R20, [R1+0x1468] ;  /* 0x0014680001147983 */ /* 0x000f280000100a00 */
[----:B------:R-:W4:Y:S04]  /*143e0*/  LDL.64 R6, [R1+0xcd8] ;  /* 0x000cd80001067983 */ /* 0x000f280000100a00 */
[----:B------:R-:W4:Y:S04]  /*143f0*/  LDL.64 R18, [R1+0x1470] ;  /* 0x0014700001127983 */ /* 0x000f280000100a00 */
[----:B---3--:R-:W-:Y:S04]  /*14400*/  LDGSTS.E [R2+0x14700], desc[UR14][R216.64], !P4 ;  /* 0x14700000d8027fae */ /* 0x008fe8000e12184e */
[----:B------:R-:W3:Y:S04]  /*14410*/  LDL.64 R216, [R1+0xce0] ;  /* 0x000ce00001d87983 */ /* 0x000ee80000100a00 */
[----:B--2---:R-:W-:Y:S04]  /*14420*/  LDGSTS.E [R2+0x14780], desc[UR14][R204.64], !P4 ;  /* 0x14780000cc027fae */ /* 0x004fe8000e12184e */
[----:B------:R-:W2:Y:S04]  /*14430*/  LDL.64 R204, [R1+0xcf0] ;  /* 0x000cf00001cc7983 */ /* 0x000ea80000100a00 */
[----:B------:R-:W-:Y:S01]  /*14440*/  LDGSTS.E [R2+0x15400], desc[UR14][R244.64], !P6 ;  /* 0x15400000f4027fae */ /* 0x000fe2000f12184e */
[----:B------:R-:W-:-:S03]  /*14450*/  IADD3 R12, R40, -0x5a, RZ ;  /* 0xffffffa6280c7810 */ /* 0x000fc60007ffe0ff */
[----:B------:R-:W-:Y:S04]  /*14460*/  LDGSTS.E [R2+0x15480], desc[UR14][R48.64], !P6 ;  /* 0x1548000030027fae */ /* 0x000fe8000f12184e */
[----:B------:R-:W2:Y:S01]  /*14470*/  LDL.64 R244, [R1+0x1478] ;  /* 0x0014780001f47983 */ /* 0x000ea20000100a00 */
[----:B------:R-:W-:Y:S01]  /*14480*/  ISETP.GE.U32.AND P0, PT, R12, 0x7fffff67, PT ;  /* 0x7fffff670c00780c */ /* 0x000fe20003f06070 */
[----:B------:R-:W-:Y:S02]  /*14490*/  VIADD R12, R39, 0xffffffa2 ;  /* 0xffffffa2270c7836 */ /* 0x000fe40000000000 */
[----:B------:R-:W-:Y:S01]  /*144a0*/  LDGSTS.E [R2+0x15500], desc[UR14][R16.64], !P6 ;  /* 0x1550000010027fae */ /* 0x000fe2000f12184e */
[----:B------:R-:W1:Y:S03]  /*144b0*/  LDC R39, c[0x0][0x230] ;  /* 0x00008c00ff277b82 */ /* 0x000e660000000800 */
[----:B------:R-:W-:Y:S01]  /*144c0*/  LDGSTS.E [R2+0x15580], desc[UR14][R14.64], !P6 ;  /* 0x155800000e027fae */ /* 0x000fe2000f12184e */
[----:B------:R-:W-:-:S03]  /*144d0*/  ISETP.GE.U32.AND P1, PT, R12, 0x7fffff63, PT ;  /* 0x7fffff630c00780c */ /* 0x000fc60003f26070 */
[----:B------:R-:W-:Y:S04]  /*144e0*/  LDGSTS.E [R2+0x15600], desc[UR14][R222.64], !P6 ;  /* 0x15600000de027fae */ /* 0x000fe8000f12184e */
[----:B------:R-:W2:Y:S04]  /*144f0*/  LDL.64 R16, [R1+0x1480] ;  /* 0x0014800001107983 */ /* 0x000ea80000100a00 */
[----:B------:R-:W2:Y:S04]  /*14500*/  LDL.64 R14, [R1+0x1488] ;  /* 0x00148800010e7983 */ /* 0x000ea80000100a00 */
[----:B----4-:R-:W-:Y:S04]  /*14510*/  LDGSTS.E [R2+0x15680], desc[UR14][R250.64], !P6 ;  /* 0x15680000fa027fae */ /* 0x010fe8000f12184e */
[----:B------:R-:W4:Y:S04]  /*14520*/  LDL.64 R222, [R1+0x1490] ;  /* 0x0014900001de7983 */ /* 0x000f280000100a00 */
[----:B------:R-:W-:Y:S04]  /*14530*/  LDGSTS.E [R2+0x15700], desc[UR14][R46.64], !P6 ;  /* 0x157000002e027fae */ /* 0x000fe8000f12184e */
[----:B------:R-:W4:Y:S04]  /*14540*/  LDL.64 R250, [R1+0x1498] ;  /* 0x0014980001fa7983 */ /* 0x000f280000100a00 */
[----:B------:R-:W-:Y:S04]  /*14550*/  LDGSTS.E [R2+0x15780], desc[UR14][R44.64], !P6 ;  /* 0x157800002c027fae */ /* 0x000fe8000f12184e */
[----:B------:R-:W-:Y:S04]  /*14560*/  LDGSTS.E [R2+0x16400], desc[UR14][R34.64], !P0 ;  /* 0x1640000022027fae */ /* 0x000fe8000c12184e */
[----:B------:R-:W-:Y:S04]  /*14570*/  LDGSTS.E [R2+0x16480], desc[UR14][R32.64], !P0 ;  /* 0x1648000020027fae */ /* 0x000fe8000c12184e */
[----:B------:R-:W-:Y:S04]  /*14580*/  LDGSTS.E [R2+0x16500], desc[UR14][R30.64], !P0 ;  /* 0x165000001e027fae */ /* 0x000fe8000c12184e */
[----:B------:R-:W-:Y:S04]  /*14590*/  LDGSTS.E [R2+0x16580], desc[UR14][R28.64], !P0 ;  /* 0x165800001c027fae */ /* 0x000fe8000c12184e */
[----:B------:R-:W-:Y:S04]  /*145a0*/  LDGSTS.E [R2+0x16600], desc[UR14][R6.64], !P0 ;  /* 0x1660000006027fae */ /* 0x000fe8000c12184e */
[----:B------:R-:W4:Y:S01]  /*145b0*/  LDL.64 R40, [R1+0x1578] ;  /* 0x0015780001287983 */ /* 0x000f220000100a00 */
[----:B------:R-:W-:-:S02]  /*145c0*/  VIADD R12, R38, 0xffffff9e ;  /* 0xffffff9e260c7836 */ /* 0x000fc40000000000 */
[----:B------:R-:W1:Y:S01]  /*145d0*/  LDC R38, c[0x0][0x230] ;  /* 0x00008c00ff267b82 */ /* 0x000e620000000800 */
        /* <DEDUP_REMOVED lines=8> */
[----:B---3--:R-:W-:Y:S04]  /*14660*/  LDGSTS.E [R2+0x16680], desc[UR14][R216.64], !P0 ;  /* 0x16680000d8027fae */ /* 0x008fe8000c12184e */
[----:B------:R-:W-:Y:S04]  /*14670*/  LDGSTS.E [R2+0x16700], desc[UR14][R26.64], !P0 ;  /* 0x167000001a027fae */ /* 0x000fe8000c12184e */
[----:B------:R-:W3:Y:S01]  /*14680*/  LDL.64 R216, [R1+0x1568] ;  /* 0x0015680001d87983 */ /* 0x000ee20000100a00 */
[----:B------:R-:W-:-:S03]  /*14690*/  ISETP.GE.U32.AND P2, PT, R12, 0x7fffff5f, PT ;  /* 0x7fffff5f0c00780c */ /* 0x000fc60003f46070 */
[----:B------:R-:W3:Y:S04]  /*146a0*/  LDL.64 R26, [R1+0x1690] ;  /* 0x00169000011a7983 */ /* 0x000ee80000100a00 */
[----:B--2---:R-:W-:Y:S04]  /*146b0*/  LDGSTS.E [R2+0x16780], desc[UR14][R204.64], !P0 ;  /* 0x16780000cc027fae */ /* 0x004fe8000c12184e */
[----:B------:R-:W-:Y:S04]  /*146c0*/  LDGSTS.E [R2+0x17400], desc[UR14][R22.64], !P1 ;  /* 0x1740000016027fae */ /* 0x000fe8000c92184e */
[----:B------:R-:W-:Y:S04]  /*146d0*/  LDGSTS.E [R2+0x17480], desc[UR14][R20.64], !P1 ;  /* 0x1748000014027fae */ /* 0x000fe8000c92184e */
[----:B------:R-:W2:Y:S04]  /*146e0*/  LDL.64 R204, [R1+0x1570] ;  /* 0x0015700001cc7983 */ /* 0x000ea80000100a00 */
[----:B------:R-:W-:Y:S04]  /*146f0*/  LDGSTS.E [R2+0x17500], desc[UR14][R18.64], !P1 ;  /* 0x1750000012027fae */ /* 0x000fe8000c92184e */
[----:B------:R-:W2:Y:S04]  /*14700*/  LDL.64 R22, [R1+0x1698] ;  /* 0x0016980001167983 */ /* 0x000ea80000100a00 */
[----:B------:R-:W-:Y:S04]  /*14710*/  LDGSTS.E [R2+0x17580], desc[UR14][R244.64], !P1 ;  /* 0x17580000f4027fae */ /* 0x000fe8000c92184e */
[----:B------:R-:W2:Y:S04]  /*14720*/  LDL.64 R20, [R1+0x1760] ;  /* 0x0017600001147983 */ /* 0x000ea80000100a00 */
[----:B------:R-:W2:Y:S04]  /*14730*/  LDL.64 R18, [R1+0x1768] ;  /* 0x0017680001127983 */ /* 0x000ea80000100a00 */
[----:B------:R-:W2:Y:S04]  /*14740*/  LDL.64 R244, [R1+0x1588] ;  /* 0x0015880001f47983 */ /* 0x000ea80000100a00 */
[----:B------:R-:W-:Y:S04]  /*14750*/  LDGSTS.E [R2+0x17600], desc[UR14][R16.64], !P1 ;  /* 0x1760000010027fae */ /* 0x000fe8000c92184e */
[----:B------:R-:W-:Y:S04]  /*14760*/  LDGSTS.E [R2+0x17680], desc[UR14][R14.64], !P1 ;  /* 0x176800000e027fae */ /* 0x000fe8000c92184e */
[----:B----4-:R-:W-:Y:S04]  /*14770*/  LDGSTS.E [R2+0x17700], desc[UR14][R222.64], !P1 ;  /* 0x17700000de027fae */ /* 0x010fe8000c92184e */
[----:B------:R-:W4:Y:S04]  /*14780*/  LDL.64 R16, [R1+0x1770] ;  /* 0x0017700001107983 */ /* 0x000f280000100a00 */
[----:B------:R-:W-:Y:S04]  /*14790*/  LDGSTS.E [R2+0x17780], desc[UR14][R250.64], !P1 ;  /* 0x17780000fa027fae */ /* 0x000fe8000c92184e */
[----:B------:R-:W4:Y:S04]  /*147a0*/  LDL.64 R14, [R1+0x1780] ;  /* 0x00178000010e7983 */ /* 0x000f280000100a00 */
[----:B------:R-:W4:Y:S04]  /*147b0*/  LDL.64 R222, [R1+0x1788] ;  /* 0x0017880001de7983 */ /* 0x000f280000100a00 */
[----:B------:R-:W4:Y:S04]  /*147c0*/  LDL.64 R250, [R1+0x1688] ;  /* 0x0016880001fa7983 */ /* 0x000f280000100a00 */
[----:B------:R-:W-:Y:S04]  /*147d0*/  LDGSTS.E [R2+0x18400], desc[UR14][R6.64], !P2 ;  /* 0x1840000006027fae */ /* 0x000fe8000d12184e */
[----:B------:R-:W4:Y:S04]  /*147e0*/  LDL.64 R6, [R1+0x1790] ;  /* 0x0017900001067983 */ /* 0x000f280000100a00 */
[----:B---3--:R-:W-:Y:S04]  /*147f0*/  LDGSTS.E [R2+0x18480], desc[UR14][R216.64], !P2 ;  /* 0x18480000d8027fae */ /* 0x008fe8000d12184e */
[----:B------:R-:W3:Y:S04]  /*14800*/  LDL.64 R216, [R1+0x1778] ;  /* 0x0017780001d87983 */ /* 0x000ee80000100a00 */
[----:B--2---:R-:W-:Y:S04]  /*14810*/  LDGSTS.E [R2+0x18500], desc[UR14][R204.64], !P2 ;  /* 0x18500000cc027fae */ /* 0x004fe8000d12184e */
[----:B------:R-:W-:Y:S04]  /*14820*/  LDGSTS.E [R2+0x18580], desc[UR14][R40.64], !P2 ;  /* 0x1858000028027fae */ /* 0x000fe8000d12184e */
[----:B------:R-:W-:Y:S04]  /*14830*/  LDGSTS.E [R2+0x18600], desc[UR14][R50.64], !P2 ;  /* 0x1860000032027fae */ /* 0x000fe8000d12184e */
[----:B------:R-:W2:Y:S04]  /*14840*/  LDL.64 R204, [R1+0x1798] ;  /* 0x0017980001cc7983 */ /* 0x000ea80000100a00 */
[----:B------:R-:W-:Y:S01]  /*14850*/  LDGSTS.E [R2+0x18680], desc[UR14][R244.64], !P2 ;  /* 0x18680000f4027fae */ /* 0x000fe2000d12184e */
[----:B-1----:R-:W-:-:S02]  /*14860*/  IADD3 R12, R37, -0x66, RZ ;  /* 0xffffff9a250c7810 */ /* 0x002fc40007ffe0ff */
[----:B------:R-:W1:Y:S01]  /*14870*/  LDC R37, c[0x0][0x230] ;  /* 0x00008c00ff257b82 */ /* 0x000e620000000800 */
[----:B------:R-:W-:Y:S04]  /*14880*/  LDGSTS.E [R2+0x18700], desc[UR14][R48.64], !P2 ;  /* 0x1870000030027fae */ /* 0x000fe8000d12184e */
[----:B------:R-:W2:Y:S01]  /*14890*/  LDL.64 R244, [R1+0x1860] ;  /* 0x0018600001f47983 */ /* 0x000ea20000100a00 */
[----:B------:R-:W-:Y:S01]  /*148a0*/  ISETP.GE.U32.AND P4, PT, R12, 0x7fffff5b, PT ;  /* 0x7fffff5b0c00780c */ /* 0x000fe20003f86070 */
[----:B------:R-:W-:Y:S02]  /*148b0*/  VIADD R12, R36, 0xffffff96 ;  /* 0xffffff96240c7836 */ /* 0x000fe40000000000 */
[----:B------:R-:W-:Y:S01]  /*148c0*/  LDGSTS.E [R2+0x18780], desc[UR14][R46.64], !P2 ;  /* 0x187800002e027fae */ /* 0x000fe2000d12184e */
[----:B------:R-:W1:Y:S02]  /*148d0*/  LDC R36, c[0x0][0x230] ;  /* 0x00008c00ff247b82 */ /* 0x000e640000000800 */
[----:B------:R-:W-:Y:S01]  /*148e0*/  ISETP.GE.U32.AND P6, PT, R12, 0x7fffff57, PT ;  /* 0x7fffff570c00780c */ /* 0x000fe20003fc6070 */
[----:B------:R-:W-:-:S06]  /*148f0*/  VIADD R12, R13, 0xffffff92 ;  /* 0xffffff920d0c7836 */ /* 0x000fcc0000000000 */
[----:B------:R-:W-:Y:S01]  /*14900*/  LDGSTS.E [R2+0x19400], desc[UR14][R44.64], !P4 ;  /* 0x194000002c027fae */ /* 0x000fe2000e12184e */
[----:B------:R-:W1:Y:S03]  /*14910*/  LDC R13, c[0x0][0x230] ;  /* 0x00008c00ff0d7b82 */ /* 0x000e660000000800 */
[----:B------:R-:W-:Y:S04]  /*14920*/  LDGSTS.E [R2+0x19480], desc[UR14][R34.64], !P4 ;  /* 0x1948000022027fae */ /* 0x000fe8000e12184e */
[----:B------:R-:W-:Y:S04]  /*14930*/  LDGSTS.E [R2+0x19500], desc[UR14][R32.64], !P4 ;  /* 0x1950000020027fae */ /* 0x000fe8000e12184e */
[----:B------:R-:W-:Y:S04]  /*14940*/  LDGSTS.E [R2+0x19580], desc[UR14][R30.64], !P4 ;  /* 0x195800001e027fae */ /* 0x000fe8000e12184e */
[----:B------:R-:W-:Y:S04]  /*14950*/  LDGSTS.E [R2+0x19600], desc[UR14][R28.64], !P4 ;  /* 0x196000001c027fae */ /* 0x000fe8000e12184e */
[----:B----4-:R-:W-:Y:S01]  /*14960*/  LDGSTS.E [R2+0x19680], desc[UR14][R250.64], !P4 ;  /* 0x19680000fa027fae */ /* 0x010fe2000e12184e */
[----:B------:R-:W-:-:S03]  /*14970*/  ISETP.GE.U32.AND P0, PT, R12, 0x7fffff53, PT ;  /* 0x7fffff530c00780c */ /* 0x000fc60003f06070 */
[----:B------:R-:W-:Y:S04]  /*14980*/  LDGSTS.E [R2+0x19700], desc[UR14][R26.64], !P4 ;  /* 0x197000001a027fae */ /* 0x000fe8000e12184e */
[----:B------:R-:W-:Y:S04]  /*14990*/  LDGSTS.E [R2+0x19780], desc[UR14][R22.64], !P4 ;  /* 0x1978000016027fae */ /* 0x000fe8000e12184e */
[----:B------:R-:W4:Y:S04]  /*149a0*/  LDL.64 R250, [R1+0x1960] ;  /* 0x0019600001fa7983 */ /* 0x000f280000100a00 */
[----:B------:R-:W-:Y:S04]  /*149b0*/  LDGSTS.E [R2+0x1a400], desc[UR14][R20.64], !P6 ;  /* 0x1a40000014027fae */ /* 0x000fe8000f12184e */
[----:B------:R-:W-:Y:S04]  /*149c0*/  LDGSTS.E [R2+0x1a480], desc[UR14][R18.64], !P6 ;  /* 0x1a48000012027fae */ /* 0x000fe8000f12184e */
[----:B------:R-:W-:Y:S04]  /*149d0*/  LDGSTS.E [R2+0x1a500], desc[UR14][R16.64], !P6 ;  /* 0x1a50000010027fae */ /* 0x000fe8000f12184e */
[----:B---3--:R-:W-:Y:S04]  /*149e0*/  LDGSTS.E [R2+0x1a580], desc[UR14][R216.64], !P6 ;  /* 0x1a580000d8027fae */ /* 0x008fe8000f12184e */
[----:B------:R-:W-:Y:S04]  /*149f0*/  LDGSTS.E [R2+0x1a600], desc[UR14][R14.64], !P6 ;  /* 0x1a6000000e027fae */ /* 0x000fe8000f12184e */
[----:B------:R-:W-:Y:S04]  /*14a00*/  LDGSTS.E [R2+0x1a680], desc[UR14][R222.64], !P6 ;  /* 0x1a680000de027fae */ /* 0x000fe8000f12184e */
[----:B------:R-:W3:Y:S04]  /*14a10*/  LDL.64 R216, [R1+0x1a60] ;  /* 0x001a600001d87983 */ /* 0x000ee80000100a00 */
[----:B------:R-:W-:Y:S04]  /*14a20*/  LDGSTS.E [R2+0x1a700], desc[UR14][R6.64], !P6 ;  /* 0x1a70000006027fae */ /* 0x000fe8000f12184e */
[----:B--2---:R-:W-:Y:S04]  /*14a30*/  LDGSTS.E [R2+0x1a780], desc[UR14][R204.64], !P6 ;  /* 0x1a780000cc027fae */ /* 0x004fe8000f12184e */
[----:B------:R-:W-:Y:S04]  /*14a40*/  LDGSTS.E [R2+0x1b400], desc[UR14][R244.64], !P0 ;  /* 0x1b400000f4027fae */ /* 0x000fe8000c12184e */
[----:B------:R-:W-:Y:S04]  /*14a50*/  LDGSTS.E [R2+0x1b480], desc[UR14][R202.64], !P0 ;  /* 0x1b480000ca027fae */ /* 0x000fe8000c12184e */
[----:B------:R-:W-:Y:S04]  /*14a60*/  LDGSTS.E [R2+0x1b500], desc[UR14][R200.64], !P0 ;  /* 0x1b500000c8027fae */ /* 0x000fe8000c12184e */
[----:B------:R-:W-:Y:S04]  /*14a70*/  LDGSTS.E [R2+0x1b580], desc[UR14][R184.64], !P0 ;  /* 0x1b580000b8027fae */ /* 0x000fe8000c12184e */
[----:B------:R-:W2:Y:S04]  /*14a80*/  LDL.LU.64 R202, [R1+0x2178] ;  /* 0x0021780001ca7983 */ /* 0x000ea80000300a00 */
[----:B------:R-:W2:Y:S04]  /*14a90*/  LDL.LU.64 R200, [R1+0x2170] ;  /* 0x0021700001c87983 */ /* 0x000ea80000300a00 */
[----:B------:R-:W2:Y:S04]  /*14aa0*/  LDL.LU.64 R184, [R1+0x2168] ;  /* 0x0021680001b87983 */ /* 0x000ea80000300a00 */
[----:B------:R-:W2:Y:S01]  /*14ab0*/  LDL.64 R244, [R1+0x1b60] ;  /* 0x001b600001f47983 */ /* 0x000ea20000100a00 */
[----:B------:R-:W-:-:S02]  /*14ac0*/  IADD3 R12, R38, -0x72, RZ ;  /* 0xffffff8e260c7810 */ /* 0x000fc40007ffe0ff */
[----:B------:R-:W2:Y:S01]  /*14ad0*/  LDC R38, c[0x0][0x230] ;  /* 0x00008c00ff267b82 */ /* 0x000ea20000000800 */
[----:B------:R-:W-:Y:S01]  /*14ae0*/  LDGSTS.E [R2+0x1b600], desc[UR14][R168.64], !P0 ;  /* 0x1b600000a8027fae */ /* 0x000fe2000c12184e */
[----:B------:R-:W-:Y:S01]  /*14af0*/  ISETP.GE.U32.AND P1, PT, R12, 0x7fffff4f, PT ;  /* 0x7fffff4f0c00780c */ /* 0x000fe20003f26070 */
[----:B-1----:R-:W-:Y:S02]  /*14b00*/  VIADD R12, R37, 0xffffff8a ;  /* 0xffffff8a250c7836 */ /* 0x002fe40000000000 */
[----:B------:R-:W-:Y:S03]  /*14b10*/  LDGSTS.E [R2+0x1b680], desc[UR14][R152.64], !P0 ;  /* 0x1b68000098027fae */ /* 0x000fe6000c12184e */
[----:B------:R-:W-:Y:S01]  /*14b20*/  ISETP.GE.U32.AND P2, PT, R12, 0x7fffff4b, PT ;  /* 0x7fffff4b0c00780c */ /* 0x000fe20003f46070 */
[----:B------:R-:W-:Y:S01]  /*14b30*/  LDGSTS.E [R2+0x1b700], desc[UR14][R136.64], !P0 ;  /* 0x1b70000088027fae */ /* 0x000fe2000c12184e */
[----:B------:R-:W1:Y:S03]  /*14b40*/  LDC R37, c[0x0][0x230] ;  /* 0x00008c00ff257b82 */ /* 0x000e660000000800 */
[----:B------:R-:W2:Y:S04]  /*14b50*/  LDL.LU.64 R168, [R1+0x2160] ;  /* 0x0021600001a87983 */ /* 0x000ea80000300a00 */
[----:B------:R-:W2:Y:S04]  /*14b60*/  LDL.LU.64 R152, [R1+0x2158] ;  /* 0x0021580001987983 */ /* 0x000ea80000300a00 */
[----:B------:R-:W2:Y:S04]  /*14b70*/  LDL.LU.64 R136, [R1+0x2150] ;  /* 0x0021500001887983 */ /* 0x000ea80000300a00 */
[----:B------:R-:W-:Y:S01]  /*14b80*/  LDGSTS.E [R2+0x1b780], desc[UR14][R120.64], !P0 ;  /* 0x1b78000078027fae */ /* 0x000fe2000c12184e */
[----:B------:R-:W-:-:S02]  /*14b90*/  VIADD R12, R36, 0xffffff86 ;  /* 0xffffff86240c7836 */ /* 0x000fc40000000000 */
[----:B------:R-:W1:Y:S01]  /*14ba0*/  LDC R36, c[0x0][0x230] ;  /* 0x00008c00ff247b82 */ /* 0x000e620000000800 */
[----:B----4-:R-:W-:Y:S04]  /*14bb0*/  LDGSTS.E [R2+0x1c400], desc[UR14][R250.64], !P1 ;  /* 0x1c400000fa027fae */ /* 0x010fe8000c92184e */
[----:B------:R-:W-:Y:S04]  /*14bc0*/  LDGSTS.E [R2+0x1c480], desc[UR14][R58.64], !P1 ;  /* 0x1c4800003a027fae */ /* 0x000fe8000c92184e */
[----:B------:R-:W4:Y:S04]  /*14bd0*/  LDL.LU.64 R120, [R1+0x2148] ;  /* 0x0021480001787983 */ /* 0x000f280000300a00 */
[----:B------:R-:W4:Y:S04]  /*14be0*/  LDL.64 R250, [R1+0x2068] ;  /* 0x0020680001fa7983 */ /* 0x000f280000100a00 */
[----:B------:R-:W-:Y:S04]  /*14bf0*/  LDGSTS.E [R2+0x1c500], desc[UR14][R60.64], !P1 ;  /* 0x1c5000003c027fae */ /* 0x000fe8000c92184e */
[----:B------:R-:W-:Y:S04]  /*14c00*/  LDGSTS.E [R2+0x1c580], desc[UR14][R62.64], !P1 ;  /* 0x1c5800003e027fae */ /* 0x000fe8000c92184e */
[----:B------:R-:W-:Y:S01]  /*14c10*/  LDGSTS.E [R2+0x1c600], desc[UR14][R64.64], !P1 ;  /* 0x1c60000040027fae */ /* 0x000fe2000c92184e */
[----:B------:R-:W-:-:S03]  /*14c20*/  ISETP.GE.U32.AND P4, PT, R12, 0x7fffff47, PT ;  /* 0x7fffff470c00780c */ /* 0x000fc60003f86070 */
[----:B------:R-:W-:Y:S04]  /*14c30*/  LDGSTS.E [R2+0x1c680], desc[UR14][R66.64], !P1 ;  /* 0x1c68000042027fae */ /* 0x000fe8000c92184e */
[----:B------:R-:W-:Y:S04]  /*14c40*/  LDGSTS.E [R2+0x1c700], desc[UR14][R68.64], !P1 ;  /* 0x1c70000044027fae */ /* 0x000fe8000c92184e */
[----:B------:R-:W-:Y:S04]  /*14c50*/  LDGSTS.E [R2+0x1c780], desc[UR14][R70.64], !P1 ;  /* 0x1c78000046027fae */ /* 0x000fe8000c92184e */
        /* <DEDUP_REMOVED lines=16> */
[----:B------:R-:W-:Y:S04]  /*14d60*/  LDGSTS.E [R2+0x1d500], desc[UR14][R76.64], !P2 ;  /* 0x1d5000004c027fae */ /* 0x000fe8000d12184e */
[----:B------:R-:W3:Y:S04]  /*14d70*/  LDL.64 R216, [R1+0xbb8] ;  /* 0x000bb80001d87983 */ /* 0x000ee80000100a00 */
[----:B------:R-:W-:Y:S04]  /*14d80*/  LDGSTS.E [R2+0x1d580], desc[UR14][R78.64], !P2 ;  /* 0x1d5800004e027fae */ /* 0x000fe8000d12184e */
[----:B------:R-:W-:Y:S04]  /*14d90*/  LDGSTS.E [R2+0x1d600], desc[UR14][R80.64], !P2 ;  /* 0x1d60000050027fae */ /* 0x000fe8000d12184e */
[----:B------:R-:W-:Y:S04]  /*14da0*/  LDGSTS.E [R2+0x1d680], desc[UR14][R82.64], !P2 ;  /* 0x1d68000052027fae */ /* 0x000fe8000d12184e */
[----:B------:R-:W-:Y:S04]  /*14db0*/  LDGSTS.E [R2+0x1d700], desc[UR14][R84.64], !P2 ;  /* 0x1d70000054027fae */ /* 0x000fe8000d12184e */
[----:B------:R-:W-:Y:S04]  /*14dc0*/  LDGSTS.E [R2+0x1d780], desc[UR14][R86.64], !P2 ;  /* 0x1d78000056027fae */ /* 0x000fe8000d12184e */
[----:B------:R-:W3:Y:S04]  /*14dd0*/  LDL.64 R32, [R1+0x7a8] ;  /* 0x0007a80001207983 */ /* 0x000ee80000100a00 */
[----:B------:R-:W3:Y:S04]  /*14de0*/  LDL.64 R40, [R1+0x16b8] ;  /* 0x0016b80001287983 */ /* 0x000ee80000100a00 */
[----:B------:R-:W3:Y:S04]  /*14df0*/  LDL.64 R50, [R1+0x16c0] ;  /* 0x0016c00001327983 */ /* 0x000ee80000100a00 */
[----:B------:R-:W3:Y:S04]  /*14e00*/  LDL.64 R48, [R1+0x16d0] ;  /* 0x0016d00001307983 */ /* 0x000ee80000100a00 */
[----:B--2---:R-:W-:Y:S01]  /*14e10*/  LDGSTS.E [R2+0x1e400], desc[UR14][R244.64], !P4 ;  /* 0x1e400000f4027fae */ /* 0x004fe2000e12184e */
[----:B------:R-:W-:-:S02]  /*14e20*/  IADD3 R12, R13, -0x7e, RZ ;  /* 0xffffff820d0c7810 */ /* 0x000fc40007ffe0ff */
[----:B------:R-:W2:Y:S01]  /*14e30*/  LDC R13, c[0x0][0x230] ;  /* 0x00008c00ff0d7b82 */ /* 0x000ea20000000800 */
[----:B------:R-:W-:Y:S04]  /*14e40*/  LDGSTS.E [R2+0x1e480], desc[UR14][R90.64], !P4 ;  /* 0x1e4800005a027fae */ /* 0x000fe8000e12184e */
[----:B------:R-:W2:Y:S01]  /*14e50*/  LDL.64 R244, [R1+0xa90] ;  /* 0x000a900001f47983 */ /* 0x000ea20000100a00 */
[----:B------:R-:W-:Y:S01]  /*14e60*/  ISETP.GE.U32.AND P6, PT, R12, 0x7fffff43, PT ;  /* 0x7fffff430c00780c */ /* 0x000fe20003fc6070 */
[----:B-1----:R-:W-:Y:S02]  /*14e70*/  VIADD R12, R37, 0xffffffbd ;  /* 0xffffffbd250c7836 */ /* 0x002fe40000000000 */
[----:B------:R-:W-:Y:S01]  /*14e80*/  LDGSTS.E [R2+0x1e500], desc[UR14][R92.64], !P4 ;  /* 0x1e5000005c027fae */ /* 0x000fe2000e12184e */
[----:B------:R-:W1:Y:S02]  /*14e90*/  LDC R37, c[0x0][0x230] ;  /* 0x00008c00ff257b82 */ /* 0x000e640000000800 */
[----:B------:R-:W-:Y:S01]  /*14ea0*/  ISETP.GE.U32.AND P0, PT, R12, 0x7fffff7e, PT ;  /* 0x7fffff7e0c00780c */ /* 0x000fe20003f06070 */
[----:B------:R-:W-:Y:S01]  /*14eb0*/  LDGSTS.E [R2+0x1e580], desc[UR14][R94.64], !P4 ;  /* 0x1e5800005e027fae */ /* 0x000fe2000e12184e */
[----:B------:R-:W-:-:S03]  /*14ec0*/  VIADD R12, R36, 0xffffffb9 ;  /* 0xffffffb9240c7836 */ /* 0x000fc60000000000 */
[----:B------:R-:W-:Y:S01]  /*14ed0*/  LDGSTS.E [R2+0x1e600], desc[UR14][R96.64], !P4 ;  /* 0x1e60000060027fae */ /* 0x000fe2000e12184e */
[----:B------:R-:W1:Y:S03]  /*14ee0*/  LDC R36, c[0x0][0x230] ;  /* 0x00008c00ff247b82 */ /* 0x000e660000000800 */
[----:B------:R-:W-:Y:S04]  /*14ef0*/  LDGSTS.E [R2+0x1e680], desc[UR14][R98.64], !P4 ;  /* 0x1e68000062027fae */ /* 0x000fe8000e12184e */
[----:B------:R-:W-:Y:S04]  /*14f00*/  LDGSTS.E [R2+0x1e700], desc[UR14][R100.64], !P4 ;  /* 0x1e70000064027fae */ /* 0x000fe8000e12184e */
[----:B------:R-:W-:Y:S01]  /*14f10*/  LDGSTS.E [R2+0x1e780], desc[UR14][R102.64], !P4 ;  /* 0x1e78000066027fae */ /* 0x000fe2000e12184e */
[----:B------:R-:W-:-:S03]  /*14f20*/  ISETP.GE.U32.AND P1, PT, R12, 0x7fffff7a, PT ;  /* 0x7fffff7a0c00780c */ /* 0x000fc60003f26070 */
[----:B----4-:R-:W-:Y:S04]  /*14f30*/  LDGSTS.E [R2+0x1f400], desc[UR14][R250.64], !P6 ;  /* 0x1f400000fa027fae */ /* 0x010fe8000f12184e */
[----:B------:R-:W-:Y:S04]  /*14f40*/  LDGSTS.E [R2+0x1f480], desc[UR14][R106.64], !P6 ;  /* 0x1f4800006a027fae */ /* 0x000fe8000f12184e */
[----:B------:R-:W-:Y:S04]  /*14f50*/  LDGSTS.E [R2+0x1f500], desc[UR14][R108.64], !P6 ;  /* 0x1f5000006c027fae */ /* 0x000fe8000f12184e */
[----:B------:R-:W-:Y:S04]  /*14f60*/  LDGSTS.E [R2+0x1f580], desc[UR14][R110.64], !P6 ;  /* 0x1f5800006e027fae */ /* 0x000fe8000f12184e */
[----:B------:R-:W-:Y:S04]  /*14f70*/  LDGSTS.E [R2+0x1f600], desc[UR14][R112.64], !P6 ;  /* 0x1f60000070027fae */ /* 0x000fe8000f12184e */
[----:B------:R-:W-:Y:S04]  /*14f80*/  LDGSTS.E [R2+0x1f680], desc[UR14][R114.64], !P6 ;  /* 0x1f68000072027fae */ /* 0x000fe8000f12184e */
[----:B------:R-:W4:Y:S04]  /*14f90*/  LDL.64 R250, [R1+0x9b0] ;  /* 0x0009b00001fa7983 */ /* 0x000f280000100a00 */
[----:B------:R-:W-:Y:S04]  /*14fa0*/  LDGSTS.E [R2+0x1f700], desc[UR14][R116.64], !P6 ;  /* 0x1f70000074027fae */ /* 0x000fe8000f12184e */
[----:B------:R-:W-:Y:S04]  /*14fb0*/  LDGSTS.E [R2+0x1f780], desc[UR14][R118.64], !P6 ;  /* 0x1f78000076027fae */ /* 0x000fe8000f12184e */
[----:B---3--:R-:W-:Y:S04]  /*14fc0*/  LDGSTS.E [R3+0x10800], desc[UR14][R216.64], !P0 ;  /* 0x10800000d8037fae */ /* 0x008fe8000c12184e */
        /* <DEDUP_REMOVED lines=8> */
[----:B------:R-:W3:Y:S04]  /*15050*/  LDL.64 R216, [R1+0x990] ;  /* 0x0009900001d87983 */ /* 0x000ee80000100a00 */
[----:B------:R-:W-:Y:S04]  /*15060*/  LDGSTS.E [R3+0x11880], desc[UR14][R26.64], !P1 ;  /* 0x118800001a037fae */ /* 0x000fe8000c92184e */
[----:B------:R-:W-:Y:S04]  /*15070*/  LDGSTS.E [R3+0x11900], desc[UR14][R22.64], !P1 ;  /* 0x1190000016037fae */ /* 0x000fe8000c92184e */
[----:B------:R-:W-:Y:S04]  /*15080*/  LDGSTS.E [R3+0x11980], desc[UR14][R20.64], !P1 ;  /* 0x1198000014037fae */ /* 0x000fe8000c92184e */
[----:B------:R-:W-:Y:S04]  /*15090*/  LDGSTS.E [R3+0x11a00], desc[UR14][R18.64], !P1 ;  /* 0x11a0000012037fae */ /* 0x000fe8000c92184e */
[----:B------:R-:W3:Y:S04]  /*150a0*/  LDL.64 R26, [R1+0x10a0] ;  /* 0x0010a000011a7983 */ /* 0x000ee80000100a00 */
[----:B------:R-:W3:Y:S04]  /*150b0*/  LDL.64 R22, [R1+0x8b0] ;  /* 0x0008b00001167983 */ /* 0x000ee80000100a00 */
[----:B------:R-:W3:Y:S04]  /*150c0*/  LDL.64 R20, [R1+0x8a0] ;  /* 0x0008a00001147983 */ /* 0x000ee80000100a00 */
[----:B------:R-:W3:Y:S01]  /*150d0*/  LDL.64 R18, [R1+0x898] ;  /* 0x0008980001127983 */ /* 0x000ee20000100a00 */
[----:B------:R-:W-:-:S02]  /*150e0*/  IADD3 R12, R38, -0x4b, RZ ;  /* 0xffffffb5260c7810 */ /* 0x000fc40007ffe0ff */
[----:B------:R-:W1:Y:S01]  /*150f0*/  LDC R38, c[0x0][0x230] ;  /* 0x00008c00ff267b82 */ /* 0x000e620000000800 */
[----:B------:R-:W3:Y:S04]  /*15100*/  LDL.64 R30, [R1+0x7a0] ;  /* 0x0007a000011e7983 */ /* 0x000ee80000100a00 */
[----:B--2---:R-:W-:Y:S04]  /*15110*/  LDGSTS.E [R3+0x11a80], desc[UR14][R244.64], !P1 ;  /* 0x11a80000f4037fae */ /* 0x004fe8000c92184e */
[----:B------:R-:W-:Y:S01]  /*15120*/  LDGSTS.E [R3+0x11b00], desc[UR14][R6.64], !P1 ;  /* 0x11b0000006037fae */ /* 0x000fe2000c92184e */
[----:B------:R-:W-:-:S03]  /*15130*/  ISETP.GE.U32.AND P2, PT, R12, 0x7fffff76, PT ;  /* 0x7fffff760c00780c */ /* 0x000fc60003f46070 */
[----:B------:R-:W2:Y:S04]  /*15140*/  LDL.64 R244, [R1+0x8a8] ;  /* 0x0008a80001f47983 */ /* 0x000ea80000100a00 */
[----:B------:R-:W2:Y:S01]  /*15150*/  LDL.64 R6, [R1+0x890] ;  /* 0x0008900001067983 */ /* 0x000ea20000100a00 */
[----:B------:R-:W-:Y:S02]  /*15160*/  VIADD R12, R13, 0xffffffb1 ;  /* 0xffffffb10d0c7836 */ /* 0x000fe40000000000 */
[----:B------:R-:W2:Y:S01]  /*15170*/  LDC R13, c[0x0][0x230] ;  /* 0x00008c00ff0d7b82 */ /* 0x000ea20000000800 */
[----:B------:R-:W-:Y:S04]  /*15180*/  LDGSTS.E [R3+0x11b80], desc[UR14][R204.64], !P1 ;  /* 0x11b80000cc037fae */ /* 0x000fe8000c92184e */
[----:B------:R-:W-:Y:S01]  /*15190*/  LDGSTS.E [R3+0x12800], desc[UR14][R28.64], !P2 ;  /* 0x128000001c037fae */ /* 0x000fe2000d12184e */
        /* <DEDUP_REMOVED lines=13> */
[----:B------:R-:W-:Y:S04]  /*15270*/  LDGSTS.E [R3+0x12b80], desc[UR14][R44.64], !P2 ;  /* 0x12b800002c037fae */ /* 0x000fe8000d12184e */
[----:B------:R-:W3:Y:S01]  /*15280*/  LDL.64 R216, [R1+0xb10] ;  /* 0x000b100001d87983 */ /* 0x000ee20000100a00 */
[----:B-1----:R-:W-:-:S02]  /*15290*/  VIADD R12, R37, 0xffffffad ;  /* 0xffffffad250c7836 */ /* 0x002fc40000000000 */
[----:B------:R-:W1:Y:S01]  /*152a0*/  LDC R37, c[0x0][0x230] ;  /* 0x00008c00ff257b82 */ /* 0x000e620000000800 */
[----:B------:R-:W3:Y:S04]  /*152b0*/  LDL.64 R46, [R1+0x13a8] ;  /* 0x0013a800012e7983 */ /* 0x000ee80000100a00 */
[----:B------:R-:W-:Y:S04]  /*152c0*/  LDGSTS.E [R3+0x13800], desc[UR14][R26.64], !P4 ;  /* 0x138000001a037fae */ /* 0x000fe8000e12184e */
[----:B------:R-:W-:Y:S04]  /*152d0*/  LDGSTS.E [R3+0x13880], desc[UR14][R22.64], !P4 ;  /* 0x1388000016037fae */ /* 0x000fe8000e12184e */
[----:B------:R-:W3:Y:S04]  /*152e0*/  LDL.64 R44, [R1+0x13d0] ;  /* 0x0013d000012c7983 */ /* 0x000ee80000100a00 */
[----:B------:R-:W3:Y:S04]  /*152f0*/  LDL.64 R26, [R1+0xbd8] ;  /* 0x000bd800011a7983 */ /* 0x000ee80000100a00 */
[----:B------:R-:W3:Y:S04]  /*15300*/  LDL.64 R22, [R1+0xbe0] ;  /* 0x000be00001167983 */ /* 0x000ee80000100a00 */
[----:B--2---:R-:W-:Y:S04]  /*15310*/  LDGSTS.E [R3+0x13900], desc[UR14][R244.64], !P4 ;  /* 0x13900000f4037fae */ /* 0x004fe8000e12184e */
[----:B------:R-:W-:Y:S04]  /*15320*/  LDGSTS.E [R3+0x13980], desc[UR14][R20.64], !P4 ;  /* 0x1398000014037fae */ /* 0x000fe8000e12184e */
[----:B------:R-:W-:Y:S04]  /*15330*/  LDGSTS.E [R3+0x13a00], desc[UR14][R18.64], !P4 ;  /* 0x13a0000012037fae */ /* 0x000fe8000e12184e */
[----:B------:R-:W2:Y:S04]  /*15340*/  LDL.64 R244, [R1+0x12a0] ;  /* 0x0012a00001f47983 */ /* 0x000ea80000100a00 */
[----:B------:R-:W2:Y:S04]  /*15350*/  LDL.64 R20, [R1+0xbe8] ;  /* 0x000be80001147983 */ /* 0x000ea80000100a00 */
[----:B------:R-:W-:Y:S04]  /*15360*/  LDGSTS.E [R3+0x13a80], desc[UR14][R6.64], !P4 ;  /* 0x13a8000006037fae */ /* 0x000fe8000e12184e */
[----:B------:R-:W2:Y:S01]  /*15370*/  LDL.64 R18, [R1+0xbf0] ;  /* 0x000bf00001127983 */ /* 0x000ea20000100a00 */
[----:B------:R-:W-:-:S03]  /*15380*/  ISETP.GE.U32.AND P6, PT, R12, 0x7fffff6e, PT ;  /* 0x7fffff6e0c00780c */ /* 0x000fc60003fc6070 */
[----:B------:R-:W2:Y:S01]  /*15390*/  LDL.64 R6, [R1+0xc28] ;  /* 0x000c280001067983 */ /* 0x000ea20000100a00 */
[----:B------:R-:W-:Y:S02]  /*153a0*/  IADD3 R12, R36, -0x57, RZ ;  /* 0xffffffa9240c7810 */ /* 0x000fe40007ffe0ff */
[----:B------:R-:W1:Y:S01]  /*153b0*/  LDC R36, c[0x0][0x230] ;  /* 0x00008c00ff247b82 */ /* 0x000e620000000800 */
[----:B------:R-:W-:Y:S01]  /*153c0*/  LDGSTS.E [R3+0x13b00], desc[UR14][R204.64], !P4 ;  /* 0x13b00000cc037fae */ /* 0x000fe2000e12184e */
[----:B------:R-:W-:-:S03]  /*153d0*/  ISETP.GE.U32.AND P0, PT, R12, 0x7fffff6a, PT ;  /* 0x7fffff6a0c00780c */ /* 0x000fc60003f06070 */
[----:B------:R-:W2:Y:S04]  /*153e0*/  LDL.64 R204, [R1+0xc30] ;  /* 0x000c300001cc7983 */ /* 0x000ea80000100a00 */
[----:B----4-:R-:W-:Y:S04]  /*153f0*/  LDGSTS.E [R3+0x13b80], desc[UR14][R250.64], !P4 ;  /* 0x13b80000fa037fae */ /* 0x010fe8000e12184e */
[----:B------:R-:W-:Y:S04]  /*15400*/  LDGSTS.E [R3+0x14800], desc[UR14][R34.64], !P6 ;  /* 0x1480000022037fae */ /* 0x000fe8000f12184e */
[----:B------:R-:W-:Y:S04]  /*15410*/  LDGSTS.E [R3+0x14880], desc[UR14][R32.64], !P6 ;  /* 0x1488000020037fae */ /* 0x000fe8000f12184e */
[----:B------:R-:W4:Y:S04]  /*15420*/  LDL.64 R250, [R1+0xc38] ;  /* 0x000c380001fa7983 */ /* 0x000f280000100a00 */
[----:B------:R-:W-:Y:S04]  /*15430*/  LDGSTS.E [R3+0x14900], desc[UR14][R30.64], !P6 ;  /* 0x149000001e037fae */ /* 0x000fe8000f12184e */
[----:B------:R-:W-:Y:S04]  /*15440*/  LDGSTS.E [R3+0x14980], desc[UR14][R28.64], !P6 ;  /* 0x149800001c037fae */ /* 0x000fe8000f12184e */
[----:B------:R-:W-:Y:S04]  /*15450*/  LDGSTS.E [R3+0x14a00], desc[UR14][R16.64], !P6 ;  /* 0x14a0000010037fae */ /* 0x000fe8000f12184e */
[----:B------:R-:W-:Y:S04]  /*15460*/  LDGSTS.E [R3+0x14a80], desc[UR14][R14.64], !P6 ;  /* 0x14a800000e037fae */ /* 0x000fe8000f12184e */
[----:B------:R-:W-:Y:S04]  /*15470*/  LDGSTS.E [R3+0x14b00], desc[UR14][R222.64], !P6 ;  /* 0x14b00000de037fae */ /* 0x000fe8000f12184e */
[----:B------:R-:W4:Y:S04]  /*15480*/  LDL.64 R16, [R1+0x13b0] ;  /* 0x0013b00001107983 */ /* 0x000f280000100a00 */
[----:B------:R-:W4:Y:S04]  /*15490*/  LDL.64 R14, [R1+0x13b8] ;  /* 0x0013b800010e7983 */ /* 0x000f280000100a00 */
[----:B------:R-:W4:Y:S04]  /*154a0*/  LDL.64 R222, [R1+0x13c0] ;  /* 0x0013c00001de7983 */ /* 0x000f280000100a00 */
[----:B------:R-:W4:Y:S01]  /*154b0*/  LDL.64 R34, [R1+0x13d8] ;  /* 0x0013d80001227983 */ /* 0x000f220000100a00 */
[----:B------:R-:W-:-:S02]  /*154c0*/  VIADD R12, R13, 0xffffffa5 ;  /* 0xffffffa50d0c7836 */ /* 0x000fc40000000000 */
[----:B------:R-:W4:Y:S01]  /*154d0*/  LDC R13, c[0x0][0x230] ;  /* 0x00008c00ff0d7b82 */ /* 0x000f220000000800 */
        /* <DEDUP_REMOVED lines=8> */
[----:B------:R-:W2:Y:S04]  /*15560*/  LDL.64 R244, [R1+0x13c8] ;  /* 0x0013c80001f47983 */ /* 0x000ea80000100a00 */
[----:B------:R-:W-:Y:S04]  /*15570*/  LDGSTS.E [R3+0x15980], desc[UR14][R20.64], !P0 ;  /* 0x1598000014037fae */ /* 0x000fe8000c12184e */
[----:B------:R-:W-:Y:S04]  /*15580*/  LDGSTS.E [R3+0x15a00], desc[UR14][R18.64], !P0 ;  /* 0x15a0000012037fae */ /* 0x000fe8000c12184e */
[----:B------:R-:W-:Y:S01]  /*15590*/  LDGSTS.E [R3+0x15a80], desc[UR14][R6.64], !P0 ;  /* 0x15a8000006037fae */ /* 0x000fe2000c12184e */
[----:B------:R-:W-:-:S03]  /*155a0*/  ISETP.GE.U32.AND P1, PT, R12, 0x7fffff66, PT ;  /* 0x7fffff660c00780c */ /* 0x000fc60003f26070 */
[----:B------:R-:W2:Y:S04]  /*155b0*/  LDL.64 R26, [R1+0x14c0] ;  /* 0x0014c000011a7983 */ /* 0x000ea80000100a00 */
[----:B------:R-:W2:Y:S04]  /*155c0*/  LDL.64 R22, [R1+0x14d0] ;  /* 0x0014d00001167983 */ /* 0x000ea80000100a00 */
[----:B------:R-:W2:Y:S04]  /*155d0*/  LDL.64 R6, [R1+0x14a0] ;  /* 0x0014a00001067983 */ /* 0x000ea80000100a00 */
[----:B------:R-:W-:Y:S01]  /*155e0*/  LDGSTS.E [R3+0x15b00], desc[UR14][R204.64], !P0 ;  /* 0x15b00000cc037fae */ /* 0x000fe2000c12184e */
[----:B-1----:R-:W-:-:S02]  /*155f0*/  VIADD R12, R37, 0xffffffa1 ;  /* 0xffffffa1250c7836 */ /* 0x002fc40000000000 */
[----:B------:R-:W1:Y:S01]  /*15600*/  LDC R37, c[0x0][0x230] ;  /* 0x00008c00ff257b82 */ /* 0x000e620000000800 */
[----:B------:R-:W2:Y:S02]  /*15610*/  LDL.64 R20, [R1+0x15a0] ;  /* 0x0015a00001147983 */ /* 0x000ea40000100a00 */
[----:B------:R-:W-:Y:S02]  /*15620*/  ISETP.GE.U32.AND P2, PT, R12, 0x7fffff62, PT ;  /* 0x7fffff620c00780c */ /* 0x000fe40003f46070 */
[----:B------:R-:W2:Y:S04]  /*15630*/  LDL.64 R18, [R1+0x15a8] ;  /* 0x0015a80001127983 */ /* 0x000ea80000100a00 */
[----:B------:R-:W2:Y:S04]  /*15640*/  LDL.64 R204, [R1+0x14d8] ;  /* 0x0014d80001cc7983 */ /* 0x000ea80000100a00 */
[----:B----4-:R-:W-:Y:S04]  /*15650*/  LDGSTS.E [R3+0x15b80], desc[UR14][R250.64], !P0 ;  /* 0x15b80000fa037fae */ /* 0x010fe8000c12184e */
[----:B------:R-:W4:Y:S04]  /*15660*/  LDL.64 R250, [R1+0x14c8] ;  /* 0x0014c80001fa7983 */ /* 0x000f280000100a00 */
[----:B---3--:R-:W-:Y:S04]  /*15670*/  LDGSTS.E [R3+0x16800], desc[UR14][R216.64], !P1 ;  /* 0x16800000d8037fae */ /* 0x008fe8000c92184e */
[----:B------:R-:W-:Y:S04]  /*15680*/  LDGSTS.E [R3+0x16880], desc[UR14][R46.64], !P1 ;  /* 0x168800002e037fae */ /* 0x000fe8000c92184e */
[----:B------:R-:W-:Y:S04]  /*15690*/  LDGSTS.E [R3+0x16900], desc[UR14][R16.64], !P1 ;  /* 0x1690000010037fae */ /* 0x000fe8000c92184e */
[----:B------:R-:W-:Y:S04]  /*156a0*/  LDGSTS.E [R3+0x16980], desc[UR14][R14.64], !P1 ;  /* 0x169800000e037fae */ /* 0x000fe8000c92184e */
[----:B------:R-:W3:Y:S04]  /*156b0*/  LDL.64 R216, [R1+0x15b0] ;  /* 0x0015b00001d87983 */ /* 0x000ee80000100a00 */
[----:B------:R-:W-:Y:S04]  /*156c0*/  LDGSTS.E [R3+0x16a00], desc[UR14][R222.64], !P1 ;  /* 0x16a00000de037fae */ /* 0x000fe8000c92184e */
[----:B------:R-:W3:Y:S04]  /*156d0*/  LDL.64 R16, [R1+0x15b8] ;  /* 0x0015b80001107983 */ /* 0x000ee80000100a00 */
[----:B------:R-:W3:Y:S04]  /*156e0*/  LDL.64 R14, [R1+0x15c0] ;  /* 0x0015c000010e7983 */ /* 0x000ee80000100a00 */
[----:B------:R-:W3:Y:S01]  /*156f0*/  LDL.64 R222, [R1+0x15c8] ;  /* 0x0015c80001de7983 */ /* 0x000ee20000100a00 */
[----:B------:R-:W-:-:S02]  /*15700*/  IADD3 R12, R39, -0x63, RZ ;  /* 0xffffff9d270c7810 */ /* 0x000fc40007ffe0ff */
[----:B------:R-:W1:Y:S01]  /*15710*/  LDC R39, c[0x0][0x230] ;  /* 0x00008c00ff277b82 */ /* 0x000e620000000800 */
[----:B------:R-:W3:Y:S04]  /*15720*/  LDL.64 R46, [R1+0x16d8] ;  /* 0x0016d800012e7983 */ /* 0x000ee80000100a00 */
[----:B--2---:R-:W-:Y:S04]  /*15730*/  LDGSTS.E [R3+0x16a80], desc[UR14][R244.64], !P1 ;  /* 0x16a80000f4037fae */ /* 0x004fe8000c92184e */
[----:B------:R-:W-:Y:S04]  /*15740*/  LDGSTS.E [R3+0x16b00], desc[UR14][R44.64], !P1 ;  /* 0x16b000002c037fae */ /* 0x000fe8000c92184e */
[----:B------:R-:W-:Y:S04]  /*15750*/  LDGSTS.E [R3+0x16b80], desc[UR14][R34.64], !P1 ;  /* 0x16b8000022037fae */ /* 0x000fe8000c92184e */
[----:B------:R-:W2:Y:S01]  /*15760*/  LDL.64 R244, [R1+0x15d0] ;  /* 0x0015d00001f47983 */ /* 0x000ea20000100a00 */
[----:B------:R-:W-:-:S03]  /*15770*/  ISETP.GE.U32.AND P4, PT, R12, 0x7fffff5e, PT ;  /* 0x7fffff5e0c00780c */ /* 0x000fc60003f86070 */
[----:B------:R-:W2:Y:S04]  /*15780*/  LDL.64 R44, [R1+0x17a0] ;  /* 0x0017a000012c7983 */ /* 0x000ea80000100a00 */
[----:B------:R-:W2:Y:S04]  /*15790*/  LDL.64 R34, [R1+0x17a8] ;  /* 0x0017a80001227983 */ /* 0x000ea80000100a00 */
[----:B------:R-:W-:Y:S01]  /*157a0*/  LDGSTS.E [R3+0x17800], desc[UR14][R6.64], !P2 ;  /* 0x1780000006037fae */ /* 0x000fe2000d12184e */
[----:B------:R-:W-:Y:S02]  /*157b0*/  VIADD R12, R38, 0xffffff99 ;  /* 0xffffff99260c7836 */ /* 0x000fe40000000000 */
[----:B------:R-:W1:Y:S01]  /*157c0*/  LDC R38, c[0x0][0x230] ;  /* 0x00008c00ff267b82 */ /* 0x000e620000000800 */
[----:B------:R-:W-:Y:S04]  /*157d0*/  LDGSTS.E [R3+0x17880], desc[UR14][R32.64], !P2 ;  /* 0x1788000020037fae */ /* 0x000fe8000d12184e */
[----:B------:R-:W2:Y:S01]  /*157e0*/  LDL.64 R6, [R1+0x15d8] ;  /* 0x0015d80001067983 */ /* 0x000ea20000100a00 */
[----:B------:R-:W-:Y:S01]  /*157f0*/  ISETP.GE.U32.AND P6, PT, R12, 0x7fffff5a, PT ;  /* 0x7fffff5a0c00780c */ /* 0x000fe20003fc6070 */
[----:B------:R-:W-:-:S02]  /*15800*/  VIADD R12, R36, 0xffffff95 ;  /* 0xffffff95240c7836 */ /* 0x000fc40000000000 */
[----:B------:R-:W1:Y:S01]  /*15810*/  LDC R36, c[0x0][0x230] ;  /* 0x00008c00ff247b82 */ /* 0x000e620000000800 */
[----:B------:R-:W-:Y:S04]  /*15820*/  LDGSTS.E [R3+0x17900], desc[UR14][R30.64], !P2 ;  /* 0x179000001e037fae */ /* 0x000fe8000d12184e */
[----:B------:R-:W-:Y:S04]  /*15830*/  LDGSTS.E [R3+0x17980], desc[UR14][R28.64], !P2 ;  /* 0x179800001c037fae */ /* 0x000fe8000d12184e */
[----:B------:R-:W-:Y:S01]  /*15840*/  LDGSTS.E [R3+0x17a00], desc[UR14][R26.64], !P2 ;  /* 0x17a000001a037fae */ /* 0x000fe2000d12184e */
[----:B------:R-:W-:-:S03]  /*15850*/  ISETP.GE.U32.AND P0, PT, R12, 0x7fffff56, PT ;  /* 0x7fffff560c00780c */ /* 0x000fc60003f06070 */
[----:B------:R-:W2:Y:S04]  /*15860*/  LDL.64 R32, [R1+0x17b0] ;  /* 0x0017b00001207983 */ /* 0x000ea80000100a00 */
[----:B----4-:R-:W-:Y:S01]  /*15870*/  LDGSTS.E [R3+0x17a80], desc[UR14][R250.64], !P2 ;  /* 0x17a80000fa037fae */ /* 0x010fe2000d12184e */
[----:B------:R-:W-:Y:S02]  /*15880*/  IADD3 R12, R13, -0x6f, RZ ;  /* 0xffffff910d0c7810 */ /* 0x000fe40007ffe0ff */
[----:B------:R-:W4:Y:S01]  /*15890*/  LDC R13, c[0x0][0x230] ;  /* 0x00008c00ff0d7b82 */ /* 0x000f220000000800 */
[----:B------:R-:W-:Y:S04]  /*158a0*/  LDGSTS.E [R3+0x17b00], desc[UR14][R22.64], !P2 ;  /* 0x17b0000016037fae */ /* 0x000fe8000d12184e */
[----:B------:R-:W4:Y:S04]  /*158b0*/  LDL.64 R30, [R1+0x17b8] ;  /* 0x0017b800011e7983 */ /* 0x000f280000100a00 */
[----:B------:R-:W4:Y:S01]  /*158c0*/  LDL.64 R250, [R1+0x16a0] ;  /* 0x0016a00001fa7983 */ /* 0x000f220000100a00 */
[----:B------:R-:W-:Y:S01]  /*158d0*/  ISETP.GE.U32.AND P1, PT, R12, 0x7fffff52, PT ;  /* 0x7fffff520c00780c */ /* 0x000fe20003f26070 */
[----:B-1----:R-:W-:-:S02]  /*158e0*/  VIADD R12, R38, 0xffffff8d ;  /* 0xffffff8d260c7836 */ /* 0x002fc40000000000 */
[----:B------:R-:W-:Y:S01]  /*158f0*/  LDGSTS.E [R3+0x17b80], desc[UR14][R204.64], !P2 ;  /* 0x17b80000cc037fae */ /* 0x000fe2000d12184e */
[----:B------:R-:W1:Y:S03]  /*15900*/  LDC R38, c[0x0][0x230] ;  /* 0x00008c00ff267b82 */ /* 0x000e660000000800 */
[----:B------:R-:W-:Y:S01]  /*15910*/  LDGSTS.E [R3+0x18800], desc[UR14][R20.64], !P4 ;  /* 0x1880000014037fae */ /* 0x000fe2000e12184e */
[----:B------:R-:W-:Y:S01]  /*15920*/  ISETP.GE.U32.AND P2, PT, R12, 0x7fffff4e, PT ;  /* 0x7fffff4e0c00780c */ /* 0x000fe20003f46070 */
[----:B------:R-:W-:Y:S02]  /*15930*/  VIADD R12, R36, 0xffffff89 ;  /* 0xffffff89240c7836 */ /* 0x000fe40000000000 */
[----:B------:R-:W-:Y:S04]  /*15940*/  LDGSTS.E [R3+0x18880], desc[UR14][R18.64], !P4 ;  /* 0x1888000012037fae */ /* 0x000fe8000e12184e */
        /* <DEDUP_REMOVED lines=9> */
[----:B------:R-:W-:Y:S04]  /*159e0*/  LDGSTS.E [R3+0x18a80], desc[UR14][R222.64], !P4 ;  /* 0x18a80000de037fae */ /* 0x000fe8000e12184e */
[----:B------:R-:W3:Y:S04]  /*159f0*/  LDL.64 R216, [R1+0x16c8] ;  /* 0x0016c80001d87983 */ /* 0x000ee80000100a00 */
[----:B------:R-:W3:Y:S04]  /*15a00*/  LDL.64 R16, [R1+0x18b0] ;  /* 0x0018b00001107983 */ /* 0x000ee80000100a00 */
[----:B------:R-:W3:Y:S04]  /*15a10*/  LDL.64 R14, [R1+0x18b8] ;  /* 0x0018b800010e7983 */ /* 0x000ee80000100a00 */
[----:B------:R-:W3:Y:S04]  /*15a20*/  LDL.64 R222, [R1+0x18c8] ;  /* 0x0018c80001de7983 */ /* 0x000ee80000100a00 */
[----:B--2---:R-:W-:Y:S04]  /*15a30*/  LDGSTS.E [R3+0x18b00], desc[UR14][R244.64], !P4 ;  /* 0x18b00000f4037fae */ /* 0x004fe8000e12184e */
[----:B------:R-:W2:Y:S04]  /*15a40*/  LDL.64 R244, [R1+0x17c8] ;  /* 0x0017c80001f47983 */ /* 0x000ea80000100a00 */
[----:B------:R-:W-:Y:S01]  /*15a50*/  LDGSTS.E [R3+0x18b80], desc[UR14][R6.64], !P4 ;  /* 0x18b8000006037fae */ /* 0x000fe2000e12184e */
[----:B------:R-:W-:-:S02]  /*15a60*/  ISETP.GE.U32.AND P4, PT, R12, 0x7fffff4a, PT ;  /* 0x7fffff4a0c00780c */ /* 0x000fc40003f86070 */
[----:B------:R-:W-:Y:S02]  /*15a70*/  IADD3 R12, R37, -0x7b, RZ ;  /* 0xffffff85250c7810 */ /* 0x000fe40007ffe0ff */
[----:B------:R-:W3:Y:S04]  /*15a80*/  LDL.64 R36, [R1+0x16b0] ;  /* 0x0016b00001247983 */ /* 0x000ee80000100a00 */
[----:B------:R-:W2:Y:S04]  /*15a90*/  LDL.64 R6, [R1+0x18d0] ;  /* 0x0018d00001067983 */ /* 0x000ea80000100a00 */
[----:B----4-:R-:W-:Y:S04]  /*15aa0*/  LDGSTS.E [R3+0x19800], desc[UR14][R250.64], !P6 ;  /* 0x19800000fa037fae */ /* 0x010fe8000f12184e */
[----:B------:R-:W4:Y:S04]  /*15ab0*/  LDL.64 R250, [R1+0x18c0] ;  /* 0x0018c00001fa7983 */ /* 0x000f280000100a00 */
[----:B------:R-:W-:Y:S04]  /*15ac0*/  LDGSTS.E [R3+0x19880], desc[UR14][R204.64], !P6 ;  /* 0x19880000cc037fae */ /* 0x000fe8000f12184e */
[----:B------:R-:W4:Y:S04]  /*15ad0*/  LDL.64 R204, [R1+0x18d8] ;  /* 0x0018d80001cc7983 */ /* 0x000f280000100a00 */
[----:B---3--:R3:W-:Y:S04]  /*15ae0*/  LDGSTS.E [R3+0x19900], desc[UR14][R36.64], !P6 ;  /* 0x1990000024037fae */ /* 0x0087e8000f12184e */
[----:B------:R1:W-:Y:S04]  /*15af0*/  LDGSTS.E [R3+0x19980], desc[UR14][R40.64], !P6 ;  /* 0x1998000028037fae */ /* 0x0003e8000f12184e */
[----:B------:R-:W-:Y:S04]  /*15b00*/  LDGSTS.E [R3+0x19a00], desc[UR14][R50.64], !P6 ;  /* 0x19a0000032037fae */ /* 0x000fe8000f12184e */
[----:B------:R-:W-:Y:S01]  /*15b10*/  LDGSTS.E [R3+0x19a80], desc[UR14][R216.64], !P6 ;  /* 0x19a80000d8037fae */ /* 0x000fe2000f12184e */
[----:B---3--:R-:W3:Y:S03]  /*15b20*/  LDC R37, c[0x0][0x230] ;  /* 0x00008c00ff257b82 */ /* 0x008ee60000000800 */
[----:B------:R-:W-:Y:S04]  /*15b30*/  LDGSTS.E [R3+0x19b00], desc[UR14][R48.64], !P6 ;  /* 0x19b0000030037fae */ /* 0x000fe8000f12184e */
[----:B------:R-:W-:Y:S01]  /*15b40*/  LDGSTS.E [R3+0x19b80], desc[UR14][R46.64], !P6 ;  /* 0x19b800002e037fae */ /* 0x000fe2000f12184e */
[----:B------:R-:W3:Y:S03]  /*15b50*/  LDC R36, c[0x0][0x230] ;  /* 0x00008c00ff247b82 */ /* 0x000ee60000000800 */
[----:B------:R-:W3:Y:S04]  /*15b60*/  LDL.64 R216, [R1+0x19a0] ;  /* 0x0019a00001d87983 */ /* 0x000ee80000100a00 */
[----:B------:R-:W-:Y:S01]  /*15b70*/  LDGSTS.E [R3+0x1a800], desc[UR14][R44.64], !P0 ;  /* 0x1a8000002c037fae */ /* 0x000fe2000c12184e */
[----:B-1----:R-:W1:Y:S03]  /*15b80*/  LDC R40, c[0x0][0x230] ;  /* 0x00008c00ff287b82 */ /* 0x002e660000000800 */
[----:B------:R-:W-:Y:S04]  /*15b90*/  LDGSTS.E [R3+0x1a880], desc[UR14][R34.64], !P0 ;  /* 0x1a88000022037fae */ /* 0x000fe8000c12184e */
[----:B------:R-:W-:Y:S04]  /*15ba0*/  LDGSTS.E [R3+0x1a900], desc[UR14][R32.64], !P0 ;  /* 0x1a90000020037fae */ /* 0x000fe8000c12184e */
[----:B------:R-:W-:Y:S04]  /*15bb0*/  LDGSTS.E [R3+0x1a980], desc[UR14][R30.64], !P0 ;  /* 0x1a9800001e037fae */ /* 0x000fe8000c12184e */
[----:B------:R-:W-:Y:S04]  /*15bc0*/  LDGSTS.E [R3+0x1aa00], desc[UR14][R28.64], !P0 ;  /* 0x1aa000001c037fae */ /* 0x000fe8000c12184e */
[----:B--2---:R-:W-:Y:S04]  /*15bd0*/  LDGSTS.E [R3+0x1aa80], desc[UR14][R244.64], !P0 ;  /* 0x1aa80000f4037fae */ /* 0x004fe8000c12184e */
[----:B------:R-:W-:Y:S04]  /*15be0*/  LDGSTS.E [R3+0x1ab00], desc[UR14][R26.64], !P0 ;  /* 0x1ab000001a037fae */ /* 0x000fe8000c12184e */
[----:B------:R-:W-:Y:S04]  /*15bf0*/  LDGSTS.E [R3+0x1ab80], desc[UR14][R22.64], !P0 ;  /* 0x1ab8000016037fae */ /* 0x000fe8000c12184e */
[----:B------:R-:W2:Y:S04]  /*15c00*/  LDL.64 R244, [R1+0x1aa0] ;  /* 0x001aa00001f47983 */ /* 0x000ea80000100a00 */
[----:B------:R-:W-:Y:S04]  /*15c10*/  LDGSTS.E [R3+0x1b800], desc[UR14][R20.64], !P1 ;  /* 0x1b80000014037fae */ /* 0x000fe8000c92184e */
[----:B------:R-:W-:Y:S04]  /*15c20*/  LDGSTS.E [R3+0x1b880], desc[UR14][R18.64], !P1 ;  /* 0x1b88000012037fae */ /* 0x000fe8000c92184e */
[----:B------:R-:W-:Y:S04]  /*15c30*/  LDGSTS.E [R3+0x1b900], desc[UR14][R16.64], !P1 ;  /* 0x1b90000010037fae */ /* 0x000fe8000c92184e */
[----:B------:R-:W-:Y:S04]  /*15c40*/  LDGSTS.E [R3+0x1b980], desc[UR14][R14.64], !P1 ;  /* 0x1b9800000e037fae */ /* 0x000fe8000c92184e */
[----:B----4-:R-:W-:Y:S04]  /*15c50*/  LDGSTS.E [R3+0x1ba00], desc[UR14][R250.64], !P1 ;  /* 0x1ba00000fa037fae */ /* 0x010fe8000c92184e */
[----:B------:R-:W-:Y:S04]  /*15c60*/  LDGSTS.E [R3+0x1ba80], desc[UR14][R222.64], !P1 ;  /* 0x1ba80000de037fae */ /* 0x000fe8000c92184e */
[----:B------:R-:W-:Y:S04]  /*15c70*/  LDGSTS.E [R3+0x1bb00], desc[UR14][R6.64], !P1 ;  /* 0x1bb0000006037fae */ /* 0x000fe8000c92184e */
[----:B------:R-:W4:Y:S04]  /*15c80*/  LDL.64 R250, [R1+0x1ba0] ;  /* 0x001ba00001fa7983 */ /* 0x000f280000100a00 */
[----:B------:R-:W-:Y:S01]  /*15c90*/  LDGSTS.E [R3+0x1bb80], desc[UR14][R204.64], !P1 ;  /* 0x1bb80000cc037fae */ /* 0x000fe2000c92184e */
[----:B------:R-:W-:-:S03]  /*15ca0*/  ISETP.GE.U32.AND P6, PT, R12, 0x7fffff46, PT ;  /* 0x7fffff460c00780c */ /* 0x000fc60003fc6070 */
        /* <DEDUP_REMOVED lines=34> */
[----:B----4-:R-:W-:Y:S01]  /*15ed0*/  LDGSTS.E [R3+0x1e800], desc[UR14][R250.64], !P6 ;  /* 0x1e800000fa037fae */ /* 0x010fe2000f12184e */
[----:B------:R-:W-:-:S02]  /*15ee0*/  VIADD R12, R13, 0xffffff81 ;  /* 0xffffff810d0c7836 */ /* 0x000fc40000000000 */
[----:B------:R-:W2:Y:S01]  /*15ef0*/  LDC R13, c[0x0][0x230] ;  /* 0x00008c00ff0d7b82 */ /* 0x000ea20000000800 */
[----:B------:R-:W-:Y:S04]  /*15f00*/  LDGSTS.E [R3+0x1e880], desc[UR14][R154.64], !P6 ;  /* 0x1e8800009a037fae */ /* 0x000fe8000f12184e */
[----:B------:R-:W4:Y:S04]  /*15f10*/  LDL.64 R244, [R1+0xa48] ;  /* 0x000a480001f47983 */ /* 0x000f280000100a00 */
[----:B------:R-:W2:Y:S01]  /*15f20*/  LDL.64 R250, [R1+0x938] ;  /* 0x0009380001fa7983 */ /* 0x000ea20000100a00 */
[----:B------:R-:W-:-:S03]  /*15f30*/  ISETP.GE.U32.AND P0, PT, R12, 0x7fffff42, PT ;  /* 0x7fffff420c00780c */ /* 0x000fc60003f06070 */
[----:B------:R-:W-:Y:S04]  /*15f40*/  LDGSTS.E [R3+0x1e900], desc[UR14][R156.64], !P6 ;  /* 0x1e9000009c037fae */ /* 0x000fe8000f12184e */
[----:B------:R-:W-:Y:S04]  /*15f50*/  LDGSTS.E [R3+0x1e980], desc[UR14][R158.64], !P6 ;  /* 0x1e9800009e037fae */ /* 0x000fe8000f12184e */
[----:B------:R-:W-:Y:S04]  /*15f60*/  LDGSTS.E [R3+0x1ea00], desc[UR14][R160.64], !P6 ;  /* 0x1ea00000a0037fae */ /* 0x000fe8000f12184e */
[----:B------:R-:W-:Y:S04]  /*15f70*/  LDGSTS.E [R3+0x1ea80], desc[UR14][R162.64], !P6 ;  /* 0x1ea80000a2037fae */ /* 0x000fe8000f12184e */
[----:B------:R-:W-:Y:S04]  /*15f80*/  LDGSTS.E [R3+0x1eb00], desc[UR14][R164.64], !P6 ;  /* 0x1eb00000a4037fae */ /* 0x000fe8000f12184e */
[----:B------:R-:W-:Y:S04]  /*15f90*/  LDGSTS.E [R3+0x1eb80], desc[UR14][R166.64], !P6 ;  /* 0x1eb80000a6037fae */ /* 0x000fe8000f12184e */
[----:B---3--:R-:W-:Y:S01]  /*15fa0*/  LDGSTS.E [R3+0x1f800], desc[UR14][R216.64], !P0 ;  /* 0x1f800000d8037fae */ /* 0x008fe2000c12184e */
[----:B------:R-:W-:-:S02]  /*15fb0*/  VIADD R12, R38, 0xffffffbc ;  /* 0xffffffbc260c7836 */ /* 0x000fc40000000000 */
[----:B------:R-:W3:Y:S01]  /*15fc0*/  LDC R38, c[0x0][0x230] ;  /* 0x00008c00ff267b82 */ /* 0x000ee20000000800 */
[----:B------:R-:W-:Y:S04]  /*15fd0*/  LDGSTS.E [R3+0x1f880], desc[UR14][R170.64], !P0 ;  /* 0x1f880000aa037fae */ /* 0x000fe8000c12184e */
[----:B------:R-:W3:Y:S01]  /*15fe0*/  LDL.64 R216, [R1+0xa40] ;  /* 0x000a400001d87983 */ /* 0x000ee20000100a00 */
[----:B------:R-:W-:-:S03]  /*15ff0*/  ISETP.GE.U32.AND P1, PT, R12, 0x7fffff7d, PT ;  /* 0x7fffff7d0c00780c */ /* 0x000fc60003f26070 */
[----:B------:R-:W-:Y:S04]  /*16000*/  LDGSTS.E [R3+0x1f900], desc[UR14][R172.64], !P0 ;  /* 0x1f900000ac037fae */ /* 0x000fe8000c12184e */
[----:B------:R-:W-:Y:S04]  /*16010*/  LDGSTS.E [R3+0x1f980], desc[UR14][R174.64], !P0 ;  /* 0x1f980000ae037fae */ /* 0x000fe8000c12184e */
[----:B------:R-:W-:Y:S04]  /*16020*/  LDGSTS.E [R3+0x1fa00], desc[UR14][R176.64], !P0 ;  /* 0x1fa00000b0037fae */ /* 0x000fe8000c12184e */
[----:B------:R-:W-:Y:S04]  /*16030*/  LDGSTS.E [R3+0x1fa80], desc[UR14][R178.64], !P0 ;  /* 0x1fa80000b2037fae */ /* 0x000fe8000c12184e */
[----:B------:R-:W-:Y:S01]  /*16040*/  LDGSTS.E [R3+0x1fb00], desc[UR14][R180.64], !P0 ;  /* 0x1fb00000b4037fae */ /* 0x000fe2000c12184e */
[----:B------:R-:W-:-:S02]  /*16050*/  IADD3 R12, R37, -0x48, RZ ;  /* 0xffffffb8250c7810 */ /* 0x000fc40007ffe0ff */
[----:B------:R-:W1:Y:S01]  /*16060*/  LDC R37, c[0x0][0x230] ;  /* 0x00008c00ff257b82 */ /* 0x000e620000000800 */
[----:B------:R-:W-:Y:S04]  /*16070*/  LDGSTS.E [R3+0x1fb80], desc[UR14][R182.64], !P0 ;  /* 0x1fb80000b6037fae */ /* 0x000fe8000c12184e */
[----:B------:R-:W-:Y:S04]  /*16080*/  LDGSTS.E [R248+0x10c00], desc[UR14][R34.64], !P1 ;  /* 0x10c0000022f87fae */ /* 0x000fe8000c92184e */
[----:B------:R-:W-:Y:S04]  /*16090*/  LDGSTS.E [R248+0x10c80], desc[UR14][R30.64], !P1 ;  /* 0x10c800001ef87fae */ /* 0x000fe8000c92184e */
[----:B------:R-:W-:Y:S01]  /*160a0*/  LDGSTS.E [R248+0x10d00], desc[UR14][R26.64], !P1 ;  /* 0x10d000001af87fae */ /* 0x000fe2000c92184e */
[----:B------:R-:W-:-:S03]  /*160b0*/  ISETP.GE.U32.AND P2, PT, R12, 0x7fffff79, PT ;  /* 0x7fffff790c00780c */ /* 0x000fc60003f46070 */
[----:B------:R-:W-:Y:S04]  /*160c0*/  LDGSTS.E [R248+0x10d80], desc[UR14][R22.64], !P1 ;  /* 0x10d8000016f87fae */ /* 0x000fe8000c92184e */
[----:B------:R-:W3:Y:S04]  /*160d0*/  LDL.64 R30, [R1+0xca8] ;  /* 0x000ca800011e7983 */ /* 0x000ee80000100a00 */
[----:B------:R-:W3:Y:S04]  /*160e0*/  LDL.64 R26, [R1+0x970] ;  /* 0x00097000011a7983 */ /* 0x000ee80000100a00 */
[----:B------:R-:W-:Y:S04]  /*160f0*/  LDGSTS.E [R248+0x10e00], desc[UR14][R18.64], !P1 ;  /* 0x10e0000012f87fae */ /* 0x000fe8000c92184e */
[----:B------:R-:W3:Y:S04]  /*16100*/  LDL.64 R22, [R1+0x968] ;  /* 0x0009680001167983 */ /* 0x000ee80000100a00 */
[----:B------:R-:W-:Y:S04]  /*16110*/  LDGSTS.E [R248+0x10e80], desc[UR14][R16.64], !P1 ;  /* 0x10e8000010f87fae */ /* 0x000fe8000c92184e */
[----:B------:R-:W3:Y:S04]  /*16120*/  LDL.64 R18, [R1+0x960] ;  /* 0x0009600001127983 */ /* 0x000ee80000100a00 */
[----:B------:R-:W-:Y:S04]  /*16130*/  LDGSTS.E [R248+0x10f00], desc[UR14][R14.64], !P1 ;  /* 0x10f000000ef87fae */ /* 0x000fe8000c92184e */
[----:B------:R-:W3:Y:S04]  /*16140*/  LDL.64 R16, [R1+0x958] ;  /* 0x0009580001107983 */ /* 0x000ee80000100a00 */
[----:B--2---:R-:W-:Y:S04]  /*16150*/  LDGSTS.E [R248+0x10f80], desc[UR14][R250.64], !P1 ;  /* 0x10f80000faf87fae */ /* 0x004fe8000c92184e */
[----:B------:R-:W2:Y:S04]  /*16160*/  LDL.64 R14, [R1+0x950] ;  /* 0x00095000010e7983 */ /* 0x000ea80000100a00 */
[----:B------:R-:W-:Y:S04]  /*16170*/  LDGSTS.E [R248+0x11c00], desc[UR14][R32.64], !P2 ;  /* 0x11c0000020f87fae */ /* 0x000fe8000d12184e */
[----:B------:R-:W2:Y:S04]  /*16180*/  LDL.64 R250, [R1+0x948] ;  /* 0x0009480001fa7983 */ /* 0x000ea80000100a00 */
[----:B------:R-:W-:Y:S04]  /*16190*/  LDGSTS.E [R248+0x11c80], desc[UR14][R28.64], !P2 ;  /* 0x11c800001cf87fae */ /* 0x000fe8000d12184e */
[----:B------:R-:W-:Y:S04]  /*161a0*/  LDGSTS.E [R248+0x11d00], desc[UR14][R6.64], !P2 ;  /* 0x11d0000006f87fae */ /* 0x000fe8000d12184e */
[----:B------:R-:W-:Y:S04]  /*161b0*/  LDGSTS.E [R248+0x11d80], desc[UR14][R20.64], !P2 ;  /* 0x11d8000014f87fae */ /* 0x000fe8000d12184e */
[----:B------:R-:W-:Y:S04]  /*161c0*/  LDGSTS.E [R248+0x11e00], desc[UR14][R222.64], !P2 ;  /* 0x11e00000def87fae */ /* 0x000fe8000d12184e */
[----:B------:R-:W2:Y:S04]  /*161d0*/  LDL.64 R6, [R1+0x940] ;  /* 0x0009400001067983 */ /* 0x000ea80000100a00 */
[----:B------:R-:W-:Y:S04]  /*161e0*/  LDGSTS.E [R248+0x11e80], desc[UR14][R204.64], !P2 ;  /* 0x11e80000ccf87fae */ /* 0x000fe8000d12184e */
[----:B----4-:R-:W-:Y:S04]  /*161f0*/  LDGSTS.E [R248+0x11f00], desc[UR14][R244.64], !P2 ;  /* 0x11f00000f4f87fae */ /* 0x010fe8000d12184e */
[----:B------:R-:W4:Y:S04]  /*16200*/  LDL.64 R28, [R1+0x10e0] ;  /* 0x0010e000011c7983 */ /* 0x000f280000100a00 */
[----:B------:R-:W4:Y:S04]  /*16210*/  LDL.64 R20, [R1+0x870] ;  /* 0x0008700001147983 */ /* 0x000f280000100a00 */
[----:B------:R-:W4:Y:S04]  /*16220*/  LDL.64 R222, [R1+0x860] ;  /* 0x0008600001de7983 */ /* 0x000f280000100a00 */
[----:B------:R-:W4:Y:S01]  /*16230*/  LDL.64 R204, [R1+0x858] ;  /* 0x0008580001cc7983 */ /* 0x000f220000100a00 */
[----:B------:R-:W-:-:S02]  /*16240*/  VIADD R12, R36, 0xffffffb4 ;  /* 0xffffffb4240c7836 */ /* 0x000fc40000000000 */
[----:B------:R-:W1:Y:S01]  /*16250*/  LDC R36, c[0x0][0x230] ;  /* 0x00008c00ff247b82 */ /* 0x000e620000000800 */
[----:B------:R-:W4:Y:S04]  /*16260*/  LDL.64 R244, [R1+0x850] ;  /* 0x0008500001f47983 */ /* 0x000f280000100a00 */
[----:B------:R-:W4:Y:S04]  /*16270*/  LDL.64 R34, [R1+0x840] ;  /* 0x0008400001227983 */ /* 0x000f280000100a00 */
[----:B------:R-:W4:Y:S04]  /*16280*/  LDL.64 R32, [R1+0x11e0] ;  /* 0x0011e00001207983 */ /* 0x000f280000100a00 */
[----:B---3--:R-:W-:Y:S04]  /*16290*/  LDGSTS.E [R248+0x11f80], desc[UR14][R216.64], !P2 ;  /* 0x11f80000d8f87fae */ /* 0x008fe8000d12184e */
[----:B------:R-:W3:Y:S01]  /*162a0*/  LDL.64 R216, [R1+0x868] ;  /* 0x0008680001d87983 */ /* 0x000ee20000100a00 */
[----:B------:R-:W-:Y:S01]  /*162b0*/  ISETP.GE.U32.AND P4, PT, R12, 0x7fffff75, PT ;  /* 0x7fffff750c00780c */ /* 0x000fe20003f86070 */
[----:B------:R-:W-:-:S02]  /*162c0*/  VIADD R12, R13, 0xffffffb0 ;  /* 0xffffffb00d0c7836 */ /* 0x000fc40000000000 */
[----:B------:R-:W1:Y:S03]  /*162d0*/  LDC R13, c[0x0][0x230] ;  /* 0x00008c00ff0d7b82 */ /* 0x000e660000000800 */
[----:B------:R-:W-:-:S07]  /*162e0*/  ISETP.GE.U32.AND P6, PT, R12, 0x7fffff71, PT ;  /* 0x7fffff710c00780c */ /* 0x000fce0003fc6070 */
[----:B------:R-:W-:Y:S04]  /*162f0*/  LDGSTS.E [R248+0x12c00], desc[UR14][R30.64], !P4 ;  /* 0x12c000001ef87fae */ /* 0x000fe8000e12184e */
[----:B------:R-:W-:Y:S04]  /*16300*/  LDGSTS.E [R248+0x12c80], desc[UR14][R26.64], !P4 ;  /* 0x12c800001af87fae */ /* 0x000fe8000e12184e */
        /* <DEDUP_REMOVED lines=10> */
[----:B------:R-:W2:Y:S04]  /*163b0*/  LDL.64 R30, [R1+0xc48] ;  /* 0x000c4800011e7983 */ /* 0x000ea80000100a00 */
[----:B------:R-:W2:Y:S04]  /*163c0*/  LDL.64 R250, [R1+0xb40] ;  /* 0x000b400001fa7983 */ /* 0x000ea80000100a00 */
[----:B------:R-:W-:Y:S04]  /*163d0*/  LDGSTS.E [R248+0x12f80], desc[UR14][R6.64], !P4 ;  /* 0x12f8000006f87fae */ /* 0x000fe8000e12184e */
[----:B------:R-:W2:Y:S04]  /*163e0*/  LDL.64 R6, [R1+0xb50] ;  /* 0x000b500001067983 */ /* 0x000ea80000100a00 */
[----:B----4-:R-:W-:Y:S04]  /*163f0*/  LDGSTS.E [R248+0x13c00], desc[UR14][R28.64], !P6 ;  /* 0x13c000001cf87fae */ /* 0x010fe8000f12184e */
[----:B------:R-:W-:Y:S04]  /*16400*/  LDGSTS.E [R248+0x13c80], desc[UR14][R20.64], !P6 ;  /* 0x13c8000014f87fae */ /* 0x000fe8000f12184e */
[----:B------:R-:W4:Y:S04]  /*16410*/  LDL.64 R28, [R1+0xc50] ;  /* 0x000c5000011c7983 */ /* 0x000f280000100a00 */
[----:B------:R-:W4:Y:S04]  /*16420*/  LDL.64 R20, [R1+0xc58] ;  /* 0x000c580001147983 */ /* 0x000f280000100a00 */
[----:B---3--:R-:W-:Y:S04]  /*16430*/  LDGSTS.E [R248+0x13d00], desc[UR14][R216.64], !P6 ;  /* 0x13d00000d8f87fae */ /* 0x008fe8000f12184e */
[----:B------:R-:W-:Y:S04]  /*16440*/  LDGSTS.E [R248+0x13d80], desc[UR14][R222.64], !P6 ;  /* 0x13d80000def87fae */ /* 0x000fe8000f12184e */
[----:B------:R-:W-:Y:S04]  /*16450*/  LDGSTS.E [R248+0x13e00], desc[UR14][R204.64], !P6 ;  /* 0x13e00000ccf87fae */ /* 0x000fe8000f12184e */
[----:B------:R-:W3:Y:S04]  /*16460*/  LDL.64 R216, [R1+0x12e0] ;  /* 0x0012e00001d87983 */ /* 0x000ee80000100a00 */
[----:B------:R-:W4:Y:S04]  /*16470*/  LDL.64 R222, [R1+0xc60] ;  /* 0x000c600001de7983 */ /* 0x000f280000100a00 */
[----:B------:R-:W4:Y:S01]  /*16480*/  LDL.64 R204, [R1+0xc68] ;  /* 0x000c680001cc7983 */ /* 0x000f220000100a00 */
[----:B-1----:R-:W-:-:S03]  /*16490*/  IADD3 R12, R40, -0x54, RZ ;  /* 0xffffffac280c7810 */ /* 0x002fc60007ffe0ff */
[----:B------:R-:W-:Y:S01]  /*164a0*/  LDGSTS.E [R248+0x13e80], desc[UR14][R244.64], !P6 ;  /* 0x13e80000f4f87fae */ /* 0x000fe2000f12184e */
[----:B------:R-:W-:-:S03]  /*164b0*/  ISETP.GE.U32.AND P0, PT, R12, 0x7fffff6d, PT ;  /* 0x7fffff6d0c00780c */ /* 0x000fc60003f06070 */
[----:B------:R-:W-:Y:S04]  /*164c0*/  LDGSTS.E [R248+0x13f00], desc[UR14][R44.64], !P6 ;  /* 0x13f000002cf87fae */ /* 0x000fe8000f12184e */
[----:B------:R-:W-:Y:S04]  /*164d0*/  LDGSTS.E [R248+0x13f80], desc[UR14][R34.64], !P6 ;  /* 0x13f8000022f87fae */ /* 0x000fe8000f12184e */
[----:B------:R-:W4:Y:S04]  /*164e0*/  LDL.64 R244, [R1+0xc70] ;  /* 0x000c700001f47983 */ /* 0x000f280000100a00 */
[----:B------:R-:W-:Y:S04]  /*164f0*/  LDGSTS.E [R248+0x14c00], desc[UR14][R32.64], !P0 ;  /* 0x14c0000020f87fae */ /* 0x000fe8000c12184e */
[----:B------:R-:W4:Y:S04]  /*16500*/  LDL.64 R44, [R1+0xc78] ;  /* 0x000c7800012c7983 */ /* 0x000f280000100a00 */
[----:B------:R-:W-:Y:S01]  /*16510*/  LDGSTS.E [R248+0x14c80], desc[UR14][R26.64], !P0 ;  /* 0x14c800001af87fae */ /* 0x000fe2000c12184e */
[----:B------:R-:W-:-:S02]  /*16520*/  VIADD R12, R39, 0xffffffa8 ;  /* 0xffffffa8270c7836 */ /* 0x000fc40000000000 */
[----:B------:R-:W1:Y:S01]  /*16530*/  LDC R39, c[0x0][0x230] ;  /* 0x00008c00ff277b82 */ /* 0x000e620000000800 */
[----:B------:R-:W4:Y:S04]  /*16540*/  LDL.64 R34, [R1+0x14e0] ;  /* 0x0014e00001227983 */ /* 0x000f280000100a00 */
[----:B------:R-:W-:Y:S04]  /*16550*/  LDGSTS.E [R248+0x14d00], desc[UR14][R22.64], !P0 ;  /* 0x14d0000016f87fae */ /* 0x000fe8000c12184e */
[----:B------:R-:W4:Y:S04]  /*16560*/  LDL.64 R26, [R1+0x13e0] ;  /* 0x0013e000011a7983 */ /* 0x000f280000100a00 */
[----:B------:R-:W-:Y:S04]  /*16570*/  LDGSTS.E [R248+0x14d80], desc[UR14][R18.64], !P0 ;  /* 0x14d8000012f87fae */ /* 0x000fe8000c12184e */
[----:B------:R-:W4:Y:S04]  /*16580*/  LDL.64 R22, [R1+0x13e8] ;  /* 0x0013e80001167983 */ /* 0x000f280000100a00 */
[----:B--2---:R-:W-:Y:S04]  /*16590*/  LDGSTS.E [R248+0x14e00], desc[UR14][R16.64], !P0 ;  /* 0x14e0000010f87fae */ /* 0x004fe8000c12184e */
[----:B------:R-:W2:Y:S01]  /*165a0*/  LDL.64 R18, [R1+0x13f0] ;  /* 0x0013f00001127983 */ /* 0x000ea20000100a00 */
[----:B------:R-:W-:-:S03]  /*165b0*/  ISETP.GE.U32.AND P1, PT, R12, 0x7fffff69, PT ;  /* 0x7fffff690c00780c */ /* 0x000fc60003f26070 */
[----:B------:R-:W2:Y:S04]  /*165c0*/  LDL.64 R32, [R1+0x14e8] ;  /* 0x0014e80001207983 */ /* 0x000ea80000100a00 */
[----:B------:R-:W2:Y:S04]  /*165d0*/  LDL.64 R16, [R1+0x1400] ;  /* 0x0014000001107983 */ /* 0x000ea80000100a00 */
[----:B------:R-:W-:Y:S04]  /*165e0*/  LDGSTS.E [R248+0x14e80], desc[UR14][R250.64], !P0 ;  /* 0x14e80000faf87fae */ /* 0x000fe8000c12184e */
[----:B------:R-:W-:Y:S04]  /*165f0*/  LDGSTS.E [R248+0x14f00], desc[UR14][R14.64], !P0 ;  /* 0x14f000000ef87fae */ /* 0x000fe8000c12184e */
[----:B------:R-:W2:Y:S04]  /*16600*/  LDL.64 R250, [R1+0x13f8] ;  /* 0x0013f80001fa7983 */ /* 0x000ea80000100a00 */
[----:B------:R-:W2:Y:S04]  /*16610*/  LDL.64 R14, [R1+0x1408] ;  /* 0x00140800010e7983 */ /* 0x000ea80000100a00 */
[----:B------:R-:W-:Y:S04]  /*16620*/  LDGSTS.E [R248+0x14f80], desc[UR14][R6.64], !P0 ;  /* 0x14f8000006f87fae */ /* 0x000fe8000c12184e */
[----:B------:R-:W2:Y:S04]  /*16630*/  LDL.64 R6, [R1+0x1410] ;  /* 0x0014100001067983 */ /* 0x000ea80000100a00 */
[----:B---3--:R-:W-:Y:S04]  /*16640*/  LDGSTS.E [R248+0x15c00], desc[UR14][R216.64], !P1 ;  /* 0x15c00000d8f87fae */ /* 0x008fe8000c92184e */
[----:B------:R-:W-:Y:S04]  /*16650*/  LDGSTS.E [R248+0x15c80], desc[UR14][R30.64], !P1 ;  /* 0x15c800001ef87fae */ /* 0x000fe8000c92184e */
[----:B----4-:R-:W-:Y:S04]  /*16660*/  LDGSTS.E [R248+0x15d00], desc[UR14][R28.64], !P1 ;  /* 0x15d000001cf87fae */ /* 0x010fe8000c92184e */
[----:B------:R-:W3:Y:S04]  /*16670*/  LDL.64 R216, [R1+0x1418] ;  /* 0x0014180001d87983 */ /* 0x000ee80000100a00 */
[----:B------:R-:W4:Y:S04]  /*16680*/  LDL.64 R30, [R1+0x14f0] ;  /* 0x0014f000011e7983 */ /* 0x000f280000100a00 */
[----:B------:R-:W-:Y:S04]  /*16690*/  LDGSTS.E [R248+0x15d80], desc[UR14][R20.64], !P1 ;  /* 0x15d8000014f87fae */ /* 0x000fe8000c92184e */
[----:B------:R-:W4:Y:S04]  /*166a0*/  LDL.64 R28, [R1+0x14f8] ;  /* 0x0014f800011c7983 */ /* 0x000f280000100a00 */
[----:B------:R-:W-:Y:S04]  /*166b0*/  LDGSTS.E [R248+0x15e00], desc[UR14][R222.64], !P1 ;  /* 0x15e00000def87fae */ /* 0x000fe8000c92184e */
[----:B------:R-:W4:Y:S04]  /*166c0*/  LDL.64 R20, [R1+0x1500] ;  /* 0x0015000001147983 */ /* 0x000f280000100a00 */
[----:B------:R-:W-:Y:S04]  /*166d0*/  LDGSTS.E [R248+0x15e80], desc[UR14][R204.64], !P1 ;  /* 0x15e80000ccf87fae */ /* 0x000fe8000c92184e */
[----:B------:R-:W4:Y:S01]  /*166e0*/  LDL.64 R222, [R1+0x1508] ;  /* 0x0015080001de7983 */ /* 0x000f220000100a00 */
[----:B------:R-:W-:-:S02]  /*166f0*/  VIADD R12, R38, 0xffffffa4 ;  /* 0xffffffa4260c7836 */ /* 0x000fc40000000000 */
[----:B------:R-:W1:Y:S01]  /*16700*/  LDC R38, c[0x0][0x230] ;  /* 0x00008c00ff267b82 */ /* 0x000e620000000800 */
[----:B------:R-:W-:Y:S04]  /*16710*/  LDGSTS.E [R248+0x15f00], desc[UR14][R244.64], !P1 ;  /* 0x15f00000f4f87fae */ /* 0x000fe8000c92184e */
[----:B------:R-:W4:Y:S01]  /*16720*/  LDL.64 R204, [R1+0x1510] ;  /* 0x0015100001cc7983 */ /* 0x000f220000100a00 */
[----:B------:R-:W-:-:S03]  /*16730*/  ISETP.GE.U32.AND P2, PT, R12, 0x7fffff65, PT ;  /* 0x7fffff650c00780c */ /* 0x000fc60003f46070 */
[----:B------:R-:W-:Y:S04]  /*16740*/  LDGSTS.E [R248+0x15f80], desc[UR14][R44.64], !P1 ;  /* 0x15f800002cf87fae */ /* 0x000fe8000c92184e */
[----:B------:R-:W4:Y:S06]  /*16750*/  LDL.64 R244, [R1+0x1518] ;  /* 0x0015180001f47983 */ /* 0x000f2c0000100a00 */
[----:B------:R-:W-:Y:S04]  /*16760*/  LDGSTS.E [R248+0x16c00], desc[UR14][R26.64], !P2 ;  /* 0x16c000001af87fae */ /* 0x000fe8000d12184e */
[----:B------:R-:W-:Y:S04]  /*16770*/  LDGSTS.E [R248+0x16c80], desc[UR14][R22.64], !P2 ;  /* 0x16c8000016f87fae */ /* 0x000fe8000d12184e */
[----:B--2---:R-:W-:Y:S04]  /*16780*/  LDGSTS.E [R248+0x16d00], desc[UR14][R18.64], !P2 ;  /* 0x16d0000012f87fae */ /* 0x004fe8000d12184e */
[----:B------:R-:W2:Y:S04]  /*16790*/  LDL.64 R26, [R1+0x15e0] ;  /* 0x0015e000011a7983 */ /* 0x000ea80000100a00 */
[----:B------:R-:W2:Y:S04]  /*167a0*/  LDL.64 R22, [R1+0x368] ;  /* 0x0003680001167983 */ /* 0x000ea80000100a00 */
[----:B------:R-:W2:Y:S01]  /*167b0*/  LDL.64 R18, [R1+0x360] ;  /* 0x0003600001127983 */ /* 0x000ea20000100a00 */
[----:B------:R-:W-:-:S02]  /*167c0*/  IADD3 R12, R37, -0x60, RZ ;  /* 0xffffffa0250c7810 */ /* 0x000fc40007ffe0ff */
[----:B------:R-:W1:Y:S01]  /*167d0*/  LDC R37, c[0x0][0x230] ;  /* 0x00008c00ff257b82 */ /* 0x000e620000000800 */
[----:B------:R-:W2:Y:S04]  /*167e0*/  LDL.64 R44, [R1+0x17e0] ;  /* 0x0017e000012c7983 */ /* 0x000ea80000100a00 */
[----:B------:R-:W-:Y:S04]  /*167f0*/  LDGSTS.E [R248+0x16d80], desc[UR14][R250.64], !P2 ;  /* 0x16d80000faf87fae */ /* 0x000fe8000d12184e */
[----:B------:R-:W-:Y:S04]  /*16800*/  LDGSTS.E [R248+0x16e00], desc[UR14][R16.64], !P2 ;  /* 0x16e0000010f87fae */ /* 0x000fe8000d12184e */
[----:B------:R-:W-:Y:S04]  /*16810*/  LDGSTS.E [R248+0x16e80], desc[UR14][R14.64], !P2 ;  /* 0x16e800000ef87fae */ /* 0x000fe8000d12184e */
[----:B------:R-:W2:Y:S04]  /*16820*/  LDL.64 R250, [R1+0x358] ;  /* 0x0003580001fa7983 */ /* 0x000ea80000100a00 */
[----:B------:R-:W2:Y:S04]  /*16830*/  LDL.64 R16, [R1+0x350] ;  /* 0x0003500001107983 */ /* 0x000ea80000100a00 */
[----:B------:R-:W-:Y:S04]  /*16840*/  LDGSTS.E [R248+0x16f00], desc[UR14][R6.64], !P2 ;  /* 0x16f0000006f87fae */ /* 0x000fe8000d12184e */
[----:B------:R-:W2:Y:S04]  /*16850*/  LDL.64 R14, [R1+0x1608] ;  /* 0x00160800010e7983 */ /* 0x000ea80000100a00 */
[----:B------:R-:W2:Y:S01]  /*16860*/  LDL.64 R6, [R1+0x1610] ;  /* 0x0016100001067983 */ /* 0x000ea20000100a00 */
[----:B------:R-:W-:-:S03]  /*16870*/  ISETP.GE.U32.AND P4, PT, R12, 0x7fffff61, PT ;  /* 0x7fffff610c00780c */ /* 0x000fc60003f86070 */
[----:B---3--:R-:W-:Y:S10]  /*16880*/  LDGSTS.E [R248+0x16f80], desc[UR14][R216.64], !P2 ;  /* 0x16f80000d8f87fae */ /* 0x008ff4000d12184e */
[----:B------:R-:W-:Y:S04]  /*16890*/  LDGSTS.E [R248+0x17c00], desc[UR14][R34.64], !P4 ;  /* 0x17c0000022f87fae */ /* 0x000fe8000e12184e */
[----:B------:R-:W-:Y:S04]  /*168a0*/  LDGSTS.E [R248+0x17c80], desc[UR14][R32.64], !P4 ;  /* 0x17c8000020f87fae */ /* 0x000fe8000e12184e */
[----:B------:R-:W3:Y:S04]  /*168b0*/  LDL.64 R216, [R1+0x1618] ;  /* 0x0016180001d87983 */ /* 0x000ee80000100a00 */
[----:B----4-:R-:W-:Y:S04]  /*168c0*/  LDGSTS.E [R248+0x17d00], desc[UR14][R30.64], !P4 ;  /* 0x17d000001ef87fae */ /* 0x010fe8000e12184e */
[----:B------:R-:W-:Y:S04]  /*168d0*/  LDGSTS.E [R248+0x17d80], desc[UR14][R28.64], !P4 ;  /* 0x17d800001cf87fae */ /* 0x000fe8000e12184e */
[----:B------:R-:W-:Y:S04]  /*168e0*/  LDGSTS.E [R248+0x17e00], desc[UR14][R20.64], !P4 ;  /* 0x17e0000014f87fae */ /* 0x000fe8000e12184e */
[----:B------:R-:W-:Y:S01]  /*168f0*/  LDGSTS.E [R248+0x17e80], desc[UR14][R222.64], !P4 ;  /* 0x17e80000def87fae */ /* 0x000fe2000e12184e */
[----:B------:R-:W-:-:S02]  /*16900*/  VIADD R12, R36, 0xffffff9c ;  /* 0xffffff9c240c7836 */ /* 0x000fc40000000000 */
[----:B------:R-:W4:Y:S01]  /*16910*/  LDC R36, c[0x0][0x230] ;  /* 0x00008c00ff247b82 */ /* 0x000f220000000800 */
[----:B------:R-:W4:Y:S04]  /*16920*/  LDL.64 R34, [R1+0x17e8] ;  /* 0x0017e80001227983 */ /* 0x000f280000100a00 */
[----:B------:R-:W4:Y:S04]  /*16930*/  LDL.64 R20, [R1+0x16e0] ;  /* 0x0016e00001147983 */ /* 0x000f280000100a00 */
[----:B------:R-:W-:Y:S04]  /*16940*/  LDGSTS.E [R248+0x17f00], desc[UR14][R204.64], !P4 ;  /* 0x17f00000ccf87fae */ /* 0x000fe8000e12184e */
[----:B------:R-:W4:Y:S01]  /*16950*/  LDL.64 R222, [R1+0x16e8] ;  /* 0x0016e80001de7983 */ /* 0x000f220000100a00 */
[----:B------:R-:W-:-:S03]  /*16960*/  ISETP.GE.U32.AND P6, PT, R12, 0x7fffff5d, PT ;  /* 0x7fffff5d0c00780c */ /* 0x000fc60003fc6070 */
[----:B------:R-:W-:Y:S04]  /*16970*/  LDGSTS.E [R248+0x17f80], desc[UR14][R244.64], !P4 ;  /* 0x17f80000f4f87fae */ /* 0x000fe8000e12184e */
        /* <DEDUP_REMOVED lines=10> */
[----:B------:R-:W2:Y:S01]  /*16a20*/  LDC R13, c[0x0][0x230] ;  /* 0x00008c00ff0d7b82 */ /* 0x000ea20000000800 */
[----:B------:R-:W2:Y:S04]  /*16a30*/  LDL.64 R26, [R1+0x18f0] ;  /* 0x0018f000011a7983 */ /* 0x000ea80000100a00 */
[----:B------:R-:W-:Y:S04]  /*16a40*/  LDGSTS.E [R248+0x18d80], desc[UR14][R250.64], !P6 ;  /* 0x18d80000faf87fae */ /* 0x000fe8000f12184e */
[----:B------:R-:W-:Y:S04]  /*16a50*/  LDGSTS.E [R248+0x18e00], desc[UR14][R16.64], !P6 ;  /* 0x18e0000010f87fae */ /* 0x000fe8000f12184e */
[----:B------:R-:W2:Y:S04]  /*16a60*/  LDL.64 R22, [R1+0x1900] ;  /* 0x0019000001167983 */ /* 0x000ea80000100a00 */
[----:B------:R-:W2:Y:S04]  /*16a70*/  LDL.64 R250, [R1+0x1700] ;  /* 0x0017000001fa7983 */ /* 0x000ea80000100a00 */
[----:B------:R-:W-:Y:S04]  /*16a80*/  LDGSTS.E [R248+0x18e80], desc[UR14][R14.64], !P6 ;  /* 0x18e800000ef87fae */ /* 0x000fe8000f12184e */
[----:B------:R-:W-:Y:S04]  /*16a90*/  LDGSTS.E [R248+0x18f00], desc[UR14][R6.64], !P6 ;  /* 0x18f0000006f87fae */ /* 0x000fe8000f12184e */
[----:B------:R-:W2:Y:S04]  /*16aa0*/  LDL.64 R16, [R1+0x1818] ;  /* 0x0018180001107983 */ /* 0x000ea80000100a00 */
[----:B------:R-:W2:Y:S04]  /*16ab0*/  LDL.64 R14, [R1+0x18e0] ;  /* 0x0018e000010e7983 */ /* 0x000ea80000100a00 */
[----:B------:R-:W2:Y:S01]  /*16ac0*/  LDL.64 R6, [R1+0x1808] ;  /* 0x0018080001067983 */ /* 0x000ea20000100a00 */
[----:B------:R-:W-:-:S03]  /*16ad0*/  ISETP.GE.U32.AND P0, PT, R12, 0x7fffff59, PT ;  /* 0x7fffff590c00780c */ /* 0x000fc60003f06070 */
[----:B---3--:R-:W-:Y:S04]  /*16ae0*/  LDGSTS.E [R248+0x18f80], desc[UR14][R216.64], !P6 ;  /* 0x18f80000d8f87fae */ /* 0x008fe8000f12184e */
[----:B------:R-:W3:Y:S06]  /*16af0*/  LDL.64 R216, [R1+0x18e8] ;  /* 0x0018e80001d87983 */ /* 0x000eec0000100a00 */
[----:B----4-:R-:W-:Y:S04]  /*16b00*/  LDGSTS.E [R248+0x19c00], desc[UR14][R20.64], !P0 ;  /* 0x19c0000014f87fae */ /* 0x010fe8000c12184e */
[----:B------:R-:W-:Y:S01]  /*16b10*/  LDGSTS.E [R248+0x19c80], desc[UR14][R222.64], !P0 ;  /* 0x19c80000def87fae */ /* 0x000fe2000c12184e */
[----:B-1----:R-:W-:-:S03]  /*16b20*/  IADD3 R12, R39, -0x6c, RZ ;  /* 0xffffff94270c7810 */ /* 0x002fc60007ffe0ff */
[----:B------:R-:W4:Y:S04]  /*16b30*/  LDL.64 R20, [R1+0x1908] ;  /* 0x0019080001147983 */ /* 0x000f280000100a00 */
[----:B------:R-:W-:Y:S01]  /*16b40*/  LDGSTS.E [R248+0x19d00], desc[UR14][R204.64], !P0 ;  /* 0x19d00000ccf87fae */ /* 0x000fe2000c12184e */
[----:B------:R-:W-:-:S03]  /*16b50*/  ISETP.GE.U32.AND P1, PT, R12, 0x7fffff55, PT ;  /* 0x7fffff550c00780c */ /* 0x000fc60003f26070 */
[----:B------:R-:W4:Y:S04]  /*16b60*/  LDL.64 R222, [R1+0x1910] ;  /* 0x0019100001de7983 */ /* 0x000f280000100a00 */
[----:B------:R-:W-:Y:S04]  /*16b70*/  LDGSTS.E [R248+0x19d80], desc[UR14][R244.64], !P0 ;  /* 0x19d80000f4f87fae */ /* 0x000fe8000c12184e */
[----:B------:R-:W4:Y:S04]  /*16b80*/  LDL.64 R204, [R1+0x18f8] ;  /* 0x0018f80001cc7983 */ /* 0x000f280000100a00 */
[----:B------:R-:W4:Y:S01]  /*16b90*/  LDL.64 R244, [R1+0x1918] ;  /* 0x0019180001f47983 */ /* 0x000f220000100a00 */
[----:B------:R-:W-:-:S05]  /*16ba0*/  VIADD R12, R38, 0xffffff90 ;  /* 0xffffff90260c7836 */ /* 0x000fca0000000000 */
[----:B------:R-:W-:Y:S01]  /*16bb0*/  ISETP.GE.U32.AND P2, PT, R12, 0x7fffff51, PT ;  /* 0x7fffff510c00780c */ /* 0x000fe20003f46070 */
        /* <DEDUP_REMOVED lines=8> */
[----:B------:R-:W-:Y:S04]  /*16c40*/  LDGSTS.E [R248+0x1ad80], desc[UR14][R30.64], !P1 ;  /* 0x1ad800001ef87fae */ /* 0x000fe8000c92184e */
[----:B------:R-:W-:Y:S04]  /*16c50*/  LDGSTS.E [R248+0x1ae00], desc[UR14][R18.64], !P1 ;  /* 0x1ae0000012f87fae */ /* 0x000fe8000c92184e */
[----:B------:R-:W-:Y:S04]  /*16c60*/  LDGSTS.E [R248+0x1ae80], desc[UR14][R6.64], !P1 ;  /* 0x1ae8000006f87fae */ /* 0x000fe8000c92184e */
[----:B------:R1:W-:Y:S04]  /*16c70*/  LDGSTS.E [R248+0x1af00], desc[UR14][R28.64], !P1 ;  /* 0x1af000001cf87fae */ /* 0x0003e8000c92184e */
[----:B------:R-:W2:Y:S04]  /*16c80*/  LDL.64 R18, [R1+0x1ae0] ;  /* 0x001ae00001127983 */ /* 0x000ea80000100a00 */
[----:B------:R-:W2:Y:S04]  /*16c90*/  LDL.64 R6, [R1+0x1ae8] ;  /* 0x001ae80001067983 */ /* 0x000ea80000100a00 */
[----:B------:R-:W-:Y:S04]  /*16ca0*/  LDGSTS.E [R248+0x1af80], desc[UR14][R16.64], !P1 ;  /* 0x1af8000010f87fae */ /* 0x000fe8000c92184e */
[----:B------:R-:W-:Y:S04]  /*16cb0*/  LDGSTS.E [R248+0x1bc00], desc[UR14][R14.64], !P2 ;  /* 0x1bc000000ef87fae */ /* 0x000fe8000d12184e */
[----:B------:R-:W2:Y:S04]  /*16cc0*/  LDL.64 R16, [R1+0x1b08] ;  /* 0x001b080001107983 */ /* 0x000ea80000100a00 */
[----:B------:R-:W2:Y:S04]  /*16cd0*/  LDL.64 R14, [R1+0x1b10] ;  /* 0x001b1000010e7983 */ /* 0x000ea80000100a00 */
[----:B---3--:R-:W-:Y:S04]  /*16ce0*/  LDGSTS.E [R248+0x1bc80], desc[UR14][R216.64], !P2 ;  /* 0x1bc80000d8f87fae */ /* 0x008fe8000d12184e */
[----:B------:R3:W-:Y:S04]  /*16cf0*/  LDGSTS.E [R248+0x1bd00], desc[UR14][R26.64], !P2 ;  /* 0x1bd000001af87fae */ /* 0x0007e8000d12184e */
[----:B------:R-:W3:Y:S04]  /*16d00*/  LDL.64 R216, [R1+0x1b18] ;  /* 0x001b180001d87983 */ /* 0x000ee80000100a00 */
[----:B----4-:R-:W-:Y:S01]  /*16d10*/  LDGSTS.E [R248+0x1bd80], desc[UR14][R204.64], !P2 ;  /* 0x1bd80000ccf87fae */ /* 0x010fe2000d12184e */
[----:B------:R-:W-:-:S03]  /*16d20*/  VIADD R12, R37, 0xffffff8c ;  /* 0xffffff8c250c7836 */ /* 0x000fc60000000000 */
[----:B------:R-:W-:Y:S04]  /*16d30*/  LDGSTS.E [R248+0x1be00], desc[UR14][R22.64], !P2 ;  /* 0x1be0000016f87fae */ /* 0x000fe8000d12184e */
[----:B------:R-:W4:Y:S01]  /*16d40*/  LDL.64 R204, [R1+0x1be0] ;  /* 0x001be00001cc7983 */ /* 0x000f220000100a00 */
[----:B------:R-:W-:-:S03]  /*16d50*/  ISETP.GE.U32.AND P4, PT, R12, 0x7fffff4d, PT ;  /* 0x7fffff4d0c00780c */ /* 0x000fc60003f86070 */
[----:B------:R-:W-:Y:S01]  /*16d60*/  LDGSTS.E [R248+0x1be80], desc[UR14][R20.64], !P2 ;  /* 0x1be8000014f87fae */ /* 0x000fe2000d12184e */
[----:B------:R-:W-:-:S03]  /*16d70*/  IADD3 R12, R36, -0x78, RZ ;  /* 0xffffff88240c7810 */ /* 0x000fc60007ffe0ff */
[----:B------:R-:W-:Y:S04]  /*16d80*/  LDGSTS.E [R248+0x1bf00], desc[UR14][R222.64], !P2 ;  /* 0x1bf00000def87fae */ /* 0x000fe8000d12184e */
[----:B------:R-:W-:Y:S01]  /*16d90*/  LDGSTS.E [R248+0x1bf80], desc[UR14][R244.64], !P2 ;  /* 0x1bf80000f4f87fae */ /* 0x000fe2000d12184e */
[----:B------:R-:W-:-:S03]  /*16da0*/  ISETP.GE.U32.AND P6, PT, R12, 0x7fffff49, PT ;  /* 0x7fffff490c00780c */ /* 0x000fc60003fc6070 */
[----:B------:R-:W4:Y:S04]  /*16db0*/  LDL.64 R20, [R1+0x1c10] ;  /* 0x001c100001147983 */ /* 0x000f280000100a00 */
[----:B------:R-:W4:Y:S04]  /*16dc0*/  LDL.64 R222, [R1+0x2078] ;  /* 0x0020780001de7983 */ /* 0x000f280000100a00 */
[----:B------:R-:W4:Y:S04]  /*16dd0*/  LDL.64 R244, [R1+0x1c08] ;  /* 0x001c080001f47983 */ /* 0x000f280000100a00 */
        /* <DEDUP_REMOVED lines=14> */
[----:B------:R-:W-:Y:S04]  /*16ec0*/  LDGSTS.E [R248+0x1de00], desc[UR14][R224.64], !P6 ;  /* 0x1de00000e0f87fae */ /* 0x000fe8000f12184e */
[----:B------:R1:W-:Y:S04]  /*16ed0*/  LDGSTS.E [R248+0x1de80], desc[UR14][R16.64], !P6 ;  /* 0x1de8000010f87fae */ /* 0x0003e8000f12184e */
[----:B------:R-:W-:Y:S04]  /*16ee0*/  LDGSTS.E [R248+0x1df00], desc[UR14][R14.64], !P6 ;  /* 0x1df000000ef87fae */ /* 0x000fe8000f12184e */
[----:B------:R-:W2:Y:S01]  /*16ef0*/  LDL.64 R18, [R1+0x1c60] ;  /* 0x001c600001127983 */ /* 0x000ea20000100a00 */
[----:B------:R-:W-:-:S05]  /*16f00*/  VIADD R12, R13, 0xffffff84 ;  /* 0xffffff840d0c7836 */ /* 0x000fca0000000000 */
[----:B------:R-:W-:Y:S01]  /*16f10*/  ISETP.GE.U32.AND P0, PT, R12, 0x7fffff45, PT ;  /* 0x7fffff450c00780c */ /* 0x000fe20003f06070 */
[----:B---3--:R-:W-:Y:S04]  /*16f20*/  LDGSTS.E [R248+0x1df80], desc[UR14][R216.64], !P6 ;  /* 0x1df80000d8f87fae */ /* 0x008fe8000f12184e */
[----:B------:R-:W3:Y:S04]  /*16f30*/  LDL.LU.64 R216, [R1+0x1188] ;  /* 0x0011880001d87983 */ /* 0x000ee80000300a00 */
[----:B------:R-:W1:Y:S04]  /*16f40*/  LDL.LU.64 R28, [R1+0x1180] ;  /* 0x00118000011c7983 */ /* 0x000e680000300a00 */
[----:B------:R-:W3:Y:S04]  /*16f50*/  LDL.LU.64 R26, [R1+0x1178] ;  /* 0x00117800011a7983 */ /* 0x000ee80000300a00 */
[----:B------:R-:W3:Y:S04]  /*16f60*/  LDL.LU.64 R16, [R1+0x1168] ;  /* 0x0011680001107983 */ /* 0x000ee80000300a00 */
[----:B----4-:R-:W-:Y:S01]  /*16f70*/  LDGSTS.E [R248+0x1ec00], desc[UR14][R204.64], !P0 ;  /* 0x1ec00000ccf87fae */ /* 0x010fe2000c12184e */
[----:B------:R-:W-:-:S03]  /*16f80*/  UIADD3 UR6, UR6, -0x80, URZ ;  /* 0xffffff8006067890 */ /* 0x000fc6000fffe03f */
[----:B------:R-:W-:Y:S04]  /*16f90*/  LDGSTS.E [R248+0x1ec80], desc[UR14][R208.64], !P0 ;  /* 0x1ec80000d0f87fae */ /* 0x000fe8000c12184e */
[----:B------:R-:W4:Y:S01]  /*16fa0*/  LDL.LU.64 R204, [R1+0x1150] ;  /* 0x0011500001cc7983 */ /* 0x000f220000300a00 */
[----:B------:R-:W-:-:S03]  /*16fb0*/  UISETP.GE.U32.AND UP0, UPT, UR6, 0x7fffff41, UPT ;  /* 0x7fffff410600788c */ /* 0x000fc6000bf06070 */
[----:B------:R-:W-:Y:S04]  /*16fc0*/  LDGSTS.E [R248+0x1ed00], desc[UR14][R214.64], !P0 ;  /* 0x1ed00000d6f87fae */ /* 0x000fe8000c12184e */
[----:B------:R-:W-:Y:S04]  /*16fd0*/  LDGSTS.E [R248+0x1ed80], desc[UR14][R220.64], !P0 ;  /* 0x1ed80000dcf87fae */ /* 0x000fe8000c12184e */
[----:B------:R-:W-:Y:S04]  /*16fe0*/  LDGSTS.E [R248+0x1ee00], desc[UR14][R226.64], !P0 ;  /* 0x1ee00000e2f87fae */ /* 0x000fe8000c12184e */
[----:B------:R-:W4:Y:S01]  /*16ff0*/  LDL.LU.64 R14, [R1+0x1140] ;  /* 0x00114000010e7983 */ /* 0x000f220000300a00 */
[----:B------:R-:W-:-:S03]  /*17000*/  PLOP3.LUT P1, PT, PT, PT, UP0, 0x80, 0x0 ;  /* 0x000000000000781c */ /* 0x000fc60003f2f008 */
[----:B------:R-:W-:Y:S01]  /*17010*/  LDGSTS.E [R248+0x1ee80], desc[UR14][R244.64], !P0 ;  /* 0x1ee80000f4f87fae */ /* 0x000fe2000c12184e */
[----:B------:R-:W-:-:S03]  /*17020*/  PLOP3.LUT P2, PT, PT, PT, UP0, 0x80, 0x0 ;  /* 0x000000000000781c */ /* 0x000fc60003f4f008 */
[----:B------:R4:W-:Y:S04]  /*17030*/  LDGSTS.E [R248+0x1ef00], desc[UR14][R20.64], !P0 ;  /* 0x1ef0000014f87fae */ /* 0x0009e8000c12184e */
[----:B------:R-:W4:Y:S04]  /*17040*/  LDL.LU.64 R244, [R1+0x1130] ;  /* 0x0011300001f47983 */ /* 0x000f280000300a00 */
[----:B--2---:R-:W-:Y:S04]  /*17050*/  LDGSTS.E [R248+0x1ef80], desc[UR14][R250.64], !P0 ;  /* 0x1ef80000faf87fae */ /* 0x004fe8000c12184e */
[----:B------:R-:W-:Y:S04]  /*17060*/  LDGSTS.E [R248+0x1fc00], desc[UR14][R222.64], !P1 ;  /* 0x1fc00000def87fae */ /* 0x000fe8000c92184e */
[----:B------:R-:W2:Y:S04]  /*17070*/  LDL.LU.64 R250, [R1+0x1118] ;  /* 0x0011180001fa7983 */ /* 0x000ea80000300a00 */
[----:B------:R-:W2:Y:S04]  /*17080*/  LDL.LU.64 R22, [R1+0x10f8] ;  /* 0x0010f80001167983 */ /* 0x000ea80000300a00 */
[----:B------:R-:W2:Y:S04]  /*17090*/  LDL.LU.64 R20, [R1+0x10e8] ;  /* 0x0010e80001147983 */ /* 0x000ea80000300a00 */
[----:B------:R-:W2:Y:S01]  /*170a0*/  LDL.LU.64 R222, [R1+0x10d0] ;  /* 0x0010d00001de7983 */ /* 0x000ea20000300a00 */
[----:B------:R-:W-:Y:S01]  /*170b0*/  USHF.L.U32 UR9, UR9, 0x6, URZ ;  /* 0x0000000609097899 */ /* 0x000fe2000800063f */
[----:B------:R-:W-:-:S05]  /*170c0*/  PLOP3.LUT P4, PT, PT, PT, UP0, 0x80, 0x0 ;  /* 0x000000000000781c */ /* 0x000fca0003f8f008 */
[----:B------:R-:W-:Y:S01]  /*170d0*/  IMAD.U32 R12, RZ, RZ, UR9 ;  /* 0x00000009ff0c7e24 */ /* 0x000fe2000f8e00ff */
[----:B------:R2:W-:Y:S04]  /*170e0*/  LDGSTS.E [R248+0x1fc80], desc[UR14][R6.64], !P2 ;  /* 0x1fc8000006f87fae */ /* 0x0005e8000d12184e */
[----:B------:R-:W2:Y:S04]  /*170f0*/  LDL.LU.64 R6, [R1+0x10c0] ;  /* 0x0010c00001067983 */ /* 0x000ea80000300a00 */
[----:B------:R-:W2:Y:S04]  /*17100*/  LDL.LU.64 R44, [R1+0x10b0] ;  /* 0x0010b000012c7983 */ /* 0x000ea80000300a00 */
[----:B------:R-:W2:Y:S04]  /*17110*/  LDL.LU.64 R34, [R1+0x1098] ;  /* 0x0010980001227983 */ /* 0x000ea80000300a00 */
[----:B------:R-:W2:Y:S04]  /*17120*/  LDL.LU.64 R32, [R1+0x1088] ;  /* 0x0010880001207983 */ /* 0x000ea80000300a00 */
[----:B------:R-:W2:Y:S04]  /*17130*/  LDL.LU.64 R30, [R1+0x1068] ;  /* 0x00106800011e7983 */ /* 0x000ea80000300a00 */
[----:B------:R2:W-:Y:S04]  /*17140*/  LDGSTS.E [R248+0x1fd00], desc[UR14][R18.64], !P4 ;  /* 0x1fd0000012f87fae */ /* 0x0005e8000e12184e */
[----:B------:R-:W2:Y:S01]  /*17150*/  LDL.LU.64 R18, [R1+0x1050] ;  /* 0x0010500001127983 */ /* 0x000ea20000300a00 */
[----:B---3--:R-:W-:-:S04]  /*17160*/  IMAD.WIDE R36, R12, 0x4, R216 ;  /* 0x000000040c247825 */ /* 0x008fc800078e02d8 */
[C---:B-1----:R-:W-:Y:S01]  /*17170*/  IMAD.WIDE R28, R12.reuse, 0x4, R28 ;  /* 0x000000040c1c7825 */ /* 0x042fe200078e021c */
[----:B------:R-:W-:Y:S04]  /*17180*/  STL.64 [R1+0x1e70], R36 ;  /* 0x001e702401007387 */ /* 0x000fe80000100a00 */
[----:B------:R-:W3:Y:S01]  /*17190*/  LDL.LU.64 R216, [R1+0x1040] ;  /* 0x0010400001d87983 */ /* 0x000ee20000300a00 */
[----:B------:R-:W-:-:S03]  /*171a0*/  IMAD.WIDE R26, R12, 0x4, R26 ;  /* 0x000000040c1a7825 */ /* 0x000fc600078e021a */
[----:B------:R1:W-:Y:S01]  /*171b0*/  STL.64 [R1+0x1e68], R28 ;  /* 0x001e681c01007387 */ /* 0x0003e20000100a00 */
[----:B------:R-:W-:-:S03]  /*171c0*/  IMAD.WIDE R16, R12, 0x4, R16 ;  /* 0x000000040c107825 */ /* 0x000fc600078e0210 */
[----:B-1----:R-:W3:Y:S04]  /*171d0*/  LDL.LU.64 R28, [R1+0x1030] ;  /* 0x00103000011c7983 */ /* 0x002ee80000300a00 */
[----:B------:R1:W-:Y:S04]  /*171e0*/  STL.64 [R1+0x1e60], R26 ;  /* 0x001e601a01007387 */ /* 0x0003e80000100a00 */
[----:B-1----:R-:W3:Y:S04]  /*171f0*/  LDL.LU.64 R26, [R1+0x1018] ;  /* 0x00101800011a7983 */ /* 0x002ee80000300a00 */
[----:B------:R1:W-:Y:S01]  /*17200*/  STL.64 [R1+0x1e78], R16 ;  /* 0x001e781001007387 */ /* 0x0003e20000100a00 */
[----:B----4-:R-:W-:-:S03]  /*17210*/  IMAD.WIDE R36, R12, 0x4, R204 ;  /* 0x000000040c247825 */ /* 0x010fc600078e02cc */
[----:B-1----:R-:W4:Y:S04]  /*17220*/  LDL.LU.64 R16, [R1+0x1008] ;  /* 0x0010080001107983 */ /* 0x002f280000300a00 */
[----:B------:R-:W4:Y:S01]  /*17230*/  LDL.LU.64 R204, [R1+0xff8] ;  /* 0x000ff80001cc7983 */ /* 0x000f220000300a00 */
[----:B------:R-:W-:-:S03]  /*17240*/  IMAD.WIDE R38, R12, 0x4, R14 ;  /* 0x000000040c267825 */ /* 0x000fc600078e020e */
[----:B------:R1:W-:Y:S04]  /*17250*/  STL.64 [R1+0x1e80], R36 ;  /* 0x001e802401007387 */ /* 0x0003e80000100a00 */
[----:B------:R-:W4:Y:S04]  /*17260*/  LDL.LU.64 R14, [R1+0xfd8] ;  /* 0x000fd800010e7983 */ /* 0x000f280000300a00 */
[----:B------:R-:W-:Y:S01]  /*17270*/  STL.64 [R1+0x1e88], R38 ;  /* 0x001e882601007387 */ /* 0x000fe20000100a00 */
[----:B-1----:R-:W-:-:S03]  /*17280*/  IMAD.WIDE R36, R12, 0x4, R244 ;  /* 0x000000040c247825 */ /* 0x002fc600078e02f4 */
[----:B------:R-:W4:Y:S04]  /*17290*/  LDL.LU.64 R244, [R1+0xfc8] ;  /* 0x000fc80001f47983 */ /* 0x000f280000300a00 */
[----:B------:R2:W-:Y:S01]  /*172a0*/  STL.64 [R1+0x1e90], R36 ;  /* 0x001e902401007387 */ /* 0x0005e20000100a00 */
[----:B------:R-:W-:-:S04]  /*172b0*/  IMAD.WIDE R242, R12, 0x4, R242 ;  /* 0x000000040cf27825 */ /* 0x000fc800078e02f2 */
[C---:B--2---:R-:W-:Y:S02]  /*172c0*/  IMAD.WIDE R36, R12.reuse, 0x4, R250 ;  /* 0x000000040c247825 */ /* 0x044fe400078e02fa */
[----:B------:R-:W2:Y:S04]  /*172d0*/  LDL.LU.64 R250, [R1+0xfb8] ;  /* 0x000fb80001fa7983 */ /* 0x000ea80000300a00 */
[----:B------:R1:W-:Y:S02]  /*172e0*/  STL.64 [R1+0x1e98], R36 ;  /* 0x001e982401007387 */ /* 0x0003e40000100a00 */
[----:B-1----:R-:W-:-:S04]  /*172f0*/  IMAD.WIDE R36, R12, 0x4, R22 ;  /* 0x000000040c247825 */ /* 0x002fc800078e0216 */
[C---:B------:R-:W-:Y:S01]  /*17300*/  IMAD.WIDE R22, R12.reuse, 0x4, R20 ;  /* 0x000000040c167825 */ /* 0x040fe200078e0214 */
[----:B------:R-:W-:Y:S03]  /*17310*/  STL.64 [R1+0x1ea8], R36 ;  /* 0x001ea82401007387 */ /* 0x000fe60000100a00 */
[C---:B------:R-:W-:Y:S02]  /*17320*/  IMAD.WIDE R20, R12.reuse, 0x4, R222 ;  /* 0x000000040c147825 */ /* 0x040fe400078e02de */
[----:B------:R-:W2:Y:S04]  /*17330*/  LDL.LU.64 R222, [R1+0xfa8] ;  /* 0x000fa80001de7983 */ /* 0x000ea80000300a00 */
[----:B------:R1:W-:Y:S04]  /*17340*/  STL.64 [R1+0x1eb0], R22 ;  /* 0x001eb01601007387 */ /* 0x0003e80000100a00 */
[----:B------:R-:W-:Y:S01]  /*17350*/  STL.64 [R1+0x1ea0], R242 ;  /* 0x001ea0f201007387 */ /* 0x000fe20000100a00 */
[----:B------:R-:W-:-:S03]  /*17360*/  IMAD.WIDE R6, R12, 0x4, R6 ;  /* 0x000000040c067825 */ /* 0x000fc600078e0206 */
[----:B------:R1:W-:Y:S04]  /*17370*/  STL.64 [R1+0x1eb8], R20 ;  /* 0x001eb81401007387 */ /* 0x0003e80000100a00 */
[----:B-1----:R-:W2:Y:S01]  /*17380*/  LDL.LU.64 R22, [R1+0xf98] ;  /* 0x000f980001167983 */ /* 0x002ea20000300a00 */
[----:B------:R-:W-:-:S03]  /*17390*/  IMAD.WIDE R36, R12, 0x4, R44 ;  /* 0x000000040c247825 */ /* 0x000fc600078e022c */
[----:B------:R-:W2:Y:S01]  /*173a0*/  LDL.LU.64 R20, [R1+0xf88] ;  /* 0x000f880001147983 */ /* 0x000ea20000300a00 */
[----:B------:R-:W-:-:S03]  /*173b0*/  IMAD.WIDE R34, R12, 0x4, R34 ;  /* 0x000000040c227825 */ /* 0x000fc600078e0222 */
[----:B------:R1:W-:Y:S01]  /*173c0*/  STL.64 [R1+0x1ec0], R6 ;  /* 0x001ec00601007387 */ /* 0x0003e20000100a00 */
[----:B------:R-:W-:-:S03]  /*173d0*/  IMAD.WIDE R32, R12, 0x4, R32 ;  /* 0x000000040c207825 */ /* 0x000fc600078e0220 */
[----:B-1----:R-:W2:Y:S04]  /*173e0*/  LDL.LU.64 R6, [R1+0xf78] ;  /* 0x000f780001067983 */ /* 0x002ea80000300a00 */
[----:B------:R-:W-:Y:S04]  /*173f0*/  STL.64 [R1+0x1ec8], R36 ;  /* 0x001ec82401007387 */ /* 0x000fe80000100a00 */
[----:B------:R1:W-:Y:S04]  /*17400*/  STL.64 [R1+0x1ed0], R34 ;  /* 0x001ed02201007387 */ /* 0x0003e80000100a00 */
[----:B------:R1:W-:Y:S02]  /*17410*/  STL.64 [R1+0x1ed8], R32 ;  /* 0x001ed82001007387 */ /* 0x0003e40000100a00 */
[----:B-1----:R-:W-:-:S04]  /*17420*/  IMAD.WIDE R34, R12, 0x4, R30 ;  /* 0x000000040c227825 */ /* 0x002fc800078e021e */
[C---:B------:R-:W-:Y:S01]  /*17430*/  IMAD.WIDE R32, R12.reuse, 0x4, R18 ;  /* 0x000000040c207825 */ /* 0x040fe200078e0212 */
[----:B------:R-:W-:Y:S04]  /*17440*/  STL.64 [R1+0x1ee8], R34 ;  /* 0x001ee82201007387 */ /* 0x000fe80000100a00 */
[----:B------:R-:W2:Y:S01]  /*17450*/  LDL.LU.64 R18, [R1+0xf58] ;  /* 0x000f580001127983 */ /* 0x000ea20000300a00 */
[----:B------:R-:W-:-:S03]  /*17460*/  IMAD.WIDE R238, R12, 0x4, R238 ;  /* 0x000000040cee7825 */ /* 0x000fc600078e02ee */
[----:B------:R-:W-:Y:S01]  /*17470*/  STL.64 [R1+0x1ef0], R32 ;  /* 0x001ef02001007387 */ /* 0x000fe20000100a00 */
[----:B---3--:R-:W-:-:S03]  /*17480*/  IMAD.WIDE R30, R12, 0x4, R216 ;  /* 0x000000040c1e7825 */ /* 0x008fc600078e02d8 */
[----:B------:R-:W3:Y:S04]  /*17490*/  LDL.LU.64 R216, [R1+0xf48] ;  /* 0x000f480001d87983 */ /* 0x000ee80000300a00 */
[----:B------:R1:W-:Y:S04]  /*174a0*/  STL.64 [R1+0x1ef8], R30 ;  /* 0x001ef81e01007387 */ /* 0x0003e80000100a00 */
[----:B------:R-:W-:Y:S01]  /*174b0*/  STL.64 [R1+0x1ee0], R238 ;  /* 0x001ee0ee01007387 */ /* 0x000fe20000100a00 */
[----:B-1----:R-:W-:-:S05]  /*174c0*/  IMAD.WIDE R30, R12, 0x4, R28 ;  /* 0x000000040c1e7825 */ /* 0x002fca00078e021c */
[----:B------:R-:W-:Y:S01]  /*174d0*/  STL.64 [R1+0x1f00], R30 ;  /* 0x001f001e01007387 */ /* 0x000fe20000100a00 */
[----:B------:R-:W-:-:S04]  /*174e0*/  IMAD.WIDE R26, R12, 0x4, R26 ;  /* 0x000000040c1a7825 */ /* 0x000fc800078e021a */
[C---:B----4-:R-:W-:Y:S02]  /*174f0*/  IMAD.WIDE R28, R12.reuse, 0x4, R16 ;  /* 0x000000040c1c7825 */ /* 0x050fe400078e0210 */
[----:B------:R-:W4:Y:S04]  /*17500*/  LDL.LU.64 R16, [R1+0xf38] ;  /* 0x000f380001107983 */ /* 0x000f280000300a00 */
[----:B------:R1:W-:Y:S04]  /*17510*/  STL.64 [R1+0x1f08], R26 ;  /* 0x001f081a01007387 */ /* 0x0003e80000100a00 */
[----:B------:R-:W-:Y:S01]  /*17520*/  STL.64 [R1+0x1f10], R28 ;  /* 0x001f101c01007387 */ /* 0x000fe20000100a00 */
[----:B-1----:R-:W-:-:S03]  /*17530*/  IMAD.WIDE R26, R12, 0x4, R204 ;  /* 0x000000040c1a7825 */ /* 0x002fc600078e02cc */
[----:B------:R-:W4:Y:S04]  /*17540*/  LDL.LU.64 R204, [R1+0xf28] ;  /* 0x000f280001cc7983 */ /* 0x000f280000300a00 */
[----:B------:R1:W-:Y:S04]  /*17550*/  STL.64 [R1+0x1f18], R26 ;  /* 0x001f181a01007387 */ /* 0x0003e80000100a00 */
[----:B------:R-:W4:Y:S01]  /*17560*/  LDL.LU.64 R48, [R1+0xf18] ;  /* 0x000f180001307983 */ /* 0x000f220000300a00 */
[----:B-1----:R-:W-:-:S04]  /*17570*/  IMAD.WIDE R26, R12, 0x4, R14 ;  /* 0x000000040c1a7825 */ /* 0x002fc800078e020e */
[C---:B------:R-:W-:Y:S01]  /*17580*/  IMAD.WIDE R14, R12.reuse, 0x4, R244 ;  /* 0x000000040c0e7825 */ /* 0x040fe200078e02f4 */
[----:B------:R2:W-:Y:S04]  /*17590*/  STL.64 [R1+0x1f28], R26 ;  /* 0x001f281a01007387 */ /* 0x0005e80000100a00 */
[----:B------:R-:W4:Y:S01]  /*175a0*/  LDL.LU.64 R244, [R1+0xf08] ;  /* 0x000f080001f47983 */ /* 0x000f220000300a00 */
[----:B------:R-:W-:-:S03]  /*175b0*/  IMAD.WIDE R234, R12, 0x4, R234 ;  /* 0x000000040cea7825 */ /* 0x000fc600078e02ea */
[----:B------:R1:W-:Y:S01]  /*175c0*/  STL.64 [R1+0x1f30], R14 ;  /* 0x001f300e01007387 */ /* 0x0003e20000100a00 */
[----:B--2---:R-:W-:-:S03]  /*175d0*/  IMAD.WIDE R26, R12, 0x4, R250 ;  /* 0x000000040c1a7825 */ /* 0x004fc600078e02fa */
[----:B------:R-:W2:Y:S04]  /*175e0*/  LDL.LU.64 R46, [R1+0xef8] ;  /* 0x000ef800012e7983 */ /* 0x000ea80000300a00 */
[----:B-1----:R-:W2:Y:S04]  /*175f0*/  LDL.LU.64 R14, [R1+0xed8] ;  /* 0x000ed800010e7983 */ /* 0x002ea80000300a00 */
[----:B------:R1:W-:Y:S04]  /*17600*/  STL.64 [R1+0x1f38], R26 ;  /* 0x001f381a01007387 */ /* 0x0003e80000100a00 */
[----:B------:R-:W2:Y:S04]  /*17610*/  LDL.LU.64 R250, [R1+0xec8] ;  /* 0x000ec80001fa7983 */ /* 0x000ea80000300a00 */
[----:B------:R-:W-:Y:S01]  /*17620*/  STL.64 [R1+0x1f20], R234 ;  /* 0x001f20ea01007387 */ /* 0x000fe20000100a00 */
[----:B-1----:R-:W-:-:S03]  /*17630*/  IMAD.WIDE R26, R12, 0x4, R222 ;  /* 0x000000040c1a7825 */ /* 0x002fc600078e02de */
[----:B------:R-:W2:Y:S01]  /*17640*/  LDL.LU.64 R222, [R1+0xeb8] ;  /* 0x000eb80001de7983 */ /* 0x000ea20000300a00 */
[----:B------:R-:W-:-:S03]  /*17650*/  IMAD.WIDE R22, R12, 0x4, R22 ;  /* 0x000000040c167825 */ /* 0x000fc600078e0216 */
[----:B------:R1:W-:Y:S04]  /*17660*/  STL.64 [R1+0x1f40], R26 ;  /* 0x001f401a01007387 */ /* 0x0003e80000100a00 */
[----:B------:R-:W-:Y:S01]  /*17670*/  STL.64 [R1+0x1f48], R22 ;  /* 0x001f481601007387 */ /* 0x000fe20000100a00 */
[----:B------:R-:W-:-:S03]  /*17680*/  IMAD.WIDE R20, R12, 0x4, R20 ;  /* 0x000000040c147825 */ /* 0x000fc600078e0214 */
[----:B------:R-:W2:Y:S04]  /*17690*/  LDL.LU.64 R44, [R1+0xea8] ;  /* 0x000ea800012c7983 */ /* 0x000ea80000300a00 */
[----:B------:R-:W-:Y:S04]  /*176a0*/  STL.64 [R1+0x1f50], R20 ;  /* 0x001f501401007387 */ /* 0x000fe80000100a00 */
[----:B------:R-:W2:Y:S01]  /*176b0*/  LDL.LU.64 R34, [R1+0xe98] ;  /* 0x000e980001227983 */ /* 0x000ea20000300a00 */
[----:B------:R-:W-:-:S05]  /*176c0*/  IMAD.WIDE R6, R12, 0x4, R6 ;  /* 0x000000040c067825 */ /* 0x000fca00078e0206 */
[----:B------:R1:W-:Y:S04]  /*176d0*/  STL.64 [R1+0x1f58], R6 ;  /* 0x001f580601007387 */ /* 0x0003e80000100a00 */
[----:B------:R-:W2:Y:S04]  /*176e0*/  LDL.LU.64 R32, [R1+0xe88] ;  /* 0x000e880001207983 */ /* 0x000ea80000300a00 */
[----:B------:R-:W2:Y:S04]  /*176f0*/  LDL.LU.64 R30, [R1+0xe78] ;  /* 0x000e7800011e7983 */ /* 0x000ea80000300a00 */
[----:B------:R-:W2:Y:S04]  /*17700*/  LDL.LU.64 R28, [R1+0xe58] ;  /* 0x000e5800011c7983 */ /* 0x000ea80000300a00 */
[----:B-1----:R-:W2:Y:S04]  /*17710*/  LDL.LU.64 R26, [R1+0xe48] ;  /* 0x000e4800011a7983 */ /* 0x002ea80000300a00 */
[----:B------:R-:W2:Y:S01]  /*17720*/  LDL.LU.64 R6, [R1+0xe38] ;  /* 0x000e380001067983 */ /* 0x000ea20000300a00 */
[----:B------:R-:W-:-:S03]  /*17730*/  IMAD.WIDE R20, R12, 0x4, R18 ;  /* 0x000000040c147825 */ /* 0x000fc600078e0212 */
[----:B------:R-:W2:Y:S04]  /*17740*/  LDL.LU.64 R22, [R1+0xe28] ;  /* 0x000e280001167983 */ /* 0x000ea80000300a00 */
[----:B------:R1:W-:Y:S01]  /*17750*/  STL.64 [R1+0x1f68], R20 ;  /* 0x001f681401007387 */ /* 0x0003e20000100a00 */
[----:B------:R-:W-:-:S03]  /*17760*/  IMAD.WIDE R230, R12, 0x4, R230 ;  /* 0x000000040ce67825 */ /* 0x000fc600078e02e6 */
[----:B-1----:R-:W2:Y:S01]  /*17770*/  LDL.LU.64 R20, [R1+0xe18] ;  /* 0x000e180001147983 */ /* 0x002ea20000300a00 */
[----:B---3--:R-:W-:-:S05]  /*17780*/  IMAD.WIDE R18, R12, 0x4, R216 ;  /* 0x000000040c127825 */ /* 0x008fca00078e02d8 */
[----:B------:R1:W-:Y:S04]  /*17790*/  STL.64 [R1+0x1f70], R18 ;  /* 0x001f701201007387 */ /* 0x0003e80000100a00 */
[----:B------:R-:W3:Y:S04]  /*177a0*/  LDL.LU.64 R216, [R1+0xe08] ;  /* 0x000e080001d87983 */ /* 0x000ee80000300a00 */
[----:B-1----:R-:W3:Y:S04]  /*177b0*/  LDL.LU.64 R18, [R1+0xdf8] ;  /* 0x000df80001127983 */ /* 0x002ee80000300a00 */
[----:B------:R-:W-:Y:S01]  /*177c0*/  STL.64 [R1+0x1f60], R230 ;  /* 0x001f60e601007387 */ /* 0x000fe20000100a00 */
[----:B----4-:R-:W-:-:S05]  /*177d0*/  IMAD.WIDE R16, R12, 0x4, R16 ;  /* 0x000000040c107825 */ /* 0x010fca00078e0210 */
[----:B------:R1:W-:Y:S04]  /*177e0*/  STL.64 [R1+0x1f78], R16 ;  /* 0x001f781001007387 */ /* 0x0003e80000100a00 */
[----:B-1----:R-:W4:Y:S01]  /*177f0*/  LDL.LU.64 R16, [R1+0xdd8] ;  /* 0x000dd80001107983 */ /* 0x002f220000300a00 */
[----:B------:R-:W-:-:S03]  /*17800*/  IMAD.WIDE R36, R12, 0x4, R204 ;  /* 0x000000040c247825 */ /* 0x000fc600078e02cc */
[----:B------:R-:W4:Y:S04]  /*17810*/  LDL.LU.64 R204, [R1+0xdc8] ;  /* 0x000dc80001cc7983 */ /* 0x000f280000300a00 */
[----:B------:R1:W-:Y:S01]  /*17820*/  STL.64 [R1+0x1f80], R36 ;  /* 0x001f802401007387 */ /* 0x0003e20000100a00 */
[----:B------:R-:W-:-:S04]  /*17830*/  IMAD.WIDE R38, R12, 0x4, R48 ;  /* 0x000000040c267825 */ /* 0x000fc800078e0230 */
[C---:B-1----:R-:W-:Y:S02]  /*17840*/  IMAD.WIDE R36, R12.reuse, 0x4, R244 ;  /* 0x000000040c247825 */ /* 0x042fe400078e02f4 */
[----:B------:R-:W4:Y:S04]  /*17850*/  LDL.LU.64 R244, [R1+0xdb8] ;  /* 0x000db80001f47983 */ /* 0x000f280000300a00 */
[----:B------:R2:W-:Y:S04]  /*17860*/  STL.64 [R1+0x1f88], R38 ;  /* 0x001f882601007387 */ /* 0x0005e80000100a00 */
[----:B------:R1:W-:Y:S01]  /*17870*/  STL.64 [R1+0x1f90], R36 ;  /* 0x001f902401007387 */ /* 0x0003e20000100a00 */
[----:B--2---:R-:W-:-:S04]  /*17880*/  IMAD.WIDE R38, R12, 0x4, R46 ;  /* 0x000000040c267825 */ /* 0x004fc800078e022e */
[C---:B-1----:R-:W-:Y:S01]  /*17890*/  IMAD.WIDE R36, R12.reuse, 0x4, R14 ;  /* 0x000000040c247825 */ /* 0x042fe200078e020e */
[----:B------:R-:W-:Y:S03]  /*178a0*/  STL.64 [R1+0x1f98], R38 ;  /* 0x001f982601007387 */ /* 0x000fe60000100a00 */
[C---:B------:R-:W-:Y:S02]  /*178b0*/  IMAD.WIDE R14, R12.reuse, 0x4, R250 ;  /* 0x000000040c0e7825 */ /* 0x040fe400078e02fa */
[----:B------:R-:W2:Y:S04]  /*178c0*/  LDL.LU.64 R250, [R1+0xda8] ;  /* 0x000da80001fa7983 */ /* 0x000ea80000300a00 */
[----:B------:R1:W-:Y:S01]  /*178d0*/  STL.64 [R1+0x1fa8], R36 ;  /* 0x001fa82401007387 */ /* 0x0003e20000100a00 */
[----:B------:R-:W-:-:S03]  /*178e0*/  IMAD.WIDE R206, R12, 0x4, R206 ;  /* 0x000000040cce7825 */ /* 0x000fc600078e02ce */
[----:B------:R1:W-:Y:S02]  /*178f0*/  STL.64 [R1+0x1fb0], R14 ;  /* 0x001fb00e01007387 */ /* 0x0003e40000100a00 */
[C---:B-1----:R-:W-:Y:S02]  /*17900*/  IMAD.WIDE R36, R12.reuse, 0x4, R222 ;  /* 0x000000040c247825 */ /* 0x042fe400078e02de */
[----:B------:R-:W2:Y:S02]  /*17910*/  LDL.LU.64 R14, [R1+0xd98] ;  /* 0x000d9800010e7983 */ /* 0x000ea40000300a00 */
[C---:B------:R-:W-:Y:S02]  /*17920*/  IMAD.WIDE R38, R12.reuse, 0x4, R44 ;  /* 0x000000040c267825 */ /* 0x040fe400078e022c */
[----:B------:R-:W2:Y:S04]  /*17930*/  LDL.LU.64 R222, [R1+0xd88] ;  /* 0x000d880001de7983 */ /* 0x000ea80000300a00 */
[----:B------:R1:W-:Y:S01]  /*17940*/  STL.64 [R1+0x1fb8], R36 ;  /* 0x001fb82401007387 */ /* 0x0003e20000100a00 */
[----:B------:R-:W-:-:S03]  /*17950*/  IMAD.WIDE R42, R12, 0x4, R42 ;  /* 0x000000040c2a7825 */ /* 0x000fc600078e022a */
[----:B------:R-:W-:Y:S04]  /*17960*/  STL.64 [R1+0x1fa0], R206 ;  /* 0x001fa0ce01007387 */ /* 0x000fe80000100a00 */
        /* <DEDUP_REMOVED lines=11> */
[----:B------:R-:W2:Y:S04]  /*17a20*/  LDL.LU.64 R6, [R1+0xd68] ;  /* 0x000d680001067983 */ /* 0x000ea80000300a00 */
[----:B------:R-:W-:Y:S04]  /*17a30*/  STL.64 [R1+0x1ff0], R28 ;  /* 0x001ff01c01007387 */ /* 0x000fe80000100a00 */
[----:B------:R-:W-:Y:S04]  /*17a40*/  STL.64 [R1+0x1fe0], R42 ;  /* 0x001fe02a01007387 */ /* 0x000fe80000100a00 */
[----:B------:R1:W-:Y:S01]  /*17a50*/  STL.64 [R1+0x1ff8], R26 ;  /* 0x001ff81a01007387 */ /* 0x0003e20000100a00 */
[----:B------:R-:W-:-:S04]  /*17a60*/  IMAD.WIDE R38, R12, 0x4, R210 ;  /* 0x000000040c267825 */ /* 0x000fc800078e02d2 */
[----:B-1----:R-:W-:-:S04]  /*17a70*/  IMAD.WIDE R26, R12, 0x4, R22 ;  /* 0x000000040c1a7825 */ /* 0x002fc800078e0216 */
[C---:B------:R-:W-:Y:S01]  /*17a80*/  IMAD.WIDE R22, R12.reuse, 0x4, R20 ;  /* 0x000000040c167825 */ /* 0x040fe200078e0214 */
[----:B------:R-:W-:Y:S03]  /*17a90*/  STL.64 [R1+0x2000], R26 ;  /* 0x0020001a01007387 */ /* 0x000fe60000100a00 */
[C---:B---3--:R-:W-:Y:S02]  /*17aa0*/  IMAD.WIDE R20, R12.reuse, 0x4, R216 ;  /* 0x000000040c147825 */ /* 0x048fe400078e02d8 */
[----:B------:R-:W3:Y:S04]  /*17ab0*/  LDL.LU.64 R216, [R1+0x1170] ;  /* 0x0011700001d87983 */ /* 0x000ee80000300a00 */
[----:B------:R-:W-:Y:S01]  /*17ac0*/  STL.64 [R1+0x2008], R22 ;  /* 0x0020081601007387 */ /* 0x000fe20000100a00 */
[----:B------:R-:W-:-:S03]  /*17ad0*/  IMAD.WIDE R18, R12, 0x4, R18 ;  /* 0x000000040c127825 */ /* 0x000fc600078e0212 */
[----:B------:R-:W-:Y:S04]  /*17ae0*/  STL.64 [R1+0x2010], R20 ;  /* 0x0020101401007387 */ /* 0x000fe80000100a00 */
[----:B------:R-:W3:Y:S04]  /*17af0*/  LDL.LU.64 R210, [R1+0x1158] ;  /* 0x0011580001d27983 */ /* 0x000ee80000300a00 */
[----:B------:R4:W-:Y:S04]  /*17b00*/  STL.64 [R1+0x2018], R18 ;  /* 0x0020181201007387 */ /* 0x0009e80000100a00 */
[----:B------:R-:W3:Y:S01]  /*17b10*/  LDL.LU.64 R50, [R1+0x1148] ;  /* 0x0011480001327983 */ /* 0x000ee20000300a00 */
[----:B----4-:R-:W-:-:S04]  /*17b20*/  IMAD.WIDE R18, R12, 0x4, R16 ;  /* 0x000000040c127825 */ /* 0x010fc800078e0210 */
[C---:B------:R-:W-:Y:S01]  /*17b30*/  IMAD.WIDE R16, R12.reuse, 0x4, R204 ;  /* 0x000000040c107825 */ /* 0x040fe200078e02cc */
[----:B------:R-:W-:Y:S04]  /*17b40*/  STL.64 [R1+0x2028], R18 ;  /* 0x0020281201007387 */ /* 0x000fe80000100a00 */
[----:B------:R-:W4:Y:S04]  /*17b50*/  LDL.LU.64 R204, [R1+0x1138] ;  /* 0x0011380001cc7983 */ /* 0x000f280000300a00 */
[----:B------:R1:W-:Y:S04]  /*17b60*/  STL.64 [R1+0x2030], R16 ;  /* 0x0020301001007387 */ /* 0x0003e80000100a00 */
[----:B------:R-:W4:Y:S04]  /*17b70*/  LDL.LU.64 R48, [R1+0x1128] ;  /* 0x0011280001307983 */ /* 0x000f280000300a00 */
[----:B------:R-:W4:Y:S01]  /*17b80*/  LDL.LU.64 R46, [R1+0x1110] ;  /* 0x00111000012e7983 */ /* 0x000f220000300a00 */
[----:B-1----:R-:W-:-:S05]  /*17b90*/  IMAD.WIDE R16, R12, 0x4, R244 ;  /* 0x000000040c107825 */ /* 0x002fca00078e02f4 */
[----:B------:R2:W-:Y:S04]  /*17ba0*/  STL.64 [R1+0x2038], R16 ;  /* 0x0020381001007387 */ /* 0x0005e80000100a00 */
[----:B------:R-:W4:Y:S04]  /*17bb0*/  LDL.LU.64 R244, [R1+0x10f0] ;  /* 0x0010f00001f47983 */ /* 0x000f280000300a00 */
[----:B------:R-:W-:Y:S04]  /*17bc0*/  STL.64 [R1+0x2020], R38 ;  /* 0x0020202601007387 */ /* 0x000fe80000100a00 */
[----:B------:R-:W4:Y:S01]  /*17bd0*/  LDL.LU.64 R44, [R1+0x10d8] ;  /* 0x0010d800012c7983 */ /* 0x000f220000300a00 */
[----:B--2---:R-:W-:-:S03]  /*17be0*/  IMAD.WIDE R16, R12, 0x4, R250 ;  /* 0x000000040c107825 */ /* 0x004fc600078e02fa */
[----:B------:R-:W2:Y:S04]  /*17bf0*/  LDL.LU.64 R250, [R1+0x10c8] ;  /* 0x0010c80001fa7983 */ /* 0x000ea80000300a00 */
[----:B------:R1:W-:Y:S04]  /*17c00*/  STL.64 [R1+0x2040], R16 ;  /* 0x0020401001007387 */ /* 0x0003e80000100a00 */
[----:B------:R-:W2:Y:S01]  /*17c10*/  LDL.LU.64 R34, [R1+0x10b8] ;  /* 0x0010b80001227983 */ /* 0x000ea20000300a00 */
[----:B-1----:R-:W-:-:S04]  /*17c20*/  IMAD.WIDE R16, R12, 0x4, R14 ;  /* 0x000000040c107825 */ /* 0x002fc800078e020e */
[C---:B------:R-:W-:Y:S01]  /*17c30*/  IMAD.WIDE R14, R12.reuse, 0x4, R222 ;  /* 0x000000040c0e7825 */ /* 0x040fe200078e02de */
[----:B------:R1:W-:Y:S04]  /*17c40*/  STL.64 [R1+0x2048], R16 ;  /* 0x0020481001007387 */ /* 0x0003e80000100a00 */
[----:B------:R-:W2:Y:S04]  /*17c50*/  LDL.LU.64 R32, [R1+0x10a8] ;  /* 0x0010a80001207983 */ /* 0x000ea80000300a00 */
[----:B------:R1:W-:Y:S04]  /*17c60*/  STL.64 [R1+0x2050], R14 ;  /* 0x0020500e01007387 */ /* 0x0003e80000100a00 */
[----:B------:R-:W2:Y:S04]  /*17c70*/  LDL.LU.64 R30, [R1+0x1090] ;  /* 0x00109000011e7983 */ /* 0x000ea80000300a00 */
[----:B------:R-:W2:Y:S04]  /*17c80*/  LDL.LU.64 R28, [R1+0x1080] ;  /* 0x00108000011c7983 */ /* 0x000ea80000300a00 */
[----:B------:R-:W2:Y:S04]  /*17c90*/  LDL.LU.64 R26, [R1+0x1058] ;  /* 0x00105800011a7983 */ /* 0x000ea80000300a00 */
[----:B------:R-:W2:Y:S04]  /*17ca0*/  LDL.LU.64 R22, [R1+0x1048] ;  /* 0x0010480001167983 */ /* 0x000ea80000300a00 */
[----:B------:R-:W2:Y:S04]  /*17cb0*/  LDL.LU.64 R20, [R1+0x1038] ;  /* 0x0010380001147983 */ /* 0x000ea80000300a00 */
[----:B------:R-:W2:Y:S04]  /*17cc0*/  LDL.LU.64 R18, [R1+0x1028] ;  /* 0x0010280001127983 */ /* 0x000ea80000300a00 */
[----:B-1----:R-:W2:Y:S01]  /*17cd0*/  LDL.LU.64 R16, [R1+0x1010] ;  /* 0x0010100001107983 */ /* 0x002ea20000300a00 */
[----:B------:R-:W-:-:S05]  /*17ce0*/  IMAD.WIDE R6, R12, 0x4, R6 ;  /* 0x000000040c067825 */ /* 0x000fca00078e0206 */
[----:B------:R1:W-:Y:S04]  /*17cf0*/  STL.64 [R1+0x2060], R6 ;  /* 0x0020600601007387 */ /* 0x0003e80000100a00 */
[----:B------:R-:W2:Y:S04]  /*17d00*/  LDL.LU.64 R14, [R1+0x1000] ;  /* 0x00100000010e7983 */ /* 0x000ea80000300a00 */
[----:B------:R-:W2:Y:S04]  /*17d10*/  LDL.LU.64 R222, [R1+0xff0] ;  /* 0x000ff00001de7983 */ /* 0x000ea80000300a00 */
[----:B-1----:R-:W2:Y:S01]  /*17d20*/  LDL.LU.64 R6, [R1+0xfd0] ;  /* 0x000fd00001067983 */ /* 0x002ea20000300a00 */
[----:B------:R-:W-:-:S04]  /*17d30*/  IMAD.WIDE R246, R12, 0x4, R246 ;  /* 0x000000040cf67825 */ /* 0x000fc800078e02f6 */
[C---:B---3--:R-:W-:Y:S02]  /*17d40*/  IMAD.WIDE R36, R12.reuse, 0x4, R216 ;  /* 0x000000040c247825 */ /* 0x048fe400078e02d8 */
[----:B------:R-:W3:Y:S04]  /*17d50*/  LDL.LU.64 R216, [R1+0xfc0] ;  /* 0x000fc00001d87983 */ /* 0x000ee80000300a00 */
[----:B------:R1:W-:Y:S02]  /*17d60*/  STL.64 [R1+0x1c70], R36 ;  /* 0x001c702401007387 */ /* 0x0003e40000100a00 */
[C---:B-1----:R-:W-:Y:S02]  /*17d70*/  IMAD.WIDE R36, R12.reuse, 0x4, R210 ;  /* 0x000000040c247825 */ /* 0x042fe400078e02d2 */
[----:B------:R-:W3:Y:S04]  /*17d80*/  LDL.LU.64 R210, [R1+0xfb0] ;  /* 0x000fb00001d27983 */ /* 0x000ee80000300a00 */
[----:B------:R-:W-:Y:S04]  /*17d90*/  STL.64 [R1+0x2058], R246 ;  /* 0x002058f601007387 */ /* 0x000fe80000100a00 */
[----:B------:R1:W-:Y:S01]  /*17da0*/  STL.64 [R1+0x1c78], R36 ;  /* 0x001c782401007387 */ /* 0x0003e20000100a00 */
[----:B----4-:R-:W-:-:S03]  /*17db0*/  IMAD.WIDE R40, R12, 0x4, R204 ;  /* 0x000000040c287825 */ /* 0x010fc600078e02cc */
[----:B------:R-:W4:Y:S01]  /*17dc0*/  LDL.LU.64 R204, [R1+0xfa0] ;  /* 0x000fa00001cc7983 */ /* 0x000f220000300a00 */
[----:B-1----:R-:W-:-:S05]  /*17dd0*/  IMAD.WIDE R36, R12, 0x4, R50 ;  /* 0x000000040c247825 */ /* 0x002fca00078e0232 */
[----:B------:R1:W-:Y:S04]  /*17de0*/  STL.64 [R1+0x1c80], R36 ;  /* 0x001c802401007387 */ /* 0x0003e80000100a00 */
[----:B------:R1:W-:Y:S02]  /*17df0*/  STL.64 [R1+0x1c88], R40 ;  /* 0x001c882801007387 */ /* 0x0003e40000100a00 */
[----:B-1----:R-:W-:-:S04]  /*17e00*/  IMAD.WIDE R36, R12, 0x4, R48 ;  /* 0x000000040c247825 */ /* 0x002fc800078e0230 */
[C---:B------:R-:W-:Y:S01]  /*17e10*/  IMAD.WIDE R40, R12.reuse, 0x4, R46 ;  /* 0x000000040c287825 */ /* 0x040fe200078e022e */
[----:B------:R1:W-:Y:S04]  /*17e20*/  STL.64 [R1+0x1c90], R36 ;  /* 0x001c902401007387 */ /* 0x0003e80000100a00 */
[----:B------:R1:W-:Y:S01]  /*17e30*/  STL.64 [R1+0x1c98], R40 ;  /* 0x001c982801007387 */ /* 0x0003e20000100a00 */
[----:B------:R-:W-:-:S04]  /*17e40*/  IMAD.WIDE R240, R12, 0x4, R240 ;  /* 0x000000040cf07825 */ /* 0x000fc800078e02f0 */
[C---:B-1----:R-:W-:Y:S02]  /*17e50*/  IMAD.WIDE R36, R12.reuse, 0x4, R244 ;  /* 0x000000040c247825 */ /* 0x042fe400078e02f4 */
[----:B------:R-:W4:Y:S02]  /*17e60*/  LDL.LU.64 R244, [R1+0xf90] ;  /* 0x000f900001f47983 */ /* 0x000f240000300a00 */
[C---:B------:R-:W-:Y:S02]  /*17e70*/  IMAD.WIDE R40, R12.reuse, 0x4, R44 ;  /* 0x000000040c287825 */ /* 0x040fe400078e022c */
[----:B------:R2:W-:Y:S02]  /*17e80*/  STL.64 [R1+0x1ca8], R36 ;  /* 0x001ca82401007387 */ /* 0x0005e40000100a00 */
[C---:B--2---:R-:W-:Y:S02]  /*17e90*/  IMAD.WIDE R36, R12.reuse, 0x4, R250 ;  /* 0x000000040c247825 */ /* 0x044fe400078e02fa */
        /* <DEDUP_REMOVED lines=28> */
[----:B------:R3:W-:Y:S01]  /*18060*/  STL.64 [R1+0x1d18], R14 ;  /* 0x001d180e01007387 */ /* 0x0007e20000100a00 */
[----:B------:R-:W-:-:S04]  /*18070*/  IMAD.WIDE R232, R12, 0x4, R232 ;  /* 0x000000040ce87825 */ /* 0x000fc800078e02e8 */
[C---:B---3--:R-:W-:Y:S02]  /*18080*/  IMAD.WIDE R14, R12.reuse, 0x4, R216 ;  /* 0x000000040c0e7825 */ /* 0x048fe400078e02d8 */
[----:B------:R-:W3:Y:S04]  /*18090*/  LDL.LU.64 R216, [R1+0xf50] ;  /* 0x000f500001d87983 */ /* 0x000ee80000300a00 */
[----:B------:R1:W-:Y:S04]  /*180a0*/  STL.64 [R1+0x1d28], R6 ;  /* 0x001d280601007387 */ /* 0x0003e80000100a00 */
[----:B------:R-:W-:Y:S01]  /*180b0*/  STL.64 [R1+0x1d30], R14 ;  /* 0x001d300e01007387 */ /* 0x000fe20000100a00 */
[----:B-1----:R-:W-:-:S03]  /*180c0*/  IMAD.WIDE R6, R12, 0x4, R210 ;  /* 0x000000040c067825 */ /* 0x002fc600078e02d2 */
[----:B------:R-:W3:Y:S04]  /*180d0*/  LDL.LU.64 R210, [R1+0xf40] ;  /* 0x000f400001d27983 */ /* 0x000ee80000300a00 */
[----:B------:R-:W3:Y:S04]  /*180e0*/  LDL.LU.64 R50, [R1+0xf30] ;  /* 0x000f300001327983 */ /* 0x000ee80000300a00 */
[----:B------:R4:W-:Y:S04]  /*180f0*/  STL.64 [R1+0x1d38], R6 ;  /* 0x001d380601007387 */ /* 0x0009e80000100a00 */
[----:B------:R-:W-:Y:S04]  /*18100*/  STL.64 [R1+0x1d20], R232 ;  /* 0x001d20e801007387 */ /* 0x000fe80000100a00 */
[----:B------:R-:W3:Y:S04]  /*18110*/  LDL.LU.64 R48, [R1+0xf20] ;  /* 0x000f200001307983 */ /* 0x000ee80000300a00 */
[----:B------:R-:W3:Y:S01]  /*18120*/  LDL.LU.64 R46, [R1+0xf10] ;  /* 0x000f1000012e7983 */ /* 0x000ee20000300a00 */
[----:B----4-:R-:W-:-:S05]  /*18130*/  IMAD.WIDE R6, R12, 0x4, R204 ;  /* 0x000000040c067825 */ /* 0x010fca00078e02cc */
[----:B------:R1:W-:Y:S04]  /*18140*/  STL.64 [R1+0x1d40], R6 ;  /* 0x001d400601007387 */ /* 0x0003e80000100a00 */
[----:B------:R-:W4:Y:S04]  /*18150*/  LDL.LU.64 R44, [R1+0xf00] ;  /* 0x000f0000012c7983 */ /* 0x000f280000300a00 */
[----:B------:R-:W4:Y:S04]  /*18160*/  LDL.LU.64 R204, [R1+0xef0] ;  /* 0x000ef00001cc7983 */ /* 0x000f280000300a00 */
[----:B------:R-:W4:Y:S04]  /*18170*/  LDL.LU.64 R34, [R1+0xed0] ;  /* 0x000ed00001227983 */ /* 0x000f280000300a00 */
[----:B------:R-:W4:Y:S01]  /*18180*/  LDL.LU.64 R32, [R1+0xec0] ;  /* 0x000ec00001207983 */ /* 0x000f220000300a00 */
[----:B------:R-:W-:-:S04]  /*18190*/  IMAD.WIDE R10, R12, 0x4, R10 ;  /* 0x000000040c0a7825 */ /* 0x000fc800078e020a */
[----:B-1----:R-:W-:-:S05]  /*181a0*/  IMAD.WIDE R6, R12, 0x4, R244 ;  /* 0x000000040c067825 */ /* 0x002fca00078e02f4 */
[----:B------:R2:W-:Y:S04]  /*181b0*/  STL.64 [R1+0x1d48], R6 ;  /* 0x001d480601007387 */ /* 0x0005e80000100a00 */
[----:B------:R-:W4:Y:S04]  /*181c0*/  LDL.LU.64 R30, [R1+0xeb0] ;  /* 0x000eb000011e7983 */ /* 0x000f280000300a00 */
[----:B------:R-:W4:Y:S04]  /*181d0*/  LDL.LU.64 R28, [R1+0xea0] ;  /* 0x000ea000011c7983 */ /* 0x000f280000300a00 */
[----:B------:R-:W4:Y:S01]  /*181e0*/  LDL.LU.64 R26, [R1+0xe90] ;  /* 0x000e9000011a7983 */ /* 0x000f220000300a00 */
[----:B--2---:R-:W-:-:S05]  /*181f0*/  IMAD.WIDE R6, R12, 0x4, R250 ;  /* 0x000000040c067825 */ /* 0x004fca00078e02fa */
[----:B------:R1:W-:Y:S04]  /*18200*/  STL.64 [R1+0x1d50], R6 ;  /* 0x001d500601007387 */ /* 0x0003e80000100a00 */
[----:B------:R-:W2:Y:S04]  /*18210*/  LDL.LU.64 R22, [R1+0xe80] ;  /* 0x000e800001167983 */ /* 0x000ea80000300a00 */
[----:B------:R-:W2:Y:S04]  /*18220*/  LDL.LU.64 R20, [R1+0xe70] ;  /* 0x000e700001147983 */ /* 0x000ea80000300a00 */
[----:B------:R-:W2:Y:S04]  /*18230*/  LDL.LU.64 R40, [R1+0xe60] ;  /* 0x000e600001287983 */ /* 0x000ea80000300a00 */
[----:B------:R-:W2:Y:S04]  /*18240*/  LDL.LU.64 R18, [R1+0xe50] ;  /* 0x000e500001127983 */ /* 0x000ea80000300a00 */
[----:B------:R-:W2:Y:S04]  /*18250*/  LDL.LU.64 R16, [R1+0xe40] ;  /* 0x000e400001107983 */ /* 0x000ea80000300a00 */
[----:B------:R-:W2:Y:S04]  /*18260*/  LDL.LU.64 R14, [R1+0xe30] ;  /* 0x000e3000010e7983 */ /* 0x000ea80000300a00 */
[----:B-1----:R-:W2:Y:S04]  /*18270*/  LDL.LU.64 R6, [R1+0xe20] ;  /* 0x000e200001067983 */ /* 0x002ea80000300a00 */
[----:B------:R-:W2:Y:S04]  /*18280*/  LDL.LU.64 R222, [R1+0xe10] ;  /* 0x000e100001de7983 */ /* 0x000ea80000300a00 */
[----:B------:R1:W-:Y:S04]  /*18290*/  STL.64 [R1+0x1d58], R10 ;  /* 0x001d580a01007387 */ /* 0x0003e80000100a00 */
[----:B------:R-:W2:Y:S04]  /*182a0*/  LDL.LU.64 R250, [R1+0xe00] ;  /* 0x000e000001fa7983 */ /* 0x000ea80000300a00 */
[----:B------:R-:W2:Y:S01]  /*182b0*/  LDL.LU.64 R36, [R1+0xde0] ;  /* 0x000de00001247983 */ /* 0x000ea20000300a00 */
[----:B------:R-:W-:-:S03]  /*182c0*/  IMAD.WIDE R228, R12, 0x4, R228 ;  /* 0x000000040ce47825 */ /* 0x000fc600078e02e4 */
[----:B------:R-:W2:Y:S04]  /*182d0*/  LDL.LU.64 R244, [R1+0xdd0] ;  /* 0x000dd00001f47983 */ /* 0x000ea80000300a00 */
[----:B-1----:R-:W2:Y:S01]  /*182e0*/  LDL.LU.64 R10, [R1+0xdc0] ;  /* 0x000dc000010a7983 */ /* 0x002ea20000300a00 */
[----:B---3--:R-:W-:-:S05]  /*182f0*/  IMAD.WIDE R216, R12, 0x4, R216 ;  /* 0x000000040cd87825 */ /* 0x008fca00078e02d8 */
[----:B------:R1:W-:Y:S04]  /*18300*/  STL.64 [R1+0x1d68], R216 ;  /* 0x001d68d801007387 */ /* 0x0003e80000100a00 */
[----:B-1----:R-:W3:Y:S01]  /*18310*/  LDL.LU.64 R216, [R1+0xdb0] ;  /* 0x000db00001d87983 */ /* 0x002ee20000300a00 */
[----:B------:R-:W-:-:S04]  /*18320*/  IMAD.WIDE R210, R12, 0x4, R210 ;  /* 0x000000040cd27825 */ /* 0x000fc800078e02d2 */
[C---:B------:R-:W-:Y:S01]  /*18330*/  IMAD.WIDE R50, R12.reuse, 0x4, R50 ;  /* 0x000000040c327825 */ /* 0x040fe200078e0232 */
[----:B------:R1:W-:Y:S03]  /*18340*/  STL.64 [R1+0x1d70], R210 ;  /* 0x001d70d201007387 */ /* 0x0003e60000100a00 */
[C---:B------:R-:W-:Y:S01]  /*18350*/  IMAD.WIDE R48, R12.reuse, 0x4, R48 ;  /* 0x000000040c307825 */ /* 0x040fe200078e0230 */
[----:B-1----:R-:W3:Y:S03]  /*18360*/  LDL.LU.64 R210, [R1+0xda0] ;  /* 0x000da00001d27983 */ /* 0x002ee60000300a00 */
[C---:B------:R-:W-:Y:S01]  /*18370*/  IMAD.WIDE R46, R12.reuse, 0x4, R46 ;  /* 0x000000040c2e7825 */ /* 0x040fe200078e022e */
[----:B------:R1:W-:Y:S04]  /*18380*/  STL.64 [R1+0x1d78], R50 ;  /* 0x001d783201007387 */ /* 0x0003e80000100a00 */
[----:B-1----:R-:W3:Y:S04]  /*18390*/  LDL.LU.64 R50, [R1+0x2140] ;  /* 0x0021400001327983 */ /* 0x002ee80000300a00 */
[----:B------:R-:W-:Y:S04]  /*183a0*/  STL.64 [R1+0x1d60], R228 ;  /* 0x001d60e401007387 */ /* 0x000fe80000100a00 */
[----:B------:R1:W-:Y:S01]  /*183b0*/  STL.64 [R1+0x1d80], R48 ;  /* 0x001d803001007387 */ /* 0x0003e20000100a00 */
[----:B----4-:R-:W-:-:S03]  /*183c0*/  IMAD.WIDE R44, R12, 0x4, R44 ;  /* 0x000000040c2c7825 */ /* 0x010fc600078e022c */
[----:B-1----:R-:W4:Y:S01]  /*183d0*/  LDL.LU.64 R48, [R1+0x2138] ;  /* 0x0021380001307983 */ /* 0x002f220000300a00 */
[----:B------:R-:W-:-:S03]  /*183e0*/  IMAD.WIDE R204, R12, 0x4, R204 ;  /* 0x000000040ccc7825 */ /* 0x000fc600078e02cc */
[----:B------:R1:W-:Y:S04]  /*183f0*/  STL.64 [R1+0x1d88], R46 ;  /* 0x001d882e01007387 */ /* 0x0003e80000100a00 */
[----:B-1----:R-:W4:Y:S04]  /*18400*/  LDL.LU.64 R46, [R1+0x2130] ;  /* 0x00213000012e7983 */ /* 0x002f280000300a00 */
[----:B------:R1:W-:Y:S04]  /*18410*/  STL.64 [R1+0x1d90], R44 ;  /* 0x001d902c01007387 */ /* 0x0003e80000100a00 */
[----:B-1----:R-:W4:Y:S04]  /*18420*/  LDL.LU.64 R44, [R1+0x2128] ;  /* 0x00212800012c7983 */ /* 0x002f280000300a00 */
        /* <DEDUP_REMOVED lines=10> */
[----:B--2---:R-:W-:-:S04]  /*184d0*/  IMAD.WIDE R22, R12, 0x4, R22 ;  /* 0x000000040c167825 */ /* 0x004fc800078e0216 */
[C---:B------:R-:W-:Y:S01]  /*184e0*/  IMAD.WIDE R20, R12.reuse, 0x4, R20 ;  /* 0x000000040c147825 */ /* 0x040fe200078e0214 */
[----:B-1----:R-:W2:Y:S04]  /*184f0*/  LDL.LU.64 R32, [R1+0x2110] ;  /* 0x0021100001207983 */ /* 0x002ea80000300a00 */
[----:B------:R1:W-:Y:S01]  /*18500*/  STL.64 [R1+0x1db8], R30 ;  /* 0x001db81e01007387 */ /* 0x0003e20000100a00 */
[----:B------:R-:W-:-:S04]  /*18510*/  IMAD.WIDE R18, R12, 0x4, R18 ;  /* 0x000000040c127825 */ /* 0x000fc800078e0212 */
[C---:B------:R-:W-:Y:S01]  /*18520*/  IMAD.WIDE R16, R12.reuse, 0x4, R16 ;  /* 0x000000040c107825 */ /* 0x040fe200078e0210 */
[----:B-1----:R-:W2:Y:S03]  /*18530*/  LDL.LU.64 R30, [R1+0x2108] ;  /* 0x00210800011e7983 */ /* 0x002ea60000300a00 */
[----:B------:R-:W-:-:S04]  /*18540*/  IMAD.WIDE R14, R12, 0x4, R14 ;  /* 0x000000040c0e7825 */ /* 0x000fc800078e020e */
[----:B------:R-:W-:-:S04]  /*18550*/  IMAD.WIDE R40, R12, 0x4, R40 ;  /* 0x000000040c287825 */ /* 0x000fc800078e0228 */
[----:B------:R-:W-:-:S04]  /*18560*/  IMAD.WIDE R6, R12, 0x4, R6 ;  /* 0x000000040c067825 */ /* 0x000fc800078e0206 */
[----:B------:R-:W-:-:S04]  /*18570*/  IMAD.WIDE R222, R12, 0x4, R222 ;  /* 0x000000040cde7825 */ /* 0x000fc800078e02de */
[----:B------:R-:W-:-:S04]  /*18580*/  IMAD.WIDE R250, R12, 0x4, R250 ;  /* 0x000000040cfa7825 */ /* 0x000fc800078e02fa */
[----:B---3--:R-:W-:-:S05]  /*18590*/  IMAD.WIDE R204, R12, 0x4, R204 ;  /* 0x000000040ccc7825 */ /* 0x008fca00078e02cc */
[----:B------:R-:W-:Y:S04]  /*185a0*/  STL.64 [R1+0x1da0], R204 ;  /* 0x001da0cc01007387 */ /* 0x000fe80000100a00 */
        /* <DEDUP_REMOVED lines=14> */
[----:B------:R-:W-:Y:S04]  /*18690*/  STL.64 [R1+0x1de0], R40 ;  /* 0x001de02801007387 */ /* 0x000fe80000100a00 */
[----:B------:R1:W-:Y:S04]  /*186a0*/  STL.64 [R1+0x1e00], R6 ;  /* 0x001e000601007387 */ /* 0x0003e80000100a00 */
[----:B-1----:R-:W3:Y:S04]  /*186b0*/  LDL.LU.64 R6, [R1+0x20c8] ;  /* 0x0020c80001067983 */ /* 0x002ee80000300a00 */
[----:B------:R1:W-:Y:S04]  /*186c0*/  STL.64 [R1+0x1e08], R222 ;  /* 0x001e08de01007387 */ /* 0x0003e80000100a00 */
[----:B-1----:R-:W4:Y:S04]  /*186d0*/  LDL.LU.64 R222, [R1+0x20c0] ;  /* 0x0020c00001de7983 */ /* 0x002f280000300a00 */
[----:B------:R1:W-:Y:S04]  /*186e0*/  STL.64 [R1+0x1e10], R250 ;  /* 0x001e10fa01007387 */ /* 0x0003e80000100a00 */
[----:B-1----:R-:W2:Y:S01]  /*186f0*/  LDL.LU.64 R250, [R1+0x20b8] ;  /* 0x0020b80001fa7983 */ /* 0x002ea20000300a00 */
[----:B------:R-:W-:-:S04]  /*18700*/  IMAD.WIDE R244, R12, 0x4, R244 ;  /* 0x000000040cf47825 */ /* 0x000fc800078e02f4 */
[C---:B------:R-:W-:Y:S01]  /*18710*/  IMAD.WIDE R10, R12.reuse, 0x4, R10 ;  /* 0x000000040c0a7825 */ /* 0x040fe200078e020a */
[----:B------:R1:W-:Y:S03]  /*18720*/  STL.64 [R1+0x1e28], R244 ;  /* 0x001e28f401007387 */ /* 0x0003e60000100a00 */
[----:B------:R-:W-:-:S04]  /*18730*/  IMAD.WIDE R216, R12, 0x4, R216 ;  /* 0x000000040cd87825 */ /* 0x000fc800078e02d8 */
[C---:B------:R-:W-:Y:S01]  /*18740*/  IMAD.WIDE R36, R12.reuse, 0x4, R36 ;  /* 0x000000040c247825 */ /* 0x040fe200078e0224 */
[----:B-1----:R-:W3:Y:S03]  /*18750*/  LDL.LU.64 R244, [R1+0x20b0] ;  /* 0x0020b00001f47983 */ /* 0x002ee60000300a00 */
[C---:B------:R-:W-:Y:S01]  /*18760*/  IMAD.WIDE R210, R12.reuse, 0x4, R210 ;  /* 0x000000040cd27825 */ /* 0x040fe200078e02d2 */
[----:B------:R1:W-:Y:S04]  /*18770*/  STL.64 [R1+0x1e30], R10 ;  /* 0x001e300a01007387 */ /* 0x0003e80000100a00 */
[----:B-1----:R-:W4:Y:S01]  /*18780*/  LDL.LU.64 R10, [R1+0x20a8] ;  /* 0x0020a800010a7983 */ /* 0x002f220000300a00 */
[----:B--2---:R-:W-:-:S05]  /*18790*/  IMAD.WIDE R250, R12, 0x4, R250 ;  /* 0x000000040cfa7825 */ /* 0x004fca00078e02fa */
[----:B------:R-:W-:Y:S04]  /*187a0*/  STL.64 [R1+0x1e18], R250 ;  /* 0x001e18fa01007387 */ /* 0x000fe80000100a00 */
[----:B------:R1:W-:Y:S04]  /*187b0*/  STL.64 [R1+0x1e38], R216 ;  /* 0x001e38d801007387 */ /* 0x0003e80000100a00 */
[----:B-1----:R-:W2:Y:S04]  /*187c0*/  LDL.LU.64 R216, [R1+0x20a0] ;  /* 0x0020a00001d87983 */ /* 0x002ea80000300a00 */
[----:B------:R-:W-:Y:S04]  /*187d0*/  STL.64 [R1+0x1e20], R36 ;  /* 0x001e202401007387 */ /* 0x000fe80000100a00 */
[----:B------:R1:W-:Y:S04]  /*187e0*/  STL.64 [R1+0x1e40], R210 ;  /* 0x001e40d201007387 */ /* 0x0003e80000100a00 */
[----:B-1----:R-:W4:Y:S01]  /*187f0*/  LDL.LU.64 R210, [R1+0x2098] ;  /* 0x0020980001d27983 */ /* 0x002f220000300a00 */
[----:B---3--:R-:W-:Y:S01]  /*18800*/  IMAD.WIDE R244, R12, 0x4, R244 ;  /* 0x000000040cf47825 */ /* 0x008fe200078e02f4 */
[----:B------:R-:W-:-:S02]  /*18810*/  PLOP3.LUT P6, PT, PT, PT, UP0, 0x80, 0x0 ;  /* 0x000000000000781c */ /* 0x000fc40003fcf008 */
[----:B------:R-:W-:Y:S02]  /*18820*/  PLOP3.LUT P0, PT, PT, PT, UP0, 0x80, 0x0 ;  /* 0x000000000000781c */ /* 0x000fe40003f0f008 */
[----:B------:R-:W-:Y:S02]  /*18830*/  PLOP3.LUT P1, PT, PT, PT, UP0, 0x80, 0x0 ;  /* 0x000000000000781c */ /* 0x000fe40003f2f008 */
[----:B------:R-:W-:Y:S02]  /*18840*/  PLOP3.LUT P2, PT, PT, PT, UP0, 0x80, 0x0 ;  /* 0x000000000000781c */ /* 0x000fe40003f4f008 */
[----:B------:R-:W-:Y:S01]  /*18850*/  PLOP3.LUT P4, PT, PT, PT, UP0, 0x80, 0x0 ;  /* 0x000000000000781c */ /* 0x000fe20003f8f008 */
[----:B--2---:R-:W-:-:S04]  /*18860*/  IMAD.WIDE R216, R12, 0x4, R216 ;  /* 0x000000040cd87825 */ /* 0x004fc800078e02d8 */
[----:B----4-:R-:W-:-:S05]  /*18870*/  IMAD.WIDE R210, R12, 0x4, R210 ;  /* 0x000000040cd27825 */ /* 0x010fca00078e02d2 */
[----:B------:R1:W-:Y:S01]  /*18880*/  STL.64 [R1+0x1e48], R210 ;  /* 0x001e48d201007387 */ /* 0x0003e20000100a00 */
[----:B------:R-:W-:-:S03]  /*18890*/  IMAD.WIDE R12, R12, 0x4, R222 ;  /* 0x000000040c0c7825 */ /* 0x000fc600078e02de */
[----:B-1----:R-:W2:Y:S04]  /*188a0*/  LDL.LU.64 R210, [R1+0x2090] ;  /* 0x0020900001d27983 */ /* 0x002ea80000300a00 */
[----:B------:R1:W-:Y:S04]  /*188b0*/  STL.64 [R1+0x1e50], R216 ;  /* 0x001e50d801007387 */ /* 0x0003e80000100a00 */
[----:B-1----:R-:W3:Y:S04]  /*188c0*/  LDL.LU.64 R216, [R1+0x2088] ;  /* 0x0020880001d87983 */ /* 0x002ee80000300a00 */
[----:B------:R-:W4:Y:S04]  /*188d0*/  LDL.LU.64 R222, [R1+0x2080] ;  /* 0x0020800001de7983 */ /* 0x000f280000300a00 */
[----:B------:R-:W-:Y:S04]  /*188e0*/  STL.64 [R1+0x1e58], R244 ;  /* 0x001e58f401007387 */ /* 0x000fe80000100a00 */
[----:B------:R1:W-:Y:S04]  /*188f0*/  STL.64 [R1+0x2160], R74 ;  /* 0x0021604a01007387 */ /* 0x0003e80000100a00 */
[----:B-1----:R-:W2:Y:S04]  /*18900*/  LDL.64 R74, [R1+0x1e28] ;  /* 0x001e2800014a7983 */ /* 0x002ea80000100a00 */
        /* <DEDUP_REMOVED lines=31> */
[----:B-1----:R-:W3:Y:S04]  /*18b00*/  LDL.64 R34, [R1+0x1c50] ;  /* 0x001c500001227983 */ /* 0x002ee80000100a00 */
[----:B------:R1:W-:Y:S04]  /*18b10*/  STL.64 [R1+0x20d8], R32 ;  /* 0x0020d82001007387 */ /* 0x0003e80000100a00 */
[----:B-1----:R-:W4:Y:S04]  /*18b20*/  LDL.64 R32, [R1+0x1c58] ;  /* 0x001c580001207983 */ /* 0x002f280000100a00 */
        /* <DEDUP_REMOVED lines=8> */
[----:B------:R1:W-:Y:S04]  /*18bb0*/  STL.64 [R1+0x2090], R14 ;  /* 0x0020900e01007387 */ /* 0x0003e80000100a00 */
[----:B------:R1:W-:Y:S04]  /*18bc0*/  STL.64 [R1+0x2088], R8 ;  /* 0x0020880801007387 */ /* 0x0003e80000100a00 */
[----:B------:R1:W-:Y:S04]  /*18bd0*/  STL.64 [R1+0x2080], R4 ;  /* 0x0020800401007387 */ /* 0x0003e80000100a00 */
[----:B-1----:R-:W2:Y:S04]  /*18be0*/  LDL.64 R14, [R1+0x1ef0] ;  /* 0x001ef000010e7983 */ /* 0x002ea80000100a00 */
[----:B------:R-:W2:Y:S04]  /*18bf0*/  LDL.64 R8, [R1+0x1cb0] ;  /* 0x001cb00001087983 */ /* 0x000ea80000100a00 */
        /* <DEDUP_REMOVED lines=9> */
[----:B----4-:R-:W-:Y:S04]  /*18c90*/  LDGSTS.E [R248+0x1fd80], desc[UR14][R32.64], !P6 ;  /* 0x1fd8000020f87fae */ /* 0x010fe8000f12184e */
[----:B---3--:R-:W-:Y:S04]  /*18ca0*/  LDGSTS.E [R248+0x1fe00], desc[UR14][R34.64], !P0 ;  /* 0x1fe0000022f87fae */ /* 0x008fe8000c12184e */
[----:B------:R-:W-:Y:S04]  /*18cb0*/  LDGSTS.E [R248+0x1fe80], desc[UR14][R222.64], !P1 ;  /* 0x1fe80000def87fae */ /* 0x000fe8000c92184e */
[----:B------:R-:W-:Y:S04]  /*18cc0*/  LDGSTS.E [R248+0x1ff00], desc[UR14][R216.64], !P2 ;  /* 0x1ff00000d8f87fae */ /* 0x000fe8000d12184e */
[----:B--2---:R-:W-:Y:S04]  /*18cd0*/  LDGSTS.E [R248+0x1ff80], desc[UR14][R210.64], !P4 ;  /* 0x1ff80000d2f87fae */ /* 0x004fe8000e12184e */
[----:B------:R-:W0:Y:S04]  /*18ce0*/  LDGDEPBAR ;  /* 0x00000000000079af */ /* 0x000e280000000000 */
[----:B------:R-:W-:Y:S04]  /*18cf0*/  LDGSTS.E [R0+0x24000], desc[UR14][R44.64], P3 ;  /* 0x240000002c007fae */ /* 0x000fe8000992184e */
[----:B------:R-:W-:Y:S04]  /*18d00*/  LDGSTS.E [R0+0x24080], desc[UR14][R46.64], P5 ;  /* 0x240800002e007fae */ /* 0x000fe8000a92184e */
[----:B------:R-:W-:Y:S04]  /*18d10*/  LDGSTS.E [R0+0x24800], desc[UR14][R72.64], P3 ;  /* 0x2480000048007fae */ /* 0x000fe8000992184e */
[----:B------:R-:W-:Y:S04]  /*18d20*/  LDGSTS.E [R0+0x24880], desc[UR14][R48.64], P5 ;  /* 0x2488000030007fae */ /* 0x000fe8000a92184e */
[----:B------:R-:W-:Y:S04]  /*18d30*/  LDGSTS.E [R0+0x25000], desc[UR14][R50.64], P3 ;  /* 0x2500000032007fae */ /* 0x000fe8000992184e */
[----:B------:R-:W2:Y:S04]  /*18d40*/  LDL.64 R72, [R1+0x1e60] ;  /* 0x001e600001487983 */ /* 0x000ea80000100a00 */
        /* <DEDUP_REMOVED lines=12> */
[----:B------:R-:W3:Y:S04]  /*18e10*/  LDL.64 R70, [R1+0x1c70] ;  /* 0x001c700001467983 */ /* 0x000ee80000100a00 */
        /* <DEDUP_REMOVED lines=76> */
[----:B----4-:R-:W-:Y:S04]  /*192e0*/  LDGSTS.E [R2+0x27a80], desc[UR14][R74.64], P5 ;  /* 0x27a800004a027fae */ /* 0x010fe8000a92184e */
[----:B------:R-:W3:Y:S04]  /*192f0*/  LDL.64 R70, [R1+0x1dc8] ;  /* 0x001dc80001467983 */ /* 0x000ee80000100a00 */
[----:B------:R-:W4:Y:S04]  /*19300*/  LDL.64 R74, [R1+0x2008] ;  /* 0x00200800014a7983 */ /* 0x000f280000100a00 */
[----:B--2---:R-:W-:Y:S04]  /*19310*/  LDGSTS.E [R10+0x24300], desc[UR14][R72.64], P3 ;  /* 0x24300000480a7fae */ /* 0x004fe8000992184e */
        /* <DEDUP_REMOVED lines=29> */
[----:B------:R-:W2:Y:S04]  /*194f0*/  LDL.64 R66, [R1+0x1cd0] ;  /* 0x001cd00001427983 */ /* 0x000ea80000100a00 */
[----:B------:R-:W2:Y:S04]  /*19500*/  LDL.64 R68, [R1+0x1ed0] ;  /* 0x001ed00001447983 */ /* 0x000ea80000100a00 */
[----:B------:R-:W2:Y:S04]  /*19510*/  LDL.64 R62, [R1+0x1d10] ;  /* 0x001d1000013e7983 */ /* 0x000ea80000100a00 */
[----:B------:R-:W2:Y:S04]  /*19520*/  LDL.64 R60, [R1+0x1f50] ;  /* 0x001f5000013c7983 */ /* 0x000ea80000100a00 */
[----:B------:R-:W2:Y:S04]  /*19530*/  LDL.64 R58, [R1+0x1d50] ;  /* 0x001d5000013a7983 */ /* 0x000ea80000100a00 */
[----:B------:R-:W2:Y:S04]  /*19540*/  LDL.64 R56, [R1+0x1f90] ;  /* 0x001f900001387983 */ /* 0x000ea80000100a00 */
[----:B---3--:R-:W-:Y:S04]  /*19550*/  LDGSTS.E [R3+0x26c80], desc[UR14][R70.64], P5 ;  /* 0x26c8000046037fae */ /* 0x008fe8000a92184e */
[----:B------:R-:W3:Y:S04]  /*19560*/  LDL.64 R54, [R1+0x1d90] ;  /* 0x001d900001367983 */ /* 0x000ee80000100a00 */
[----:B----4-:R-:W-:Y:S04]  /*19570*/  LDGSTS.E [R3+0x27400], desc[UR14][R74.64], P3 ;  /* 0x274000004a037fae */ /* 0x010fe8000992184e */
[----:B------:R-:W4:Y:S04]  /*19580*/  LDL.64 R70, [R1+0x1c90] ;  /* 0x001c900001467983 */ /* 0x000f280000100a00 */
[----:B------:R-:W3:Y:S04]  /*19590*/  LDL.64 R52, [R1+0x1fd0] ;  /* 0x001fd00001347983 */ /* 0x000ee80000100a00 */
[----:B------:R-:W4:Y:S04]  /*195a0*/  LDL.64 R74, [R1+0x1e48] ;  /* 0x001e4800014a7983 */ /* 0x000f280000100a00 */
        /* <DEDUP_REMOVED lines=16> */
[----:B--2---:R-:W-:Y:S04]  /*196b0*/  LDGSTS.E [R3+0x27480], desc[UR14][R72.64], P5 ;  /* 0x2748000048037fae */ /* 0x004fe8000a92184e */
[----:B------:R-:W2:Y:S04]  /*196c0*/  LDL.64 R72, [R1+0x1e90] ;  /* 0x001e900001487983 */ /* 0x000ea80000100a00 */
[----:B------:R-:W-:Y:S04]  /*196d0*/  LDGSTS.E [R3+0x27c00], desc[UR14][R32.64], P3 ;  /* 0x27c0000020037fae */ /* 0x000fe8000992184e */
[----:B------:R-:W3:Y:S04]  /*196e0*/  LDL.64 R32, [R1+0x1e98] ;  /* 0x001e980001207983 */ /* 0x000ee80000100a00 */
[----:B----4-:R-:W-:Y:S04]  /*196f0*/  LDGSTS.E [R3+0x27c80], desc[UR14][R74.64], P5 ;  /* 0x27c800004a037fae */ /* 0x010fe8000a92184e */
[----:B------:R-:W5:Y:S04]  /*19700*/  LDL.LU.64 R74, [R1+0x2160] ;  /* 0x00216000014a7983 */ /* 0x000f680000300a00 */
[----:B------:R-:W4:Y:S04]  /*19710*/  LDL.64 R2, [R1+0x2018] ;  /* 0x0020180001027983 */ /* 0x000f280000100a00 */
[----:B--2---:R-:W-:Y:S04]  /*19720*/  LDGSTS.E [R11+0x24500], desc[UR14][R72.64], P3 ;  /* 0x24500000480b7fae */ /* 0x004fe8000992184e */
[----:B------:R-:W-:Y:S04]  /*19730*/  LDGSTS.E [R11+0x24580], desc[UR14][R70.64], P5 ;  /* 0x24580000460b7fae */ /* 0x000fe8000a92184e */
[----:B------:R-:W-:Y:S04]  /*19740*/  LDGSTS.E [R11+0x24d00], desc[UR14][R68.64], P3 ;  /* 0x24d00000440b7fae */ /* 0x000fe8000992184e */
[----:B------:R-:W5:Y:S04]  /*19750*/  LDL.LU.64 R72, [R1+0x2158] ;  /* 0x0021580001487983 */ /* 0x000f680000300a00 */
[----:B------:R-:W5:Y:S04]  /*19760*/  LDL.LU.64 R70, [R1+0x2150] ;  /* 0x0021500001467983 */ /* 0x000f680000300a00 */
[----:B------:R-:W5:Y:S04]  /*19770*/  LDL.LU.64 R68, [R1+0x2148] ;  /* 0x0021480001447983 */ /* 0x000f680000300a00 */
[----:B------:R-:W-:Y:S04]  /*19780*/  LDGSTS.E [R11+0x24d80], desc[UR14][R66.64], P5 ;  /* 0x24d80000420b7fae */ /* 0x000fe8000a92184e */
        /* <DEDUP_REMOVED lines=11> */
[----:B---3--:R-:W-:Y:S04]  /*19840*/  LDGSTS.E [R11+0x26580], desc[UR14][R54.64], P5 ;  /* 0x26580000360b7fae */ /* 0x008fe8000a92184e */
        /* <DEDUP_REMOVED lines=15> */
[----:B------:R-:W2:Y:S04]  /*19940*/  LDL.64 R10, [R1+0x2060] ;  /* 0x00206000010a7983 */ /* 0x000ea80000100a00 */
        /* <DEDUP_REMOVED lines=20> */
[----:B------:R-:W-:Y:S01]  /*19a90*/  LDGSTS.E [R248+0x26e80], desc[UR14][R4.64], P5 ;  /* 0x26e8000004f87fae */ /* 0x000fe2000a92184e */
[----:B------:R-:W-:-:S03]  /*19aa0*/  UISETP.GE.AND UP0, UPT, UR7, 0x40, UPT ;  /* 0x000000400700788c */ /* 0x000fc6000bf06270 */
[----:B----4-:R-:W-:Y:S04]  /*19ab0*/  LDGSTS.E [R248+0x27600], desc[UR14][R2.64], P3 ;  /* 0x2760000002f87fae */ /* 0x010fe8000992184e */
[----:B------:R-:W-:Y:S04]  /*19ac0*/  LDGSTS.E [R248+0x27680], desc[UR14][R250.64], P5 ;  /* 0x27680000faf87fae */ /* 0x000fe8000a92184e */
[----:B------:R-:W5:Y:S04]  /*19ad0*/  LDL.LU.64 R4, [R1+0x2080] ;  /* 0x0020800001047983 */ /* 0x000f680000300a00 */
[----:B------:R1:W-:Y:S04]  /*19ae0*/  STL [R1+0x4f0], RZ ;  /* 0x0004f0ff01007387 */ /* 0x0003e80000100800 */
        /* <DEDUP_REMOVED lines=459> */
[----:B------:R1:W-:Y:S04]  /*1b7a0*/  STL [R1], RZ ;  /* 0x000000ff01007387 */ /* 0x0003e80000100800 */
        /* <DEDUP_REMOVED lines=13> */
[----:B------:R-:W-:Y:S04]  /*1b880*/  LDGSTS.E [R248+0x27e00], desc[UR14][R246.64], P3 ;  /* 0x27e00000f6f87fae */ /* 0x000fe8000992184e */
[----:B------:R1:W-:Y:S04]  /*1b890*/  STL [R1+0x4b8], RZ ;  /* 0x0004b8ff01007387 */ /* 0x0003e80000100800 */
[----:B------:R-:W-:Y:S04]  /*1b8a0*/  LDGSTS.E [R248+0x27e80], desc[UR14][R244.64], P5 ;  /* 0x27e80000f4f87fae */ /* 0x000fe8000a92184e */
[----:B------:R1:W-:Y:S04]  /*1b8b0*/  STL [R1+0x4bc], RZ ;  /* 0x0004bcff01007387 */ /* 0x0003e80000100800 */
[----:B------:R-:W-:Y:S01]  /*1b8c0*/  LDGSTS.E [R6+0x24700], desc[UR14][R242.64], P3 ;  /* 0x24700000f2067fae */ /* 0x000fe2000992184e */
[----:B------:R-:W-:-:S03]  /*1b8d0*/  PLOP3.LUT P0, PT, PT, PT, UP0, 0x40, 0x0 ;  /* 0x000000000000781c */ /* 0x000fc60003f0e808 */
        /* <DEDUP_REMOVED lines=8> */
[----:B------:R3:W-:Y:S04]  /*1b960*/  LDGSTS.E [R6+0x26780], desc[UR14][R204.64], P5 ;  /* 0x26780000cc067fae */ /* 0x0007e8000a92184e */
[----:B------:R-:W-:Y:S04]  /*1b970*/  LDGSTS.E [R6+0x26f00], desc[UR14][R42.64], P3 ;  /* 0x26f000002a067fae */ /* 0x000fe8000992184e */
[----:B------:R-:W-:Y:S04]  /*1b980*/  LDGSTS.E [R6+0x26f80], desc[UR14][R40.64], P5 ;  /* 0x26f8000028067fae */ /* 0x000fe8000a92184e */
[----:B------:R-:W-:Y:S04]  /*1b990*/  LDGSTS.E [R6+0x27700], desc[UR14][R38.64], P3 ;  /* 0x2770000026067fae */ /* 0x000fe8000992184e */
[----:B------:R4:W-:Y:S04]  /*1b9a0*/  LDGSTS.E [R6+0x27780], desc[UR14][R36.64], P5 ;  /* 0x2778000024067fae */ /* 0x0009e8000a92184e */
[----:B--2---:R1:W-:Y:S04]  /*1b9b0*/  LDGSTS.E [R6+0x27f00], desc[UR14][R10.64], P3 ;  /* 0x27f000000a067fae */ /* 0x0043e8000992184e */
[----:B------:R1:W-:Y:S01]  /*1b9c0*/  LDGSTS.E [R6+0x27f80], desc[UR14][R12.64], P5 ;  /* 0x27f800000c067fae */ /* 0x0003e2000a92184e */
[----:B---3--:R-:W-:-:S03]  /*1b9d0*/  CS2R R204, SRZ ;  /* 0x0000000000cc7805 */ /* 0x008fc6000001ff00 */
[----:B------:R-:W0:Y:S01]  /*1b9e0*/  LDGDEPBAR ;  /* 0x00000000000079af */ /* 0x000e220000000000 */
[----:B------:R-:W-:Y:S02]  /*1b9f0*/  CS2R R206, SRZ ;  /* 0x0000000000ce7805 */ /* 0x000fe4000001ff00 */
[----:B------:R-:W-:Y:S02]  /*1ba00*/  CS2R R248, SRZ ;  /* 0x0000000000f87805 */ /* 0x000fe4000001ff00 */
[----:B------:R-:W-:Y:S02]  /*1ba10*/  CS2R R250, SRZ ;  /* 0x0000000000fa7805 */ /* 0x000fe4000001ff00 */
[----:B----4-:R-:W-:Y:S02]  /*1ba20*/  CS2R R36, SRZ ;  /* 0x0000000000247805 */ /* 0x010fe4000001ff00 */
[----:B------:R-:W-:Y:S02]  /*1ba30*/  CS2R R38, SRZ ;  /* 0x0000000000267805 */ /* 0x000fe4000001ff00 */
[----:B------:R-:W-:-:S02]  /*1ba40*/  CS2R R40, SRZ ;  /* 0x0000000000287805 */ /* 0x000fc4000001ff00 */
[----:B------:R-:W-:Y:S02]  /*1ba50*/  CS2R R42, SRZ ;  /* 0x00000000002a7805 */ /* 0x000fe4000001ff00 */
[----:B------:R-:W-:Y:S02]  /*1ba60*/  CS2R R228, SRZ ;  /* 0x0000000000e47805 */ /* 0x000fe4000001ff00 */
[----:B------:R-:W-:Y:S02]  /*1ba70*/  CS2R R230, SRZ ;  /* 0x0000000000e67805 */ /* 0x000fe4000001ff00 */
[----:B------:R-:W-:Y:S02]  /*1ba80*/  CS2R R232, SRZ ;  /* 0x0000000000e87805 */ /* 0x000fe4000001ff00 */
[----:B------:R-:W-:Y:S02]  /*1ba90*/  CS2R R234, SRZ ;  /* 0x0000000000ea7805 */ /* 0x000fe4000001ff00 */
[----:B------:R-:W-:-:S02]  /*1baa0*/  CS2R R236, SRZ ;  /* 0x0000000000ec7805 */ /* 0x000fc4000001ff00 */
[----:B------:R-:W-:Y:S02]  /*1bab0*/  CS2R R238, SRZ ;  /* 0x0000000000ee7805 */ /* 0x000fe4000001ff00 */
[----:B------:R-:W-:Y:S02]  /*1bac0*/  CS2R R240, SRZ ;  /* 0x0000000000f07805 */ /* 0x000fe4000001ff00 */
[----:B------:R-:W-:Y:S02]  /*1bad0*/  CS2R R242, SRZ ;  /* 0x0000000000f27805 */ /* 0x000fe4000001ff00 */
[----:B------:R-:W-:Y:S02]  /*1bae0*/  CS2R R244, SRZ ;  /* 0x0000000000f47805 */ /* 0x000fe4000001ff00 */
[----:B------:R-:W-:Y:S01]  /*1baf0*/  CS2R R246, SRZ ;  /* 0x0000000000f67805 */ /* 0x000fe2000001ff00 */
[----:B-1----:R-:W-:Y:S06]  /*1bb00*/  @P0 BRA `(.L_x_0) ;  /* 0x000003c4005c0947 */ /* 0x002fec0003800000 */
[----:B------:R-:W2:Y:S04]  /*1bb10*/  LDL.LU.64 R234, [R1+0xd20] ;  /* 0x000d200001ea7983 */ /* 0x000ea80000300a00 */
[----:B------:R-:W3:Y:S04]  /*1bb20*/  LDL.LU.64 R2, [R1+0xd28] ;  /* 0x000d280001027983 */ /* 0x000ee80000300a00 */
[----:B------:R-:W4:Y:S04]  /*1bb30*/  LDL.LU.64 R236, [R1+0xd30] ;  /* 0x000d300001ec7983 */ /* 0x000f280000300a00 */
[----:B------:R-:W4:Y:S04]  /*1bb40*/  LDL.LU.64 R238, [R1+0xd38] ;  /* 0x000d380001ee7983 */ /* 0x000f280000300a00 */
[----:B------:R-:W4:Y:S04]  /*1bb50*/  LDL.LU.64 R240, [R1+0xd40] ;  /* 0x000d400001f07983 */ /* 0x000f280000300a00 */
[----:B------:R-:W4:Y:S04]  /*1bb60*/  LDL.LU.64 R242, [R1+0xd48] ;  /* 0x000d480001f27983 */ /* 0x000f280000300a00 */
[----:B------:R-:W4:Y:S04]  /*1bb70*/  LDL.LU.64 R244, [R1+0xd50] ;  /* 0x000d500001f47983 */ /* 0x000f280000300a00 */
[----:B------:R-:W4:Y:S04]  /*1bb80*/  LDL.LU.64 R246, [R1+0xd58] ;  /* 0x000d580001f67983 */ /* 0x000f280000300a00 */
[----:B------:R-:W4:Y:S01]  /*1bb90*/  LDL.LU.64 R6, [R1+0xbf8] ;  /* 0x000bf80001067983 */ /* 0x000f220000300a00 */
[----:B--2---:R-:W-:-:S03]  /*1bba0*/  MOV R0, R235 ;  /* 0x000000eb00007202 */ /* 0x004fc60000000f00 */
[----:B------:R-:W-:Y:S04]  /*1bbb0*/  STL [R1+0xd20], R234 ;  /* 0x000d20ea01007387 */ /* 0x000fe80000100800 */
[----:B---3--:R-:W-:Y:S04]  /*1bbc0*/  STL [R1+0xd28], R2 ;  /* 0x000d280201007387 */ /* 0x008fe80000100800 */
[----:B------:R1:W-:Y:S04]  /*1bbd0*/  STL [R1+0xd1c], R0 ;  /* 0x000d1c0001007387 */ /* 0x0003e80000100800 */
[----:B----4-:R-:W-:Y:S01]  /*1bbe0*/  STL [R1+0xd30], R236 ;  /* 0x000d30ec01007387 */ /* 0x010fe20000100800 */
[----:B-1----:R-:W-:-:S05]  /*1bbf0*/  IMAD.MOV.U32 R0, RZ, RZ, R3 ;  /* 0x000000ffff007224 */ /* 0x002fca00078e0003 */
[----:B------:R1:W-:Y:S04]  /*1bc00*/  STL [R1+0xd24], R0 ;  /* 0x000d240001007387 */ /* 0x0003e80000100800 */
[----:B------:R-:W2:Y:S04]  /*1bc10*/  LDL.LU.64 R2, [R1+0xbb8] ;  /* 0x000bb80001027983 */ /* 0x000ea80000300a00 */
[----:B------:R-:W-:Y:S01]  /*1bc20*/  STL [R1+0xd38], R238 ;  /* 0x000d38ee01007387 */ /* 0x000fe20000100800 */
[----:B-1----:R-:W-:-:S05]  /*1bc30*/  IMAD.MOV.U32 R0, RZ, RZ, R237 ;  /* 0x000000ffff007224 */ /* 0x002fca00078e00ed */
[----:B------:R1:W-:Y:S04]  /*1bc40*/  STL [R1+0xd2c], R0 ;  /* 0x000d2c0001007387 */ /* 0x0003e80000100800 */
[----:B------:R-:W-:Y:S01]  /*1bc50*/  STL [R1+0xd40], R240 ;  /* 0x000d40f001007387 */ /* 0x000fe20000100800 */
[----:B-1----:R-:W-:-:S05]  /*1bc60*/  MOV R0, R239 ;  /* 0x000000ef00007202 */ /* 0x002fca0000000f00 */
[----:B------:R1:W-:Y:S04]  /*1bc70*/  STL [R1+0xd34], R0 ;  /* 0x000d340001007387 */ /* 0x0003e80000100800 */
[----:B------:R-:W-:Y:S01]  /*1bc80*/  STL [R1+0xd48], R242 ;  /* 0x000d48f201007387 */ /* 0x000fe20000100800 */
[----:B-1----:R-:W-:-:S05]  /*1bc90*/  IMAD.MOV.U32 R0, RZ, RZ, R241 ;  /* 0x000000ffff007224 */ /* 0x002fca00078e00f1 */
[----:B------:R1:W-:Y:S04]  /*1bca0*/  STL [R1+0xd3c], R0 ;  /* 0x000d3c0001007387 */ /* 0x0003e80000100800 */
        /* <DEDUP_REMOVED lines=9> */
[----:B-----5:R-:W-:Y:S01]  /*1bd40*/  STL [R1+0xd68], R4 ;  /* 0x000d680401007387 */ /* 0x020fe20000100800 */
[----:B-1----:R-:W-:-:S05]  /*1bd50*/  IMAD.MOV.U32 R0, RZ, RZ, R7 ;  /* 0x000000ffff007224 */ /* 0x002fca00078e0007 */
[----:B------:R1:W-:Y:S04]  /*1bd60*/  STL [R1+0xd5c], R0 ;  /* 0x000d5c0001007387 */ /* 0x0003e80000100800 */
[----:B------:R-:W-:Y:S04]  /*1bd70*/  STL [R1+0xd64], R5 ;  /* 0x000d640501007387 */ /* 0x000fe80000100800 */
        /* <DEDUP_REMOVED lines=8> */
[----:B------:R-:W3:Y:S04]  /*1be00*/  LDL.LU.64 R6, [R1+0xb78] ;  /* 0x000b780001067983 */ /* 0x000ee80000300a00 */
[----:B------:R-:W-:Y:S04]  /*1be10*/  STL [R1+0xd90], R88 ;  /* 0x000d905801007387 */ /* 0x000fe80000100800 */
[----:B------:R-:W-:Y:S04]  /*1be20*/  STL [R1+0xd8c], R89 ;  /* 0x000d8c5901007387 */ /* 0x000fe80000100800 */
[----:B------:R-:W4:Y:S04]  /*1be30*/  LDL.LU.64 R234, [R1+0x7b0] ;  /* 0x0007b00001ea7983 */ /* 0x000f280000300a00 */
[----:B------:R-:W-:Y:S04]  /*1be40*/  STL [R1+0xd98], R104 ;  /* 0x000d986801007387 */ /* 0x000fe80000100800 */
[----:B------:R-:W-:Y:S04]  /*1be50*/  STL [R1+0xd94], R105 ;  /* 0x000d946901007387 */ /* 0x000fe80000100800 */
[----:B------:R-:W4:Y:S04]  /*1be60*/  LDL.LU.64 R236, [R1+0x7f0] ;  /* 0x0007f00001ec7983 */ /* 0x000f280000300a00 */
[----:B--2---:R2:W-:Y:S01]  /*1be70*/  STL [R1+0xda0], R2 ;  /* 0x000da00201007387 */ /* 0x0045e20000100800 */
[----:B-1----:R-:W-:-:S03]  /*1be80*/  MOV R0, R3 ;  /* 0x0000000300007202 */ /* 0x002fc60000000f00 */
[----:B------:R-:W4:Y:S04]  /*1be90*/  LDL.LU.64 R238, [R1+0x838] ;  /* 0x0008380001ee7983 */ /* 0x000f280000300a00 */
[----:B------:R1:W-:Y:S04]  /*1bea0*/  STL [R1+0xd9c], R0 ;  /* 0x000d9c0001007387 */ /* 0x0003e80000100800 */
[----:B------:R-:W-:Y:S04]  /*1beb0*/  STL [R1+0xda8], R120 ;  /* 0x000da87801007387 */ /* 0x000fe80000100800 */
[----:B------:R-:W-:Y:S04]  /*1bec0*/  STL [R1+0xda4], R121 ;  /* 0x000da47901007387 */ /* 0x000fe80000100800 */
[----:B------:R-:W4:Y:S04]  /*1bed0*/  LDL.LU.64 R240, [R1+0x878] ;  /* 0x0008780001f07983 */ /* 0x000f280000300a00 */
        /* <DEDUP_REMOVED lines=8> */
[----:B--2---:R-:W2:Y:S04]  /*1bf60*/  LDL.LU.64 R2, [R1+0x938] ;  /* 0x0009380001027983 */ /* 0x004ea80000300a00 */
[----:B------:R-:W-:Y:S04]  /*1bf70*/  STL [R1+0xdc8], R184 ;  /* 0x000dc8b801007387 */ /* 0x000fe80000100800 */
[----:B------:R-:W-:Y:S04]  /*1bf80*/  STL [R1+0xdc4], R185 ;  /* 0x000dc4b901007387 */ /* 0x000fe80000100800 */
[----:B------:R-:W2:Y:S04]  /*1bf90*/  LDL.LU.64 R244, [R1+0xb38] ;  /* 0x000b380001f47983 */ /* 0x000ea80000300a00 */
[----:B------:R-:W-:Y:S04]  /*1bfa0*/  STL [R1+0xdd0], R200 ;  /* 0x000dd0c801007387 */ /* 0x000fe80000100800 */
[----:B------:R-:W-:Y:S04]  /*1bfb0*/  STL [R1+0xdcc], R201 ;  /* 0x000dccc901007387 */ /* 0x000fe80000100800 */
[----:B------:R-:W2:Y:S04]  /*1bfc0*/  LDL.LU.64 R232, [R1+0x978] ;  /* 0x0009780001e87983 */ /* 0x000ea80000300a00 */
[----:B------:R-:W-:Y:S04]  /*1bfd0*/  STL [R1+0xdd8], R202 ;  /* 0x000dd8ca01007387 */ /* 0x000fe80000100800 */
[----:B------:R-:W-:Y:S04]  /*1bfe0*/  STL [R1+0xdd4], R203 ;  /* 0x000dd4cb01007387 */ /* 0x000fe80000100800 */
[----:B------:R-:W2:Y:S04]  /*1bff0*/  LDL.LU.64 R246, [R1+0x9b8] ;  /* 0x0009b80001f67983 */ /* 0x000ea80000300a00 */
[----:B---3--:R3:W-:Y:S01]  /*1c000*/  STL [R1+0xde0], R6 ;  /* 0x000de00601007387 */ /* 0x0087e20000100800 */
[----:B-1----:R-:W-:-:S03]  /*1c010*/  IMAD.MOV.U32 R0, RZ, RZ, R7 ;  /* 0x000000ffff007224 */ /* 0x002fc600078e0007 */
[----:B---3--:R-:W3:Y:S04]  /*1c020*/  LDL.LU.64 R6, [R1+0x9f8] ;  /* 0x0009f80001067983 */ /* 0x008ee80000300a00 */
[----:B------:R1:W-:Y:S04]  /*1c030*/  STL [R1+0xddc], R0 ;  /* 0x000ddc0001007387 */ /* 0x0003e80000100800 */
[----:B----4-:R4:W-:Y:S01]  /*1c040*/  STL [R1+0xde8], R234 ;  /* 0x000de8ea01007387 */ /* 0x0109e20000100800 */
[----:B-1----:R-:W-:-:S03]  /*1c050*/  IMAD.MOV.U32 R0, RZ, RZ, R235 ;  /* 0x000000ffff007224 */ /* 0x002fc600078e00eb */
[----:B----4-:R-:W4:Y:S04]  /*1c060*/  LDL.LU.64 R234, [R1+0xa38] ;  /* 0x000a380001ea7983 */ /* 0x010f280000300a00 */
[----:B------:R1:W-:Y:S04]  /*1c070*/  STL [R1+0xde4], R0 ;  /* 0x000de40001007387 */ /* 0x0003e80000100800 */
[----:B------:R1:W-:Y:S02]  /*1c080*/  STL [R1+0xdf0], R236 ;  /* 0x000df0ec01007387 */ /* 0x0003e40000100800 */
[----:B-1----:R-:W-:-:S02]  /*1c090*/  MOV R0, R237 ;  /* 0x000000ed00007202 */ /* 0x002fc40000000f00 */
[----:B------:R-:W4:Y:S04]  /*1c0a0*/  LDL.LU.64 R236, [R1+0xa78] ;  /* 0x000a780001ec7983 */ /* 0x000f280000300a00 */
[----:B------:R1:W-:Y:S04]  /*1c0b0*/  STL [R1+0xdec], R0 ;  /* 0x000dec0001007387 */ /* 0x0003e80000100800 */
[----:B------:R1:W-:Y:S02]  /*1c0c0*/  STL [R1+0xdf8], R238 ;  /* 0x000df8ee01007387 */ /* 0x0003e40000100800 */
[----:B-1----:R-:W-:-:S02]  /*1c0d0*/  IMAD.MOV.U32 R0, RZ, RZ, R239 ;  /* 0x000000ffff007224 */ /* 0x002fc400078e00ef */
[----:B------:R-:W4:Y:S04]  /*1c0e0*/  LDL.LU.64 R238, [R1+0xab8] ;  /* 0x000ab80001ee7983 */ /* 0x000f280000300a00 */
[----:B------:R1:W-:Y:S04]  /*1c0f0*/  STL [R1+0xdf4], R0 ;  /* 0x000df40001007387 */ /* 0x0003e80000100800 */
[----:B------:R1:W-:Y:S02]  /*1c100*/  STL [R1+0xe00], R240 ;  /* 0x000e00f001007387 */ /* 0x0003e40000100800 */
[----:B-1----:R-:W-:-:S02]  /*1c110*/  IMAD.MOV.U32 R0, RZ, RZ, R241 ;  /* 0x000000ffff007224 */ /* 0x002fc400078e00f1 */
[----:B------:R-:W4:Y:S04]  /*1c120*/  LDL.LU.64 R240, [R1+0xaf8] ;  /* 0x000af80001f07983 */ /* 0x000f280000300a00 */
        /* <DEDUP_REMOVED lines=9> */
[----:B--2---:R2:W-:Y:S01]  /*1c1c0*/  STL [R1+0xe18], R2 ;  /* 0x000e180201007387 */ /* 0x0045e20000100800 */
[----:B-1----:R-:W-:-:S03]  /*1c1d0*/  IMAD.MOV.U32 R0, RZ, RZ, R3 ;  /* 0x000000ffff007224 */ /* 0x002fc600078e0003 */
[----:B--2---:R-:W2:Y:S04]  /*1c1e0*/  LDL.LU.64 R2, [R1+0xae8] ;  /* 0x000ae80001027983 */ /* 0x004ea80000300a00 */
[----:B------:R1:W-:Y:S04]  /*1c1f0*/  STL [R1+0xe14], R0 ;  /* 0x000e140001007387 */ /* 0x0003e80000100800 */
[----:B------:R1:W-:Y:S02]  /*1c200*/  STL [R1+0xe20], R244 ;  /* 0x000e20f401007387 */ /* 0x0003e40000100800 */
[----:B-1----:R-:W-:-:S02]  /*1c210*/  MOV R0, R245 ;  /* 0x000000f500007202 */ /* 0x002fc40000000f00 */
[----:B------:R-:W2:Y:S04]  /*1c220*/  LDL.LU.64 R244, [R1+0xae0] ;  /* 0x000ae00001f47983 */ /* 0x000ea80000300a00 */
[----:B------:R1:W-:Y:S04]  /*1c230*/  STL [R1+0xe1c], R0 ;  /* 0x000e1c0001007387 */ /* 0x0003e80000100800 */
[----:B------:R1:W-:Y:S02]  /*1c240*/  STL [R1+0xe28], R232 ;  /* 0x000e28e801007387 */ /* 0x0003e40000100800 */
[----:B-1----:R-:W-:-:S02]  /*1c250*/  IMAD.MOV.U32 R0, RZ, RZ, R233 ;  /* 0x000000ffff007224 */ /* 0x002fc400078e00e9 */
[----:B------:R-:W2:Y:S04]  /*1c260*/  LDL.LU.64 R232, [R1+0xad8] ;  /* 0x000ad80001e87983 */ /* 0x000ea80000300a00 */
[----:B------:R1:W-:Y:S04]  /*1c270*/  STL [R1+0xe24], R0 ;  /* 0x000e240001007387 */ /* 0x0003e80000100800 */
[----:B------:R1:W-:Y:S02]  /*1c280*/  STL [R1+0xe30], R246 ;  /* 0x000e30f601007387 */ /* 0x0003e40000100800 */
[----:B-1----:R-:W-:-:S02]  /*1c290*/  IMAD.MOV.U32 R0, RZ, RZ, R247 ;  /* 0x000000ffff007224 */ /* 0x002fc400078e00f7 */
[----:B------:R-:W2:Y:S04]  /*1c2a0*/  LDL.LU.64 R246, [R1+0xad0] ;  /* 0x000ad00001f67983 */ /* 0x000ea80000300a00 */
[----:B------:R1:W-:Y:S04]  /*1c2b0*/  STL [R1+0xe2c], R0 ;  /* 0x000e2c0001007387 */ /* 0x0003e80000100800 */
[----:B---3--:R3:W-:Y:S01]  /*1c2c0*/  STL [R1+0xe38], R6 ;  /* 0x000e380601007387 */ /* 0x0087e20000100800 */
[----:B-1----:R-:W-:-:S03]  /*1c2d0*/  MOV R0, R7 ;  /* 0x0000000700007202 */ /* 0x002fc60000000f00 */
[----:B---3--:R-:W3:Y:S04]  /*1c2e0*/  LDL.LU.64 R6, [R1+0xac8] ;  /* 0x000ac80001067983 */ /* 0x008ee80000300a00 */
[----:B------:R1:W-:Y:S04]  /*1c2f0*/  STL [R1+0xe34], R0 ;  /* 0x000e340001007387 */ /* 0x0003e80000100800 */
[----:B----4-:R4:W-:Y:S01]  /*1c300*/  STL [R1+0xe40], R234 ;  /* 0x000e40ea01007387 */ /* 0x0109e20000100800 */
[----:B-1----:R-:W-:-:S03]  /*1c310*/  IMAD.MOV.U32 R0, RZ, RZ, R235 ;  /* 0x000000ffff007224 */ /* 0x002fc600078e00eb */
[----:B----4-:R-:W4:Y:S04]  /*1c320*/  LDL.LU.64 R234, [R1+0xac0] ;  /* 0x000ac00001ea7983 */ /* 0x010f280000300a00 */
        /* <DEDUP_REMOVED lines=21> */
[----:B--2---:R2:W-:Y:S01]  /*1c480*/  STL [R1+0xe70], R2 ;  /* 0x000e700201007387 */ /* 0x0045e20000100800 */
[----:B-1----:R-:W-:-:S03]  /*1c490*/  IMAD.MOV.U32 R0, RZ, RZ, R3 ;  /* 0x000000ffff007224 */ /* 0x002fc600078e0003 */
[----:B--2---:R-:W2:Y:S04]  /*1c4a0*/  LDL.LU.64 R2, [R1+0xa90] ;  /* 0x000a900001027983 */ /* 0x004ea80000300a00 */
[----:B------:R1:W-:Y:S04]  /*1c4b0*/  STL [R1+0xe6c], R0 ;  /* 0x000e6c0001007387 */ /* 0x0003e80000100800 */
[----:B------:R1:W-:Y:S02]  /*1c4c0*/  STL [R1+0xe78], R244 ;  /* 0x000e78f401007387 */ /* 0x0003e40000100800 */
[----:B-1----:R-:W-:-:S02]  /*1c4d0*/  IMAD.MOV.U32 R0, RZ, RZ, R245 ;  /* 0x000000ffff007224 */ /* 0x002fc400078e00f5 */
[----:B------:R-:W2:Y:S04]  /*1c4e0*/  LDL.LU.64 R244, [R1+0xa88] ;  /* 0x000a880001f47983 */ /* 0x000ea80000300a00 */
        /* <DEDUP_REMOVED lines=9> */
[----:B---3--:R3:W-:Y:S01]  /*1c580*/  STL [R1+0xe90], R6 ;  /* 0x000e900601007387 */ /* 0x0087e20000100800 */
[----:B-1----:R-:W-:-:S03]  /*1c590*/  IMAD.MOV.U32 R0, RZ, RZ, R7 ;  /* 0x000000ffff007224 */ /* 0x002fc600078e0007 */
[----:B---3--:R-:W3:Y:S04]  /*1c5a0*/  LDL.LU.64 R6, [R1+0xa70] ;  /* 0x000a700001067983 */ /* 0x008ee80000300a00 */
[----:B------:R1:W-:Y:S04]  /*1c5b0*/  STL [R1+0xe8c], R0 ;  /* 0x000e8c0001007387 */ /* 0x0003e80000100800 */
[----:B----4-:R4:W-:Y:S01]  /*1c5c0*/  STL [R1+0xe98], R234 ;  /* 0x000e98ea01007387 */ /* 0x0109e20000100800 */
[----:B-1----:R-:W-:-:S03]  /*1c5d0*/  MOV R0, R235 ;  /* 0x000000eb00007202 */ /* 0x002fc60000000f00 */
[----:B----4-:R-:W4:Y:S04]  /*1c5e0*/  LDL.LU.64 R234, [R1+0xa68] ;  /* 0x000a680001ea7983 */ /* 0x010f280000300a00 */
        /* <DEDUP_REMOVED lines=21> */
[----:B--2---:R2:W-:Y:S01]  /*1c740*/  STL [R1+0xec8], R2 ;  /* 0x000ec80201007387 */ /* 0x0045e20000100800 */
[----:B-1----:R-:W-:-:S03]  /*1c750*/  MOV R0, R3 ;  /* 0x0000000300007202 */ /* 0x002fc60000000f00 */
[----:B--2---:R-:W2:Y:S04]  /*1c760*/  LDL.LU.64 R2, [R1+0xc18] ;  /* 0x000c180001027983 */ /* 0x004ea80000300a00 */
        /* <DEDUP_REMOVED lines=1093> */
[----:B------:R-:W-:Y:S04]  /*20bc0*/  STL [R1+0x1758], R230 ;  /* 0x001758e601007387 */ /* 0x000fe80000100800 */
[----:B------:R-:W4:Y:S01]  /*20bd0*/  LDL.LU.64 R228, [R1+0x17b0] ;  /* 0x0017b00001e47983 */ /* 0x000f220000300a00 */
[----:B-1----:R-:W-:-:S05]  /*20be0*/  IMAD.MOV.U32 R0, RZ, RZ, R231 ;  /* 0x000000ffff007224 */ /* 0x002fca00078e00e7 */
        /* <DEDUP_REMOVED lines=9> */
[----:B------:R-:W-:Y:S04]  /*20c80*/  STL [R1+0x1770], R232 ;  /* 0x001770e801007387 */ /* 0x000fe80000100800 */
[----:B------:R-:W2:Y:S01]  /*20c90*/  LDL.LU.64 R230, [R1+0x17c8] ;  /* 0x0017c80001e67983 */ /* 0x000ea20000300a00 */
[----:B-1----:R-:W-:-:S05]  /*20ca0*/  IMAD.MOV.U32 R0, RZ, RZ, R233 ;  /* 0x000000ffff007224 */ /* 0x002fca00078e00e9 */
[----:B------:R1:W-:Y:S04]  /*20cb0*/  STL [R1+0x176c], R0 ;  /* 0x00176c0001007387 */ /* 0x0003e80000100800 */
[----:B------:R1:W-:Y:S02]  /*20cc0*/  STL [R1+0x1778], R246 ;  /* 0x001778f601007387 */ /* 0x0003e40000100800 */
[----:B-1----:R-:W-:Y:S02]  /*20cd0*/  IMAD.MOV.U32 R0, RZ, RZ, R247 ;  /* 0x000000ffff007224 */ /* 0x002fe400078e00f7 */
[----:B------:R-:W2:Y:S04]  /*20ce0*/  LDL.LU.64 R246, [R1+0x17d0] ;  /* 0x0017d00001f67983 */ /* 0x000ea80000300a00 */
[----:B------:R1:W-:Y:S04]  /*20cf0*/  STL [R1+0x1774], R0 ;  /* 0x0017740001007387 */ /* 0x0003e80000100800 */
[----:B---3--:R3:W-:Y:S01]  /*20d00*/  STL [R1+0x1780], R6 ;  /* 0x0017800601007387 */ /* 0x0087e20000100800 */
[----:B-1----:R-:W-:-:S03]  /*20d10*/  MOV R0, R7 ;  /* 0x0000000700007202 */ /* 0x002fc60000000f00 */
[----:B---3--:R-:W3:Y:S04]  /*20d20*/  LDL.LU.64 R6, [R1+0x17d8] ;  /* 0x0017d80001067983 */ /* 0x008ee80000300a00 */
[----:B------:R1:W-:Y:S04]  /*20d30*/  STL [R1+0x177c], R0 ;  /* 0x00177c0001007387 */ /* 0x0003e80000100800 */
[----:B----4-:R-:W-:Y:S04]  /*20d40*/  STL [R1+0x1788], R234 ;  /* 0x001788ea01007387 */ /* 0x010fe80000100800 */
[----:B------:R-:W4:Y:S01]  /*20d50*/  LDL.LU.64 R232, [R1+0x17e0] ;  /* 0x0017e00001e87983 */ /* 0x000f220000300a00 */
[----:B-1----:R-:W-:-:S05]  /*20d60*/  IMAD.MOV.U32 R0, RZ, RZ, R235 ;  /* 0x000000ffff007224 */ /* 0x002fca00078e00eb */
[----:B------:R1:W-:Y:S02]  /*20d70*/  STL [R1+0x1784], R0 ;  /* 0x0017840001007387 */ /* 0x0003e40000100800 */
[----:B-1----:R-:W-:Y:S02]  /*20d80*/  IMAD.MOV.U32 R0, RZ, RZ, R237 ;  /* 0x000000ffff007224 */ /* 0x002fe400078e00ed */
[----:B------:R-:W-:Y:S04]  /*20d90*/  STL [R1+0x1790], R236 ;  /* 0x001790ec01007387 */ /* 0x000fe80000100800 */
[----:B------:R-:W4:Y:S04]  /*20da0*/  LDL.LU.64 R234, [R1+0x17e8] ;  /* 0x0017e80001ea7983 */ /* 0x000f280000300a00 */
[----:B------:R1:W-:Y:S04]  /*20db0*/  STL [R1+0x178c], R0 ;  /* 0x00178c0001007387 */ /* 0x0003e80000100800 */
[----:B------:R1:W-:Y:S02]  /*20dc0*/  STL [R1+0x1798], R238 ;  /* 0x001798ee01007387 */ /* 0x0003e40000100800 */
[----:B-1----:R-:W-:-:S02]  /*20dd0*/  MOV R0, R239 ;  /* 0x000000ef00007202 */ /* 0x002fc40000000f00 */
[----:B------:R-:W4:Y:S04]  /*20de0*/  LDL.LU.64 R236, [R1+0x17f0] ;  /* 0x0017f00001ec7983 */ /* 0x000f280000300a00 */
[----:B------:R-:W-:Y:S04]  /*20df0*/  STL [R1+0x17a0], R240 ;  /* 0x0017a0f001007387 */ /* 0x000fe80000100800 */
[----:B------:R1:W-:Y:S04]  /*20e00*/  STL [R1+0x1794], R0 ;  /* 0x0017940001007387 */ /* 0x0003e80000100800 */
[----:B------:R-:W4:Y:S01]  /*20e10*/  LDL.LU.64 R238, [R1+0x17f8] ;  /* 0x0017f80001ee7983 */ /* 0x000f220000300a00 */
[----:B-1----:R-:W-:-:S03]  /*20e20*/  IMAD.MOV.U32 R0, RZ, RZ, R241 ;  /* 0x000000ffff007224 */ /* 0x002fc600078e00f1 */
[----:B------:R-:W-:Y:S04]  /*20e30*/  STL [R1+0x17a8], R242 ;  /* 0x0017a8f201007387 */ /* 0x000fe80000100800 */
[----:B------:R1:W-:Y:S04]  /*20e40*/  STL [R1+0x179c], R0 ;  /* 0x00179c0001007387 */ /* 0x0003e80000100800 */
[----:B------:R-:W4:Y:S01]  /*20e50*/  LDL.LU.64 R240, [R1+0x1800] ;  /* 0x0018000001f07983 */ /* 0x000f220000300a00 */
[----:B-1----:R-:W-:-:S03]  /*20e60*/  IMAD.MOV.U32 R0, RZ, RZ, R243 ;  /* 0x000000ffff007224 */ /* 0x002fc600078e00f3 */
[----:B------:R-:W-:Y:S04]  /*20e70*/  STL [R1+0x17b0], R228 ;  /* 0x0017b0e401007387 */ /* 0x000fe80000100800 */
[----:B------:R1:W-:Y:S04]  /*20e80*/  STL [R1+0x17a4], R0 ;  /* 0x0017a40001007387 */ /* 0x0003e80000100800 */
[----:B------:R-:W4:Y:S01]  /*20e90*/  LDL.LU.64 R242, [R1+0x1808] ;  /* 0x0018080001f27983 */ /* 0x000f220000300a00 */
[----:B-1----:R-:W-:-:S03]  /*20ea0*/  MOV R0, R229 ;  /* 0x000000e500007202 */ /* 0x002fc60000000f00 */
[----:B--2---:R-:W-:Y:S04]  /*20eb0*/  STL [R1+0x17b8], R2 ;  /* 0x0017b80201007387 */ /* 0x004fe80000100800 */
[----:B------:R1:W-:Y:S02]  /*20ec0*/  STL [R1+0x17ac], R0 ;  /* 0x0017ac0001007387 */ /* 0x0003e40000100800 */
[----:B-1----:R-:W-:Y:S02]  /*20ed0*/  IMAD.MOV.U32 R0, RZ, RZ, R3 ;  /* 0x000000ffff007224 */ /* 0x002fe400078e0003 */
        /* <DEDUP_REMOVED lines=32> */
[----:B------:R-:W-:Y:S04]  /*210e0*/  STL [R1+0x1800], R240 ;  /* 0x001800f001007387 */ /* 0x000fe80000100800 */
[----:B------:R1:W-:Y:S04]  /*210f0*/  STL [R1+0x17f4], R0 ;  /* 0x0017f40001007387 */ /* 0x0003e80000100800 */
[----:B------:R-:W4:Y:S01]  /*21100*/  LDL.LU.64 R238, [R1+0x1850] ;  /* 0x0018500001ee7983 */ /* 0x000f220000300a00 */
[----:B-1----:R-:W-:-:S03]  /*21110*/  IMAD.MOV.U32 R0, RZ, RZ, R241 ;  /* 0x000000ffff007224 */ /* 0x002fc600078e00f1 */
[----:B------:R-:W-:Y:S04]  /*21120*/  STL [R1+0x1808], R242 ;  /* 0x001808f201007387 */ /* 0x000fe80000100800 */
[----:B------:R1:W-:Y:S04]  /*21130*/  STL [R1+0x17fc], R0 ;  /* 0x0017fc0001007387 */ /* 0x0003e80000100800 */
[----:B------:R-:W4:Y:S04]  /*21140*/  LDL.LU.64 R240, [R1+0x1858] ;  /* 0x0018580001f07983 */ /* 0x000f280000300a00 */
[----:B------:R-:W4:Y:S01]  /*21150*/  LDL.LU.64 R228, [R1+0x1860] ;  /* 0x0018600001e47983 */ /* 0x000f220000300a00 */
[----:B-1----:R-:W-:-:S05]  /*21160*/  IMAD.MOV.U32 R0, RZ, RZ, R243 ;  /* 0x000000ffff007224 */ /* 0x002fca00078e00f3 */
[----:B------:R1:W-:Y:S04]  /*21170*/  STL [R1+0x1804], R0 ;  /* 0x0018040001007387 */ /* 0x0003e80000100800 */
[----:B--2---:R2:W-:Y:S01]  /*21180*/  STL [R1+0x1810], R2 ;  /* 0x0018100201007387 */ /* 0x0045e20000100800 */
[----:B-1----:R-:W-:-:S03]  /*21190*/  MOV R0, R3 ;  /* 0x0000000300007202 */ /* 0x002fc60000000f00 */
[----:B--2---:R-:W2:Y:S04]  /*211a0*/  LDL.LU.64 R2, [R1+0x1868] ;  /* 0x0018680001027983 */ /* 0x004ea80000300a00 */
[----:B------:R1:W-:Y:S04]  /*211b0*/  STL [R1+0x180c], R0 ;  /* 0x00180c0001007387 */ /* 0x0003e80000100800 */
[----:B------:R1:W-:Y:S04]  /*211c0*/  STL [R1+0x1818], R244 ;  /* 0x001818f401007387 */ /* 0x0003e80000100800 */
[----:B------:R-:W2:Y:S01]  /*211d0*/  LDL.LU.64 R242, [R1+0x1870] ;  /* 0x0018700001f27983 */ /* 0x000ea20000300a00 */
[----:B-1----:R-:W-:-:S05]  /*211e0*/  IMAD.MOV.U32 R0, RZ, RZ, R245 ;  /* 0x000000ffff007224 */ /* 0x002fca00078e00f5 */
[----:B------:R1:W-:Y:S04]  /*211f0*/  STL [R1+0x1814], R0 ;  /* 0x0018140001007387 */ /* 0x0003e80000100800 */
[----:B------:R1:W-:Y:S04]  /*21200*/  STL [R1+0x1820], R230 ;  /* 0x001820e601007387 */ /* 0x0003e80000100800 */
[----:B------:R-:W2:Y:S01]  /*21210*/  LDL.LU.64 R244, [R1+0x1878] ;  /* 0x0018780001f47983 */ /* 0x000ea20000300a00 */
[----:B-1----:R-:W-:-:S03]  /*21220*/  IMAD.MOV.U32 R0, RZ, RZ, R231 ;  /* 0x000000ffff007224 */ /* 0x002fc600078e00e7 */
[----:B------:R-:W-:Y:S04]  /*21230*/  STL [R1+0x1828], R246 ;  /* 0x001828f601007387 */ /* 0x000fe80000100800 */
[----:B------:R1:W-:Y:S04]  /*21240*/  STL [R1+0x181c], R0 ;  /* 0x00181c0001007387 */ /* 0x0003e80000100800 */
[----:B------:R-:W2:Y:S01]  /*21250*/  LDL.LU.64 R230, [R1+0x1880] ;  /* 0x0018800001e67983 */ /* 0x000ea20000300a00 */
[----:B-1----:R-:W-:-:S03]  /*21260*/  MOV R0, R247 ;  /* 0x000000f700007202 */ /* 0x002fc60000000f00 */
[----:B---3--:R-:W-:Y:S04]  /*21270*/  STL [R1+0x1830], R6 ;  /* 0x0018300601007387 */ /* 0x008fe80000100800 */
[----:B------:R1:W-:Y:S04]  /*21280*/  STL [R1+0x1824], R0 ;  /* 0x0018240001007387 */ /* 0x0003e80000100800 */
[----:B------:R-:W3:Y:S01]  /*21290*/  LDL.LU.64 R246, [R1+0x1888] ;  /* 0x0018880001f67983 */ /* 0x000ee20000300a00 */
[----:B-1----:R-:W-:-:S03]  /*212a0*/  IMAD.MOV.U32 R0, RZ, RZ, R7 ;  /* 0x000000ffff007224 */ /* 0x002fc600078e0007 */
[----:B----4-:R-:W-:Y:S04]  /*212b0*/  STL [R1+0x1838], R232 ;  /* 0x001838e801007387 */ /* 0x010fe80000100800 */
[----:B------:R1:W-:Y:S04]  /*212c0*/  STL [R1+0x182c], R0 ;  /* 0x00182c0001007387 */ /* 0x0003e80000100800 */
[----:B------:R-:W4:Y:S01]  /*212d0*/  LDL.LU.64 R6, [R1+0x1890] ;  /* 0x0018900001067983 */ /* 0x000f220000300a00 */
[----:B-1----:R-:W-:-:S03]  /*212e0*/  IMAD.MOV.U32 R0, RZ, RZ, R233 ;  /* 0x000000ffff007224 */ /* 0x002fc600078e00e9 */
        /* <DEDUP_REMOVED lines=16> */
[----:B------:R-:W-:Y:S04]  /*213f0*/  STL [R1+0x1860], R228 ;  /* 0x001860e401007387 */ /* 0x000fe80000100800 */
[----:B------:R1:W-:Y:S04]  /*21400*/  STL [R1+0x1854], R0 ;  /* 0x0018540001007387 */ /* 0x0003e80000100800 */
[----:B------:R-:W4:Y:S01]  /*21410*/  LDL.LU.64 R240, [R1+0x18b8] ;  /* 0x0018b80001f07983 */ /* 0x000f220000300a00 */
[----:B-1----:R-:W-:-:S03]  /*21420*/  IMAD.MOV.U32 R0, RZ, RZ, R229 ;  /* 0x000000ffff007224 */ /* 0x002fc600078e00e5 */
[----:B--2---:R-:W-:Y:S04]  /*21430*/  STL [R1+0x1868], R2 ;  /* 0x0018680201007387 */ /* 0x004fe80000100800 */
[----:B------:R1:W-:Y:S02]  /*21440*/  STL [R1+0x185c], R0 ;  /* 0x00185c0001007387 */ /* 0x0003e40000100800 */
[----:B-1----:R-:W-:Y:S02]  /*21450*/  IMAD.MOV.U32 R0, RZ, RZ, R3 ;  /* 0x000000ffff007224 */ /* 0x002fe400078e0003 */
[----:B------:R-:W2:Y:S04]  /*21460*/  LDL.LU.64 R2, [R1+0x18c0] ;  /* 0x0018c00001027983 */ /* 0x000ea80000300a00 */
[----:B------:R1:W-:Y:S04]  /*21470*/  STL [R1+0x1864], R0 ;  /* 0x0018640001007387 */ /* 0x0003e80000100800 */
[----:B------:R1:W-:Y:S02]  /*21480*/  STL [R1+0x1870], R242 ;  /* 0x001870f201007387 */ /* 0x0003e40000100800 */
[----:B-1----:R-:W-:-:S02]  /*21490*/  MOV R0, R243 ;  /* 0x000000f300007202 */ /* 0x002fc40000000f00 */
[----:B------:R-:W-:Y:S04]  /*214a0*/  STL [R1+0x1878], R244 ;  /* 0x001878f401007387 */ /* 0x000fe80000100800 */
[----:B------:R1:W-:Y:S04]  /*214b0*/  STL [R1+0x186c], R0 ;  /* 0x00186c0001007387 */ /* 0x0003e80000100800 */
[----:B------:R-:W2:Y:S01]  /*214c0*/  LDL.LU.64 R242, [R1+0x18c8] ;  /* 0x0018c80001f27983 */ /* 0x000ea20000300a00 */
[----:B-1----:R-:W-:-:S03]  /*214d0*/  IMAD.MOV.U32 R0, RZ, RZ, R245 ;  /* 0x000000ffff007224 */ /* 0x002fc600078e00f5 */
[----:B------:R-:W-:Y:S04]  /*214e0*/  STL [R1+0x1880], R230 ;  /* 0x001880e601007387 */ /* 0x000fe80000100800 */
[----:B------:R1:W-:Y:S04]  /*214f0*/  STL [R1+0x1874], R0 ;  /* 0x0018740001007387 */ /* 0x0003e80000100800 */
[----:B------:R-:W2:Y:S01]  /*21500*/  LDL.LU.64 R244, [R1+0x18d0] ;  /* 0x0018d00001f47983 */ /* 0x000ea20000300a00 */
[----:B-1----:R-:W-:-:S03]  /*21510*/  IMAD.MOV.U32 R0, RZ, RZ, R231 ;  /* 0x000000ffff007224 */ /* 0x002fc600078e00e7 */
[----:B---3--:R-:W-:Y:S04]  /*21520*/  STL [R1+0x1888], R246 ;  /* 0x001888f601007387 */ /* 0x008fe80000100800 */
[----:B------:R1:W-:Y:S02]  /*21530*/  STL [R1+0x187c], R0 ;  /* 0x00187c0001007387 */ /* 0x0003e40000100800 */
[----:B-1----:R-:W-:Y:S02]  /*21540*/  MOV R0, R247 ;  /* 0x000000f700007202 */ /* 0x002fe40000000f00 */
[----:B------:R-:W3:Y:S04]  /*21550*/  LDL.LU.64 R246, [R1+0x18d8] ;  /* 0x0018d80001f67983 */ /* 0x000ee80000300a00 */
[----:B------:R1:W-:Y:S04]  /*21560*/  STL [R1+0x1884], R0 ;  /* 0x0018840001007387 */ /* 0x0003e80000100800 */
[----:B----4-:R4:W-:Y:S01]  /*21570*/  STL [R1+0x1890], R6 ;  /* 0x0018900601007387 */ /* 0x0109e20000100800 */
[----:B-1----:R-:W-:-:S03]  /*21580*/  IMAD.MOV.U32 R0, RZ, RZ, R7 ;  /* 0x000000ffff007224 */ /* 0x002fc600078e0007 */
[----:B------:R-:W-:Y:S04]  /*21590*/  STL [R1+0x1898], R232 ;  /* 0x001898e801007387 */ /* 0x000fe80000100800 */
[----:B------:R1:W-:Y:S04]  /*215a0*/  STL [R1+0x188c], R0 ;  /* 0x00188c0001007387 */ /* 0x0003e80000100800 */
[----:B----4-:R-:W4:Y:S01]  /*215b0*/  LDL.LU.64 R6, [R1+0x18e0] ;  /* 0x0018e00001067983 */ /* 0x010f220000300a00 */
[----:B-1----:R-:W-:-:S03]  /*215c0*/  IMAD.MOV.U32 R0, RZ, RZ, R233 ;  /* 0x000000ffff007224 */ /* 0x002fc600078e00e9 */
[----:B------:R-:W-:Y:S04]  /*215d0*/  STL [R1+0x18a0], R234 ;  /* 0x0018a0ea01007387 */ /* 0x000fe80000100800 */
[----:B------:R1:W-:Y:S04]  /*215e0*/  STL [R1+0x1894], R0 ;  /* 0x0018940001007387 */ /* 0x0003e80000100800 */
[----:B------:R-:W4:Y:S01]  /*215f0*/  LDL.LU.64 R36, [R1+0x18e8] ;  /* 0x0018e80001247983 */ /* 0x000f220000300a00 */
[----:B-1----:R-:W-:-:S05]  /*21600*/  MOV R0, R235 ;  /* 0x000000eb00007202 */ /* 0x002fca0000000f00 */
[----:B------:R1:W-:Y:S04]  /*21610*/  STL [R1+0x189c], R0 ;  /* 0x00189c0001007387 */ /* 0x0003e80000100800 */
[----:B------:R-:W-:Y:S04]  /*21620*/  STL [R1+0x18a8], R236 ;  /* 0x0018a8ec01007387 */ /* 0x000fe80000100800 */
[----:B------:R-:W4:Y:S01]  /*21630*/  LDL.LU.64 R38, [R1+0x18f0] ;  /* 0x0018f00001267983 */ /* 0x000f220000300a00 */
[----:B-1----:R-:W-:-:S05]  /*21640*/  IMAD.MOV.U32 R0, RZ, RZ, R237 ;  /* 0x000000ffff007224 */ /* 0x002fca00078e00ed */
[----:B------:R1:W-:Y:S04]  /*21650*/  STL [R1+0x18a4], R0 ;  /* 0x0018a40001007387 */ /* 0x0003e80000100800 */
[----:B------:R-:W-:Y:S04]  /*21660*/  STL [R1+0x18b0], R238 ;  /* 0x0018b0ee01007387 */ /* 0x000fe80000100800 */
[----:B------:R-:W4:Y:S01]  /*21670*/  LDL.LU.64 R40, [R1+0x18f8] ;  /* 0x0018f80001287983 */ /* 0x000f220000300a00 */
[----:B-1----:R-:W-:-:S03]  /*21680*/  IMAD.MOV.U32 R0, RZ, RZ, R239 ;  /* 0x000000ffff007224 */ /* 0x002fc600078e00ef */
[----:B------:R-:W4:Y:S04]  /*21690*/  LDL.LU.64 R42, [R1+0x1900] ;  /* 0x00190000012a7983 */ /* 0x000f280000300a00 */
[----:B------:R1:W-:Y:S04]  /*216a0*/  STL [R1+0x18ac], R0 ;  /* 0x0018ac0001007387 */ /* 0x0003e80000100800 */
[----:B------:R-:W-:Y:S04]  /*216b0*/  STL [R1+0x18b8], R240 ;  /* 0x0018b8f001007387 */ /* 0x000fe80000100800 */
[----:B------:R-:W4:Y:S01]  /*216c0*/  LDL.LU.64 R228, [R1+0x1908] ;  /* 0x0019080001e47983 */ /* 0x000f220000300a00 */
[----:B-1----:R-:W-:-:S03]  /*216d0*/  MOV R0, R241 ;  /* 0x000000f100007202 */ /* 0x002fc60000000f00 */
[----:B------:R-:W4:Y:S04]  /*216e0*/  LDL.LU.64 R230, [R1+0x1910] ;  /* 0x0019100001e67983 */ /* 0x000f280000300a00 */
[----:B------:R1:W-:Y:S04]  /*216f0*/  STL [R1+0x18b4], R0 ;  /* 0x0018b40001007387 */ /* 0x0003e80000100800 */
[----:B--2---:R2:W-:Y:S04]  /*21700*/  STL [R1+0x18c0], R2 ;  /* 0x0018c00201007387 */ /* 0x0045e80000100800 */
[----:B------:R-:W4:Y:S01]  /*21710*/  LDL.LU.64 R232, [R1+0x1918] ;  /* 0x0019180001e87983 */ /* 0x000f220000300a00 */
[----:B-1----:R-:W-:-:S03]  /*21720*/  IMAD.MOV.U32 R0, RZ, RZ, R3 ;  /* 0x000000ffff007224 */ /* 0x002fc600078e0003 */
[----:B--2---:R-:W2:Y:S04]  /*21730*/  LDL.LU.64 R2, [R1+0x1920] ;  /* 0x0019200001027983 */ /* 0x004ea80000300a00 */
[----:B------:R1:W-:Y:S04]  /*21740*/  STL [R1+0x18bc], R0 ;  /* 0x0018bc0001007387 */ /* 0x0003e80000100800 */
[----:B------:R-:W-:Y:S04]  /*21750*/  STL [R1+0x18c8], R242 ;  /* 0x0018c8f201007387 */ /* 0x000fe80000100800 */
[----:B------:R-:W2:Y:S01]  /*21760*/  LDL.LU.64 R234, [R1+0x1928] ;  /* 0x0019280001ea7983 */ /* 0x000ea20000300a00 */
[----:B-1----:R-:W-:-:S03]  /*21770*/  IMAD.MOV.U32 R0, RZ, RZ, R243 ;  /* 0x000000ffff007224 */ /* 0x002fc600078e00f3 */
[----:B------:R-:W-:Y:S04]  /*21780*/  STL [R1+0x18d0], R244 ;  /* 0x0018d0f401007387 */ /* 0x000fe80000100800 */
[----:B------:R1:W-:Y:S04]  /*21790*/  STL [R1+0x18c4], R0 ;  /* 0x0018c40001007387 */ /* 0x0003e80000100800 */
[----:B------:R-:W2:Y:S04]  /*217a0*/  LDL.LU.64 R236, [R1+0x1930] ;  /* 0x0019300001ec7983 */ /* 0x000ea80000300a00 */
[----:B------:R-:W2:Y:S01]  /*217b0*/  LDL.LU.64 R238, [R1+0x1938] ;  /* 0x0019380001ee7983 */ /* 0x000ea20000300a00 */
[----:B-1----:R-:W-:-:S05]  /*217c0*/  MOV R0, R245 ;  /* 0x000000f500007202 */ /* 0x002fca0000000f00 */
[----:B------:R3:W-:Y:S02]  /*217d0*/  STL [R1+0x18cc], R0 ;  /* 0x0018cc0001007387 */ /* 0x0007e40000100800 */
[----:B---3--:R-:W-:Y:S02]  /*217e0*/  IMAD.MOV.U32 R0, RZ, RZ, R247 ;  /* 0x000000ffff007224 */ /* 0x008fe400078e00f7 */
[----:B------:R-:W-:Y:S04]  /*217f0*/  STL [R1+0x18d8], R246 ;  /* 0x0018d8f601007387 */ /* 0x000fe80000100800 */
[----:B------:R-:W3:Y:S04]  /*21800*/  LDL.LU.64 R240, [R1+0x1940] ;  /* 0x0019400001f07983 */ /* 0x000ee80000300a00 */
[----:B------:R-:W3:Y:S04]  /*21810*/  LDL.LU.64 R242, [R1+0x1948] ;  /* 0x0019480001f27983 */ /* 0x000ee80000300a00 */
[----:B------:R4:W-:Y:S02]  /*21820*/  STL [R1+0x18d4], R0 ;  /* 0x0018d40001007387 */ /* 0x0009e40000100800 */
[----:B----4-:R-:W-:-:S02]  /*21830*/  IMAD.MOV.U32 R0, RZ, RZ, R7 ;  /* 0x000000ffff007224 */ /* 0x010fc400078e0007 */
[----:B------:R-:W-:Y:S04]  /*21840*/  STL [R1+0x18e0], R6 ;  /* 0x0018e00601007387 */ /* 0x000fe80000100800 */
[----:B------:R-:W4:Y:S04]  /*21850*/  LDL.LU.64 R244, [R1+0x1950] ;  /* 0x0019500001f47983 */ /* 0x000f280000300a00 */
[----:B------:R-:W4:Y:S04]  /*21860*/  LDL.LU.64 R246, [R1+0x1958] ;  /* 0x0019580001f67983 */ /* 0x000f280000300a00 */
[----:B------:R1:W-:Y:S02]  /*21870*/  STL [R1+0x18dc], R0 ;  /* 0x0018dc0001007387 */ /* 0x0003e40000100800 */
[----:B-1----:R-:W-:-:S02]  /*21880*/  MOV R0, R37 ;  /* 0x0000002500007202 */ /* 0x002fc40000000f00 */
[----:B------:R-:W-:Y:S04]  /*21890*/  STL [R1+0x18e8], R36 ;  /* 0x0018e82401007387 */ /* 0x000fe80000100800 */
[----:B------:R-:W4:Y:S04]  /*218a0*/  LDL.LU.64 R6, [R1+0x1960] ;  /* 0x0019600001067983 */ /* 0x000f280000300a00 */
[----:B------:R-:W-:Y:S04]  /*218b0*/  STL [R1+0x18f0], R38 ;  /* 0x0018f02601007387 */ /* 0x000fe80000100800 */
[----:B------:R1:W-:Y:S02]  /*218c0*/  STL [R1+0x18e4], R0 ;  /* 0x0018e40001007387 */ /* 0x0003e40000100800 */
[----:B-1----:R-:W-:-:S02]  /*218d0*/  IMAD.MOV.U32 R0, RZ, RZ, R39 ;  /* 0x000000ffff007224 */ /* 0x002fc400078e0027 */
[----:B------:R-:W-:Y:S04]  /*218e0*/  STL [R1+0x18f8], R40 ;  /* 0x0018f82801007387 */ /* 0x000fe80000100800 */
        /* <DEDUP_REMOVED lines=9> */
[----:B------:R1:W-:Y:S02]  /*21980*/  STL [R1+0x1904], R0 ;  /* 0x0019040001007387 */ /* 0x0003e40000100800 */
[----:B-1----:R-:W-:Y:S02]  /*21990*/  IMAD.MOV.U32 R0, RZ, RZ, R231 ;  /* 0x000000ffff007224 */ /* 0x002fe400078e00e7 */
[----:B------:R-:W-:Y:S04]  /*219a0*/  STL [R1+0x1918], R232 ;  /* 0x001918e801007387 */ /* 0x000fe80000100800 */
[----:B------:R1:W-:Y:S04]  /*219b0*/  STL [R1+0x190c], R0 ;  /* 0x00190c0001007387 */ /* 0x0003e80000100800 */
[----:B--2---:R-:W-:Y:S01]  /*219c0*/  STL [R1+0x1920], R2 ;  /* 0x0019200201007387 */ /* 0x004fe20000100800 */
[----:B-1----:R-:W-:-:S05]  /*219d0*/  MOV R0, R233 ;  /* 0x000000e900007202 */ /* 0x002fca0000000f00 */
[----:B------:R1:W-:Y:S04]  /*219e0*/  STL [R1+0x1914], R0 ;  /* 0x0019140001007387 */ /* 0x0003e80000100800 */
[----:B------:R-:W-:Y:S01]  /*219f0*/  STL [R1+0x1928], R234 ;  /* 0x001928ea01007387 */ /* 0x000fe20000100800 */
[----:B-1----:R-:W-:-:S05]  /*21a00*/  IMAD.MOV.U32 R0, RZ, RZ, R3 ;  /* 0x000000ffff007224 */ /* 0x002fca00078e0003 */
[----:B------:R1:W-:Y:S04]  /*21a10*/  STL [R1+0x191c], R0 ;  /* 0x00191c0001007387 */ /* 0x0003e80000100800 */
[----:B------:R-:W2:Y:S01]  /*21a20*/  LDL.LU.64 R2, [R1+0x19a0] ;  /* 0x0019a00001027983 */ /* 0x000ea20000300a00 */
[----:B-1----:R-:W-:-:S03]  /*21a30*/  IMAD.MOV.U32 R0, RZ, RZ, R235 ;  /* 0x000000ffff007224 */ /* 0x002fc600078e00eb */
[----:B------:R-:W-:Y:S04]  /*21a40*/  STL [R1+0x1930], R236 ;  /* 0x001930ec01007387 */ /* 0x000fe80000100800 */
[----:B------:R1:W-:Y:S04]  /*21a50*/  STL [R1+0x1924], R0 ;  /* 0x0019240001007387 */ /* 0x0003e80000100800 */
[----:B------:R-:W-:Y:S01]  /*21a60*/  STL [R1+0x1938], R238 ;  /* 0x001938ee01007387 */ /* 0x000fe20000100800 */
[----:B-1----:R-:W-:-:S05]  /*21a70*/  MOV R0, R237 ;  /* 0x000000ed00007202 */ /* 0x002fca0000000f00 */
[----:B------:R1:W-:Y:S02]  /*21a80*/  STL [R1+0x192c], R0 ;  /* 0x00192c0001007387 */ /* 0x0003e40000100800 */
[----:B-1----:R-:W-:Y:S02]  /*21a90*/  IMAD.MOV.U32 R0, RZ, RZ, R239 ;  /* 0x000000ffff007224 */ /* 0x002fe400078e00ef */
[----:B---3--:R-:W-:Y:S04]  /*21aa0*/  STL [R1+0x1940], R240 ;  /* 0x001940f001007387 */ /* 0x008fe80000100800 */
[----:B------:R1:W-:Y:S04]  /*21ab0*/  STL [R1+0x1934], R0 ;  /* 0x0019340001007387 */ /* 0x0003e80000100800 */
[----:B------:R-:W-:Y:S01]  /*21ac0*/  STL [R1+0x1948], R242 ;  /* 0x001948f201007387 */ /* 0x000fe20000100800 */
[----:B-1----:R-:W-:-:S05]  /*21ad0*/  IMAD.MOV.U32 R0, RZ, RZ, R241 ;  /* 0x000000ffff007224 */ /* 0x002fca00078e00f1 */
[----:B------:R1:W-:Y:S04]  /*21ae0*/  STL [R1+0x193c], R0 ;  /* 0x00193c0001007387 */ /* 0x0003e80000100800 */
[----:B----4-:R-:W-:Y:S01]  /*21af0*/  STL [R1+0x1950], R244 ;  /* 0x001950f401007387 */ /* 0x010fe20000100800 */
        /* <DEDUP_REMOVED lines=8> */
[----:B------:R-:W-:Y:S01]  /*21b80*/  STL [R1+0x1968], R58 ;  /* 0x0019683a01007387 */ /* 0x000fe20000100800 */
[----:B-1----:R-:W-:-:S05]  /*21b90*/  MOV R0, R7 ;  /* 0x0000000700007202 */ /* 0x002fca0000000f00 */
[----:B------:R2:W-:Y:S04]  /*21ba0*/  STL [R1+0x195c], R0 ;  /* 0x00195c0001007387 */ /* 0x0005e80000100800 */
[----:B------:R-:W-:Y:S04]  /*21bb0*/  STL [R1+0x1964], R59 ;  /* 0x0019643b01007387 */ /* 0x000fe80000100800 */
[----:B------:R-:W-:Y:S04]  /*21bc0*/  STL [R1+0x1970], R60 ;  /* 0x0019703c01007387 */ /* 0x000fe80000100800 */
[----:B------:R-:W3:Y:S04]  /*21bd0*/  LDL.LU.64 R6, [R1+0x19e0] ;  /* 0x0019e00001067983 */ /* 0x000ee80000300a00 */
        /* <DEDUP_REMOVED lines=10> */
[----:B------:R-:W-:Y:S01]  /*21c80*/  STL [R1+0x1994], R71 ;  /* 0x0019944701007387 */ /* 0x000fe20000100800 */
[----:B--2---:R-:W-:-:S03]  /*21c90*/  IMAD.MOV.U32 R0, RZ, RZ, R3 ;  /* 0x000000ffff007224 */ /* 0x004fc600078e0003 */
[----:B------:R1:W-:Y:S04]  /*21ca0*/  STL [R1+0x19a0], R2 ;  /* 0x0019a00201007387 */ /* 0x0003e80000100800 */
[----:B------:R-:W-:Y:S04]  /*21cb0*/  STL [R1+0x19a8], R122 ;  /* 0x0019a87a01007387 */ /* 0x000fe80000100800 */
[----:B------:R3:W-:Y:S04]  /*21cc0*/  STL [R1+0x199c], R0 ;  /* 0x00199c0001007387 */ /* 0x0007e80000100800 */
[----:B------:R-:W-:Y:S04]  /*21cd0*/  STL [R1+0x19a4], R123 ;  /* 0x0019a47b01007387 */ /* 0x000fe80000100800 */
[----:B------:R-:W-:Y:S04]  /*21ce0*/  STL [R1+0x19b0], R124 ;  /* 0x0019b07c01007387 */ /* 0x000fe80000100800 */
[----:B------:R-:W2:Y:S04]  /*21cf0*/  LDL.LU.64 R244, [R1+0x1a20] ;  /* 0x001a200001f47983 */ /* 0x000ea80000300a00 */
[----:B------:R-:W-:Y:S04]  /*21d00*/  STL [R1+0x19ac], R125 ;  /* 0x0019ac7d01007387 */ /* 0x000fe80000100800 */
[----:B-1----:R-:W4:Y:S04]  /*21d10*/  LDL.LU.64 R2, [R1+0x1a28] ;  /* 0x001a280001027983 */ /* 0x002f280000300a00 */
[----:B------:R-:W-:Y:S04]  /*21d20*/  STL [R1+0x19b8], R126 ;  /* 0x0019b87e01007387 */ /* 0x000fe80000100800 */
[----:B------:R-:W-:Y:S04]  /*21d30*/  STL [R1+0x19b4], R127 ;  /* 0x0019b47f01007387 */ /* 0x000fe80000100800 */
[----:B------:R-:W4:Y:S04]  /*21d40*/  LDL.LU.64 R246, [R1+0x1a30] ;  /* 0x001a300001f67983 */ /* 0x000f280000300a00 */
        /* <DEDUP_REMOVED lines=8> */
[----:B---3--:R-:W-:-:S03]  /*21dd0*/  IMAD.MOV.U32 R0, RZ, RZ, R7 ;  /* 0x000000ffff007224 */ /* 0x008fc600078e0007 */
[----:B------:R1:W-:Y:S04]  /*21de0*/  STL [R1+0x19e0], R6 ;  /* 0x0019e00601007387 */ /* 0x0003e80000100800 */
[----:B------:R-:W-:Y:S04]  /*21df0*/  STL [R1+0x19e8], R186 ;  /* 0x0019e8ba01007387 */ /* 0x000fe80000100800 */
[----:B------:R2:W-:Y:S04]  /*21e00*/  STL [R1+0x19dc], R0 ;  /* 0x0019dc0001007387 */ /* 0x0005e80000100800 */
[----:B-1----:R-:W3:Y:S04]  /*21e10*/  LDL.LU.64 R6, [R1+0x1a60] ;  /* 0x001a600001067983 */ /* 0x002ee80000300a00 */
        /* <DEDUP_REMOVED lines=13> */
[----:B--2---:R-:W-:-:S03]  /*21ef0*/  MOV R0, R245 ;  /* 0x000000f500007202 */ /* 0x004fc60000000f00 */
[----:B------:R-:W-:Y:S04]  /*21f00*/  STL [R1+0x1a20], R244 ;  /* 0x001a20f401007387 */ /* 0x000fe80000100800 */
[----:B----4-:R-:W-:Y:S04]  /*21f10*/  STL [R1+0x1a28], R2 ;  /* 0x001a280201007387 */ /* 0x010fe80000100800 */
[----:B------:R1:W-:Y:S02]  /*21f20*/  STL [R1+0x1a1c], R0 ;  /* 0x001a1c0001007387 */ /* 0x0003e40000100800 */
[----:B-1----:R-:W-:-:S02]  /*21f30*/  IMAD.MOV.U32 R0, RZ, RZ, R3 ;  /* 0x000000ffff007224 */ /* 0x002fc400078e0003 */
[----:B------:R-:W2:Y:S04]  /*21f40*/  LDL.LU.64 R2, [R1+0x1aa0] ;  /* 0x001aa00001027983 */ /* 0x000ea80000300a00 */
[----:B------:R1:W-:Y:S04]  /*21f50*/  STL [R1+0x1a24], R0 ;  /* 0x001a240001007387 */ /* 0x0003e80000100800 */
[----:B------:R-:W-:Y:S01]  /*21f60*/  STL [R1+0x1a30], R246 ;  /* 0x001a30f601007387 */ /* 0x000fe20000100800 */
[----:B-1----:R-:W-:-:S03]  /*21f70*/  IMAD.MOV.U32 R0, RZ, RZ, R247 ;  /* 0x000000ffff007224 */ /* 0x002fc600078e00f7 */
[----:B------:R-:W-:Y:S04]  /*21f80*/  STL [R1+0x1a38], R14 ;  /* 0x001a380e01007387 */ /* 0x000fe80000100800 */
        /* <DEDUP_REMOVED lines=10> */
[----:B---3--:R-:W-:-:S03]  /*22030*/  MOV R0, R7 ;  /* 0x0000000700007202 */ /* 0x008fc60000000f00 */
[----:B------:R1:W-:Y:S04]  /*22040*/  STL [R1+0x1a60], R6 ;  /* 0x001a600601007387 */ /* 0x0003e80000100800 */
[----:B------:R-:W-:Y:S04]  /*22050*/  STL [R1+0x1a68], R74 ;  /* 0x001a684a01007387 */ /* 0x000fe80000100800 */
[----:B------:R2:W-:Y:S04]  /*22060*/  STL [R1+0x1a5c], R0 ;  /* 0x001a5c0001007387 */ /* 0x0005e80000100800 */
[----:B------:R-:W-:Y:S04]  /*22070*/  STL [R1+0x1a64], R75 ;  /* 0x001a644b01007387 */ /* 0x000fe80000100800 */
[----:B------:R-:W-:Y:S04]  /*22080*/  STL [R1+0x1a70], R76 ;  /* 0x001a704c01007387 */ /* 0x000fe80000100800 */
[----:B------:R-:W-:Y:S04]  /*22090*/  STL [R1+0x1a6c], R77 ;  /* 0x001a6c4d01007387 */ /* 0x000fe80000100800 */
[----:B------:R-:W-:Y:S04]  /*220a0*/  STL [R1+0x1a78], R78 ;  /* 0x001a784e01007387 */ /* 0x000fe80000100800 */
[----:B-1----:R-:W3:Y:S04]  /*220b0*/  LDL.LU.64 R6, [R1+0x1ae0] ;  /* 0x001ae00001067983 */ /* 0x002ee80000300a00 */
[----:B------:R-:W-:Y:S04]  /*220c0*/  STL [R1+0x1a74], R79 ;  /* 0x001a744f01007387 */ /* 0x000fe80000100800 */
        /* <DEDUP_REMOVED lines=11> */
[----:B------:R-:W2:Y:S04]  /*22180*/  LDL.LU.64 R238, [R1+0x1b08] ;  /* 0x001b080001ee7983 */ /* 0x000ea80000300a00 */
[----:B------:R3:W-:Y:S04]  /*22190*/  STL [R1+0x1a9c], R0 ;  /* 0x001a9c0001007387 */ /* 0x0007e80000100800 */
[----:B------:R-:W-:Y:S04]  /*221a0*/  STL [R1+0x1aa8], R138 ;  /* 0x001aa88a01007387 */ /* 0x000fe80000100800 */
[----:B------:R-:W2:Y:S04]  /*221b0*/  LDL.LU.64 R240, [R1+0x1b10] ;  /* 0x001b100001f07983 */ /* 0x000ea80000300a00 */
[----:B------:R-:W-:Y:S04]  /*221c0*/  STL [R1+0x1aa4], R139 ;  /* 0x001aa48b01007387 */ /* 0x000fe80000100800 */
[----:B------:R-:W2:Y:S04]  /*221d0*/  LDL.LU.64 R242, [R1+0x1b18] ;  /* 0x001b180001f27983 */ /* 0x000ea80000300a00 */
[----:B------:R-:W-:Y:S04]  /*221e0*/  STL [R1+0x1ab0], R140 ;  /* 0x001ab08c01007387 */ /* 0x000fe80000100800 */
[----:B-1----:R-:W2:Y:S04]  /*221f0*/  LDL.LU.64 R2, [R1+0x1b20] ;  /* 0x001b200001027983 */ /* 0x002ea80000300a00 */
        /* <DEDUP_REMOVED lines=13> */
[----:B------:R-:W3:Y:S04]  /*222d0*/  LDL.LU.64 R244, [R1+0x1b50] ;  /* 0x001b500001f47983 */ /* 0x000ee80000300a00 */
[----:B------:R-:W3:Y:S04]  /*222e0*/  LDL.LU.64 R246, [R1+0x1b58] ;  /* 0x001b580001f67983 */ /* 0x000ee80000300a00 */
[----:B------:R1:W-:Y:S04]  /*222f0*/  STL [R1+0x1adc], R0 ;  /* 0x001adc0001007387 */ /* 0x0003e80000100800 */
[----:B----4-:R-:W-:Y:S04]  /*22300*/  STL [R1+0x1ae8], R236 ;  /* 0x001ae8ec01007387 */ /* 0x010fe80000100800 */
[----:B-1----:R-:W4:Y:S01]  /*22310*/  LDL.LU.64 R6, [R1+0x1b60] ;  /* 0x001b600001067983 */ /* 0x002f220000300a00 */
[----:B------:R-:W-:-:S03]  /*22320*/  MOV R0, R237 ;  /* 0x000000ed00007202 */ /* 0x000fc60000000f00 */
[----:B------:R-:W-:Y:S04]  /*22330*/  STL [R1+0x1af0], R212 ;  /* 0x001af0d401007387 */ /* 0x000fe80000100800 */
[----:B------:R2:W-:Y:S04]  /*22340*/  STL [R1+0x1ae4], R0 ;  /* 0x001ae40001007387 */ /* 0x0005e80000100800 */
[----:B------:R-:W-:Y:S04]  /*22350*/  STL [R1+0x1aec], R213 ;  /* 0x001aecd501007387 */ /* 0x000fe80000100800 */
[----:B------:R-:W-:Y:S04]  /*22360*/  STL [R1+0x1af8], R218 ;  /* 0x001af8da01007387 */ /* 0x000fe80000100800 */
[----:B------:R-:W-:Y:S04]  /*22370*/  STL [R1+0x1af4], R219 ;  /* 0x001af4db01007387 */ /* 0x000fe80000100800 */
[----:B------:R-:W-:Y:S04]  /*22380*/  STL [R1+0x1b00], R224 ;  /* 0x001b00e001007387 */ /* 0x000fe80000100800 */
[----:B------:R-:W-:Y:S01]  /*22390*/  STL [R1+0x1afc], R225 ;  /* 0x001afce101007387 */ /* 0x000fe20000100800 */
[----:B--2---:R-:W-:-:S03]  /*223a0*/  IMAD.MOV.U32 R0, RZ, RZ, R239 ;  /* 0x000000ffff007224 */ /* 0x004fc600078e00ef */
[----:B------:R-:W-:Y:S04]  /*223b0*/  STL [R1+0x1b08], R238 ;  /* 0x001b08ee01007387 */ /* 0x000fe80000100800 */
        /* <DEDUP_REMOVED lines=11> */
[----:B------:R-:W-:Y:S04]  /*22470*/  STL [R1+0x1b24], R27 ;  /* 0x001b241b01007387 */ /* 0x000fe80000100800 */
[----:B------:R-:W2:Y:S04]  /*22480*/  LDL.LU.64 R2, [R1+0x1ba0] ;  /* 0x001ba00001027983 */ /* 0x000ea80000300a00 */
        /* <DEDUP_REMOVED lines=9> */
[----:B------:R-:W-:Y:S04]  /*22520*/  STL [R1+0x1b50], R244 ;  /* 0x001b50f401007387 */ /* 0x000fe80000100800 */
[----:B------:R-:W-:Y:S04]  /*22530*/  STL [R1+0x1b58], R246 ;  /* 0x001b58f601007387 */ /* 0x000fe80000100800 */
[----:B------:R1:W-:Y:S02]  /*22540*/  STL [R1+0x1b4c], R0 ;  /* 0x001b4c0001007387 */ /* 0x0003e40000100800 */
[----:B-1----:R-:W-:-:S02]  /*22550*/  MOV R0, R247 ;  /* 0x000000f700007202 */ /* 0x002fc40000000f00 */
[----:B----4-:R-:W-:Y:S04]  /*22560*/  STL [R1+0x1b60], R6 ;  /* 0x001b600601007387 */ /* 0x010fe80000100800 */
[----:B------:R1:W-:Y:S04]  /*22570*/  STL [R1+0x1b54], R0 ;  /* 0x001b540001007387 */ /* 0x0003e80000100800 */
[----:B------:R-:W-:Y:S01]  /*22580*/  STL [R1+0x1b68], R90 ;  /* 0x001b685a01007387 */ /* 0x000fe20000100800 */
[----:B-1----:R-:W-:-:S05]  /*22590*/  IMAD.MOV.U32 R0, RZ, RZ, R7 ;  /* 0x000000ffff007224 */ /* 0x002fca00078e0007 */
[----:B------:R1:W-:Y:S04]  /*225a0*/  STL [R1+0x1b5c], R0 ;  /* 0x001b5c0001007387 */ /* 0x0003e80000100800 */
[----:B------:R-:W-:Y:S04]  /*225b0*/  STL [R1+0x1b64], R91 ;  /* 0x001b645b01007387 */ /* 0x000fe80000100800 */
[----:B------:R-:W-:Y:S04]  /*225c0*/  STL [R1+0x1b70], R92 ;  /* 0x001b705c01007387 */ /* 0x000fe80000100800 */
        /* <DEDUP_REMOVED lines=12> */
[----:B------:R-:W4:Y:S04]  /*22690*/  LDL.LU.64 R242, [R1+0x1c08] ;  /* 0x001c080001f27983 */ /* 0x000f280000300a00 */
[----:B--2---:R2:W-:Y:S04]  /*226a0*/  STL [R1+0x1ba0], R2 ;  /* 0x001ba00201007387 */ /* 0x0045e80000100800 */
[----:B------:R-:W4:Y:S01]  /*226b0*/  LDL.LU.64 R244, [R1+0x1c10] ;  /* 0x001c100001f47983 */ /* 0x000f220000300a00 */
[----:B-1----:R-:W-:-:S03]  /*226c0*/  IMAD.MOV.U32 R0, RZ, RZ, R3 ;  /* 0x000000ffff007224 */ /* 0x002fc600078e0003 */
[----:B------:R-:W4:Y:S04]  /*226d0*/  LDL.LU.64 R246, [R1+0x1c18] ;  /* 0x001c180001f67983 */ /* 0x000f280000300a00 */
[----:B------:R3:W-:Y:S04]  /*226e0*/  STL [R1+0x1b9c], R0 ;  /* 0x001b9c0001007387 */ /* 0x0007e80000100800 */
[----:B------:R-:W-:Y:S04]  /*226f0*/  STL [R1+0x1ba8], R154 ;  /* 0x001ba89a01007387 */ /* 0x000fe80000100800 */
[----:B------:R-:W4:Y:S04]  /*22700*/  LDL.LU.64 R6, [R1+0x1c20] ;  /* 0x001c200001067983 */ /* 0x000f280000300a00 */
[----:B------:R-:W-:Y:S04]  /*22710*/  STL [R1+0x1ba4], R155 ;  /* 0x001ba49b01007387 */ /* 0x000fe80000100800 */
[----:B--2---:R-:W2:Y:S04]  /*22720*/  LDL.LU.64 R2, [R1+0x1c28] ;  /* 0x001c280001027983 */ /* 0x004ea80000300a00 */
        /* <DEDUP_REMOVED lines=13> */
[----:B------:R-:W-:Y:S04]  /*22800*/  STL [R1+0x1be0], R240 ;  /* 0x001be0f001007387 */ /* 0x000fe80000100800 */
        /* <DEDUP_REMOVED lines=8> */
[----:B------:R-:W-:Y:S01]  /*22890*/  STL [R1+0x1bfc], R227 ;  /* 0x001bfce301007387 */ /* 0x000fe20000100800 */
[----:B----4-:R-:W-:-:S03]  /*228a0*/  IMAD.MOV.U32 R0, RZ, RZ, R243 ;  /* 0x000000ffff007224 */ /* 0x010fc600078e00f3 */
        /* <DEDUP_REMOVED lines=8> */
[----:B------:R1:W-:Y:S02]  /*22930*/  STL [R1+0x1c14], R0 ;  /* 0x001c140001007387 */ /* 0x0003e40000100800 */
[----:B-1----:R-:W-:Y:S02]  /*22940*/  IMAD.MOV.U32 R0, RZ, RZ, R7 ;  /* 0x000000ffff007224 */ /* 0x002fe400078e0007 */
[----:B------:R-:W1:Y:S01]  /*22950*/  S2R R7, SR_TID.X ;  /* 0x0000000000077919 */ /* 0x000e620000002100 */
[----:B--2---:R-:W-:Y:S04]  /*22960*/  STL [R1+0x1c28], R2 ;  /* 0x001c280201007387 */ /* 0x004fe80000100800 */
[----:B------:R2:W-:Y:S04]  /*22970*/  STL [R1+0x1c1c], R0 ;  /* 0x001c1c0001007387 */ /* 0x0005e80000100800 */
[----:B------:R-:W-:Y:S01]  /*22980*/  STL [R1+0x1c30], R44 ;  /* 0x001c302c01007387 */ /* 0x000fe20000100800 */
[----:B--2---:R-:W-:-:S05]  /*22990*/  IMAD.MOV.U32 R0, RZ, RZ, R3 ;  /* 0x000000ffff007224 */ /* 0x004fca00078e0003 */
[----:B------:R2:W-:Y:S04]  /*229a0*/  STL [R1+0x1c24], R0 ;  /* 0x001c240001007387 */ /* 0x0005e80000100800 */
[----:B------:R-:W-:Y:S01]  /*229b0*/  STL [R1+0x1c2c], R45 ;  /* 0x001c2c2d01007387 */ /* 0x000fe20000100800 */
[----:B-1----:R-:W-:-:S03]  /*229c0*/  LOP3.LUT R252, R7, 0x7, RZ, 0xc0, !PT ;  /* 0x0000000707fc7812 */ /* 0x002fc600078ec0ff */
[----:B------:R-:W-:Y:S01]  /*229d0*/  STL [R1+0x1c38], R46 ;  /* 0x001c382e01007387 */ /* 0x000fe20000100800 */
[C---:B------:R-:W-:Y:S02]  /*229e0*/  LOP3.LUT R3, R7.reuse, 0x3, RZ, 0xc0, !PT ;  /* 0x0000000307037812 */ /* 0x040fe400078ec0ff */
[C---:B--2---:R-:W-:Y:S01]  /*229f0*/  LOP3.LUT R0, R7.reuse, 0x1c, RZ, 0xc0, !PT ;  /* 0x0000001c07007812 */ /* 0x044fe200078ec0ff */
[----:B------:R-:W-:Y:S01]  /*22a00*/  STL [R1+0x1c34], R47 ;  /* 0x001c342f01007387 */ /* 0x000fe20000100800 */
[----:B------:R-:W-:Y:S01]  /*22a10*/  IMAD R252, R252, 0x110, RZ ;  /* 0x00000110fcfc7824 */ /* 0x000fe200078e02ff */
[----:B------:R-:W-:Y:S02]  /*22a20*/  SHF.L.U32 R2, R7, 0x1, RZ ;  /* 0x0000000107027819 */ /* 0x000fe400000006ff */
[----:B------:R-:W-:Y:S04]  /*22a30*/  STL [R1+0x1c40], R48 ;  /* 0x001c403001007387 */ /* 0x000fe80000100800 */
[----:B------:R-:W-:Y:S01]  /*22a40*/  STL [R1+0x1c3c], R49 ;  /* 0x001c3c3101007387 */ /* 0x000fe20000100800 */
[----:B------:R-:W-:-:S03]  /*22a50*/  IMAD R0, R3, 0x420, R0 ;  /* 0x0000042003007824 */ /* 0x000fc600078e0200 */
[----:B------:R-:W-:Y:S01]  /*22a60*/  STL [R1+0x1c48], R50 ;  /* 0x001c483201007387 */ /* 0x000fe20000100800 */
[----:B------:R-:W-:-:S03]  /*22a70*/  LOP3.LUT R252, R252, 0x30, R2, 0x78, !PT ;  /* 0x00000030fcfc7812 */ /* 0x000fc600078e7802 */
[----:B------:R-:W-:Y:S04]  /*22a80*/  STL [R1+0x1c44], R51 ;  /* 0x001c443301007387 */ /* 0x000fe80000100800 */
[----:B------:R-:W-:Y:S04]  /*22a90*/  STL.64 [R1+0xcf0], R52 ;  /* 0x000cf03401007387 */ /* 0x000fe80000100a00 */
[----:B------:R-:W-:Y:S04]  /*22aa0*/  STL.64 [R1+0xce8], R54 ;  /* 0x000ce83601007387 */ /* 0x000fe80000100a00 */
[----:B------:R-:W2:Y:S04]  /*22ab0*/  LDL.LU.64 R2, [R1+0x2068] ;  /* 0x0020680001027983 */ /* 0x000ea80000300a00 */
[----:B------:R-:W-:Y:S04]  /*22ac0*/  STL.64 [R1+0xcd8], R106 ;  /* 0x000cd86a01007387 */ /* 0x000fe80000100a00 */
[----:B--2---:R1:W-:Y:S04]  /*22ad0*/  STL.64 [R1+0xce0], R2 ;  /* 0x000ce00201007387 */ /* 0x0043e80000100a00 */
[----:B------:R-:W-:Y:S04]  /*22ae0*/  STL.64 [R1+0xcd0], R108 ;  /* 0x000cd06c01007387 */ /* 0x000fe80000100a00 */
[----:B------:R-:W-:Y:S04]  /*22af0*/  STL.64 [R1+0xcc8], R110 ;  /* 0x000cc86e01007387 */ /* 0x000fe80000100a00 */
[----:B------:R-:W-:Y:S04]  /*22b00*/  STL.64 [R1+0xcc0], R112 ;  /* 0x000cc07001007387 */ /* 0x000fe80000100a00 */
[----:B------:R-:W-:Y:S04]  /*22b10*/  STL.64 [R1+0xcb8], R114 ;  /* 0x000cb87201007387 */ /* 0x000fe80000100a00 */
[----:B------:R-:W-:Y:S04]  /*22b20*/  STL.64 [R1+0xcb0], R116 ;  /* 0x000cb07401007387 */ /* 0x000fe80000100a00 */
[----:B------:R-:W-:Y:S04]  /*22b30*/  STL.64 [R1+0xca8], R118 ;  /* 0x000ca87601007387 */ /* 0x000fe80000100a00 */
[----:B-1----:R-:W2:Y:S04]  /*22b40*/  LDL.LU.64 R2, [R1+0x2070] ;  /* 0x0020700001027983 */ /* 0x002ea80000300a00 */
        /* <DEDUP_REMOVED lines=9> */
[----:B------:R-:W3:Y:S04]  /*22be0*/  LDL.LU.64 R4, [R1+0x1c68] ;  /* 0x001c680001047983 */ /* 0x000ee80000300a00 */
[----:B--2---:R1:W-:Y:S04]  /*22bf0*/  STL.64 [R1+0xc60], R2 ;  /* 0x000c600201007387 */ /* 0x0043e80000100a00 */
[----:B-1----:R-:W2:Y:S04]  /*22c00*/  LDL.LU.64 R2, [R1+0x1c60] ;  /* 0x001c600001027983 */ /* 0x002ea80000300a00 */
[----:B---3--:R1:W-:Y:S04]  /*22c10*/  STL.64 [R1+0xc58], R4 ;  /* 0x000c580401007387 */ /* 0x0083e80000100a00 */
[----:B-1----:R-:W3:Y:S04]  /*22c20*/  LDL.LU.64 R4, [R1+0x1c58] ;  /* 0x001c580001047983 */ /* 0x002ee80000300a00 */
[----:B--2---:R1:W-:Y:S04]  /*22c30*/  STL.64 [R1+0xc50], R2 ;  /* 0x000c500201007387 */ /* 0x0043e80000100a00 */
[----:B-1----:R-:W2:Y:S04]  /*22c40*/  LDL.LU.64 R2, [R1+0x1c50] ;  /* 0x001c500001027983 */ /* 0x002ea80000300a00 */
[----:B---3--:R-:W-:Y:S04]  /*22c50*/  STL.64 [R1+0xc48], R4 ;  /* 0x000c480401007387 */ /* 0x008fe80000100a00 */
[----:B------:R-:W-:Y:S04]  /*22c60*/  STL.64 [R1+0xc38], R222 ;  /* 0x000c38de01007387 */ /* 0x000fe80000100a00 */
[----:B--2---:R1:W-:Y:S04]  /*22c70*/  STL.64 [R1+0xc40], R2 ;  /* 0x000c400201007387 */ /* 0x0043e80000100a00 */
        /* <DEDUP_REMOVED lines=252> */
[----:B--2---:R1:W-:Y:S02]  /*23c40*/  STL.64 [R1+0x8f0], R2 ;  /* 0x0008f00201007387 */ /* 0x0043e40000100a00 */
[----:B-1----:R-:W-:-:S02]  /*23c50*/  IMAD.MOV.U32 R2, RZ, RZ, R10 ;  /* 0x000000ffff027224 */ /* 0x002fc400078e000a */
[----:B------:R-:W-:Y:S01]  /*23c60*/  IMAD.MOV.U32 R3, RZ, RZ, R11 ;  /* 0x000000ffff037224 */ /* 0x000fe200078e000b */
[----:B---3--:R1:W-:Y:S04]  /*23c70*/  STL.64 [R1+0x8e8], R4 ;  /* 0x0008e80401007387 */ /* 0x0083e80000100a00 */
[----:B------:R1:W-:Y:S04]  /*23c80*/  STL.64 [R1+0x830], R2 ;  /* 0x0008300201007387 */ /* 0x0003e80000100a00 */
[----:B------:R1:W-:Y:S04]  /*23c90*/  STL.64 [R1+0x828], R12 ;  /* 0x0008280c01007387 */ /* 0x0003e80000100a00 */
        /* <DEDUP_REMOVED lines=475> */
[----:B------:R1:W-:Y:S01]  /*25a50*/  STL [R1+0x4bc], RZ ;  /* 0x0004bcff01007387 */ /* 0x0003e20000100800 */
[----:B------:R-:W-:-:S02]  /*25a60*/  USHF.R.S32.HI UR10, URZ, 0x1f, UR7 ;  /* 0x0000001f3f0a7899 */ /* 0x000fc40008011407 */
[----:B------:R-:W-:Y:S02]  /*25a70*/  USHF.R.S32.HI UR12, URZ, 0x1f, UR8 ;  /* 0x0000001f3f0c7899 */ /* 0x000fe40008011408 */
[----:B------:R-:W-:Y:S02]  /*25a80*/  ULEA.HI UR10, UR10, UR7, URZ, 0x6 ;  /* 0x000000070a0a7291 */ /* 0x000fe4000f8f303f */
[----:B------:R-:W-:Y:S01]  /*25a90*/  USHF.R.S32.HI UR17, URZ, 0x1f, UR9 ;  /* 0x0000001f3f117899 */ /* 0x000fe20008011409 */
[----:B------:R-:W-:Y:S01]  /*25aa0*/  CS2R R204, SRZ ;  /* 0x0000000000cc7805 */ /* 0x000fe2000001ff00 */
[----:B------:R-:W-:Y:S01]  /*25ab0*/  USHF.L.U32 UR13, UR8, 0x2, URZ ;  /* 0x00000002080d7899 */ /* 0x000fe2000800063f */
[----:B------:R-:W-:Y:S01]  /*25ac0*/  CS2R R206, SRZ ;  /* 0x0000000000ce7805 */ /* 0x000fe2000001ff00 */
[----:B------:R-:W-:Y:S01]  /*25ad0*/  USHF.L.U64.HI UR7, UR8, 0x2, UR12 ;  /* 0x0000000208077899 */ /* 0x000fe2000801020c */
        /* <DEDUP_REMOVED lines=15> */
[----:B------:R-:W-:Y:S01]  /*25bd0*/  CS2R R246, SRZ ;  /* 0x0000000000f67805 */ /* 0x000fe2000001ff00 */
[----:B------:R-:W-:Y:S02]  /*25be0*/  USHF.L.U32 UR16, UR9, 0x2, URZ ;  /* 0x0000000209107899 */ /* 0x000fe4000800063f */
[----:B------:R-:W-:Y:S02]  /*25bf0*/  USHF.L.U64.HI UR8, UR9, 0x2, UR17 ;  /* 0x0000000209087899 */ /* 0x000fe40008010211 */
[----:B------:R-:W-:Y:S01]  /*25c00*/  USHF.R.S32.HI UR9, URZ, 0x6, UR10 ;  /* 0x000000063f097899 */ /* 0x000fe2000801140a */
[----:B------:R-:W-:Y:S01]  /*25c10*/  UMOV UR4, URZ ;  /* 0x0000003f00047c82 */ /* 0x000fe20008000000 */
[----:B------:R-:W-:Y:S01]  /*25c20*/  UMOV UR11, 0x1 ;  /* 0x00000001000b7882 */ /* 0x000fe20000000000 */
[----:B-1----:R-:W-:-:S09]  /*25c30*/  UMOV UR10, 0xffffffff ;  /* 0xffffffff000a7882 */ /* 0x002fd20000000000 */
.L_x_1:
[----:B------:R-:W2:Y:S01]  /*25c40*/  LDL.LU.64 R44, [R1+0x4f0] ;  /* 0x0004f000012c7983 */ /* 0x000ea20000300a00 */
[----:B------:R-:W-:-:S04]  /*25c50*/  DEPBAR.LE SB0, 0x2 ;  /* 0x000080800000791a */ /* 0x000fc80000000000 */
[----:B------:R-:W2:Y:S04]  /*25c60*/  LDL.LU.64 R46, [R1+0x4f8] ;  /* 0x0004f800012e7983 */ /* 0x000ea80000300a00 */
[----:B------:R-:W3:Y:S04]  /*25c70*/  LDL.LU.64 R48, [R1+0x4e0] ;  /* 0x0004e00001307983 */ /* 0x000ee80000300a00 */
[----:B------:R-:W3:Y:S04]  /*25c80*/  LDL.LU.64 R50, [R1+0x4e8] ;  /* 0x0004e80001327983 */ /* 0x000ee80000300a00 */
[----:B------:R-:W4:Y:S04]  /*25c90*/  LDL.LU.64 R52, [R1+0x4c0] ;  /* 0x0004c00001347983 */ /* 0x000f280000300a00 */
[----:B------:R-:W4:Y:S04]  /*25ca0*/  LDL.LU.64 R54, [R1+0x4c8] ;  /* 0x0004c80001367983 */ /* 0x000f280000300a00 */
[----:B------:R-:W4:Y:S04]  /*25cb0*/  LDL.LU.64 R56, [R1+0x4a0] ;  /* 0x0004a00001387983 */ /* 0x000f280000300a00 */
[----:B------:R-:W4:Y:S01]  /*25cc0*/  LDL.LU.64 R58, [R1+0x4a8] ;  /* 0x0004a800013a7983 */ /* 0x000f220000300a00 */
[----:B------:R-:W-:Y:S01]  /*25cd0*/  UIADD3 UR10, UR10, 0x1, URZ ;  /* 0x000000010a0a7890 */ /* 0x000fe2000fffe03f */
[----:B------:R-:W-:-:S02]  /*25ce0*/  LOP3.LUT R3, R0, 0x20, RZ, 0x3c, !PT ;  /* 0x0000002000037812 */ /* 0x000fc400078e3cff */
[----:B------:R-:W4:Y:S01]  /*25cf0*/  LDL.LU.64 R60, [R1+0x490] ;  /* 0x00049000013c7983 */ /* 0x000f220000300a00 */
[----:B------:R-:W-:-:S03]  /*25d00*/  UISETP.GT.AND UP0, UPT, UR10, 0x1, UPT ;  /* 0x000000010a00788c */ /* 0x000fc6000bf04270 */
[----:B------:R-:W4:Y:S01]  /*25d10*/  LDL.LU.64 R62, [R1+0x498] ;  /* 0x00049800013e7983 */ /* 0x000f220000300a00 */
[----:B------:R-:W-:-:S03]  /*25d20*/  USEL UR10, UR10, URZ, !UP0 ;  /* 0x0000003f0a0a7287 */ /* 0x000fc6000c000000 */
[----:B------:R-:W-:Y:S01]  /*25d30*/  STL.64 [R1+0x2c68], R230 ;  /* 0x002c68e601007387 */ /* 0x000fe20000100a00 */
[----:B------:R-:W-:Y:S02]  /*25d40*/  ULEA UR12, UR10, UR5, 0x10 ;  /* 0x000000050a0c7291 */ /* 0x000fe4000f8e803f */
[----:B------:R-:W-:Y:S01]  /*25d50*/  ULEA UR17, UR10, UR5, 0xe ;  /* 0x000000050a117291 */ /* 0x000fe2000f8e703f */
[----:B------:R-:W-:Y:S06]  /*25d60*/  BAR.SYNC.DEFER_BLOCKING 0x0 ;  /* 0x0000000000007b1d */ /* 0x000fec0000010000 */
[----:B------:R-:W-:Y:S04]  /*25d70*/  STL.64 [R1+0x2c60], R228 ;  /* 0x002c60e401007387 */ /* 0x000fe80000100a00 */
[----:B------:R-:W-:Y:S04]  /*25d80*/  STL.64 [R1+0x2c58], R234 ;  /* 0x002c58ea01007387 */ /* 0x000fe80000100a00 */
[----:B------:R-:W-:Y:S04]  /*25d90*/  STL.64 [R1+0x2c50], R232 ;  /* 0x002c50e801007387 */ /* 0x000fe80000100a00 */
[----:B------:R-:W-:Y:S04]  /*25da0*/  STL.64 [R1+0x2c48], R238 ;  /* 0x002c48ee01007387 */ /* 0x000fe80000100a00 */
[----:B------:R-:W-:Y:S04]  /*25db0*/  LDS R72, [R0+UR12] ;  /* 0x0000000c00487984 */ /* 0x000fe80008000800 */
[----:B------:R-:W-:Y:S04]  /*25dc0*/  LDS R74, [R0+UR12+0x1000] ;  /* 0x0010000c004a7984 */ /* 0x000fe80008000800 */
[----:B------:R-:W-:Y:S04]  /*25dd0*/  LDS R73, [R3+UR12] ;  /* 0x0000000c03497984 */ /* 0x000fe80008000800 */
[----:B------:R-:W-:Y:S04]  /*25de0*/  LDS R75, [R3+UR12+0x1000] ;  /* 0x0010000c034b7984 */ /* 0x000fe80008000800 */
[----:B-----5:R-:W2:Y:S04]  /*25df0*/  LDSM.16.M88.4 R4, [R252+UR17+0x20000] ;  /* 0x02000011fc04783b */ /* 0x020ea80008000200 */
[----:B------:R-:W3:Y:S04]  /*25e00*/  LDSM.16.M88.4 R20, [R252+UR17+0x20800] ;  /* 0x02080011fc14783b */ /* 0x000ee80008000200 */
[----:B------:R-:W4:Y:S04]  /*25e10*/  LDSM.16.M88.4 R8, [R252+UR17+0x21000] ;  /* 0x02100011fc08783b */ /* 0x000f280008000200 */
[----:B------:R-:W1:Y:S04]  /*25e20*/  LDSM.16.M88.4 R32, [R252+UR17+0x21800] ;  /* 0x02180011fc20783b */ /* 0x000e680008000200 */
[----:B------:R-:W-:Y:S04]  /*25e30*/  STL.64 [R1+0x2c40], R236 ;  /* 0x002c40ec01007387 */ /* 0x000fe80000100a00 */
[----:B------:R-:W-:Y:S04]  /*25e40*/  STL.64 [R1+0x2c38], R242 ;  /* 0x002c38f201007387 */ /* 0x000fe80000100a00 */
[----:B------:R-:W-:Y:S04]  /*25e50*/  STL.64 [R1+0x2c30], R240 ;  /* 0x002c30f001007387 */ /* 0x000fe80000100a00 */
[----:B------:R-:W-:Y:S04]  /*25e60*/  STL.64 [R1+0x2c28], R246 ;  /* 0x002c28f601007387 */ /* 0x000fe80000100a00 */
[----:B------:R-:W-:Y:S04]  /*25e70*/  STL.64 [R1+0x2c20], R244 ;  /* 0x002c20f401007387 */ /* 0x000fe80000100a00 */
[----:B------:R-:W-:Y:S04]  /*25e80*/  STL [R1+0x2bb0], R252 ;  /* 0x002bb0fc01007387 */ /* 0x000fe80000100800 */
[----:B------:R-:W1:Y:S04]  /*25e90*/  LDSM.16.M88.4 R28, [R252+UR17+0x22000] ;  /* 0x02200011fc1c783b */ /* 0x000e680008000200 */
[----:B------:R-:W1:Y:S04]  /*25ea0*/  LDSM.16.M88.4 R12, [R252+UR17+0x22800] ;  /* 0x02280011fc0c783b */ /* 0x000e680008000200 */
[----:B------:R-:W1:Y:S04]  /*25eb0*/  LDSM.16.M88.4 R24, [R252+UR17+0x23000] ;  /* 0x02300011fc18783b */ /* 0x000e680008000200 */
[----:B------:R-:W1:Y:S04]  /*25ec0*/  LDSM.16.M88.4 R16, [R252+UR17+0x23800] ;  /* 0x02380011fc10783b */ /* 0x000e680008000200 */
[----:B------:R-:W-:Y:S04]  /*25ed0*/  LDS R104, [R0+UR12+0x80] ;  /* 0x0000800c00687984 */ /* 0x000fe80008000800 */
[----:B------:R-:W-:Y:S04]  /*25ee0*/  LDS R106, [R0+UR12+0x1080] ;  /* 0x0010800c006a7984 */ /* 0x000fe80008000800 */
[----:B------:R-:W-:Y:S04]  /*25ef0*/  LDS R105, [R3+UR12+0x80] ;  /* 0x0000800c03697984 */ /* 0x000fe80008000800 */
[----:B------:R-:W1:Y:S04]  /*25f00*/  LDS R107, [R3+UR12+0x1080] ;  /* 0x0010800c036b7984 */ /* 0x000e680008000800 */
        /* <DEDUP_REMOVED lines=19> */
[----:B------:R-:W1:Y:S01]  /*26040*/  LDS R215, [R3+UR12+0x1300] ;  /* 0x0013000c03d77984 */ /* 0x000e620008000800 */
[C---:B--2---:R-:W-:Y:S06]  /*26050*/  HMMA.1688.F32.TF32 R44, R72.reuse, R4, R44 ;  /* 0x00000004482c723c */ /* 0x044fec000008102c */
[C---:B---3--:R-:W-:Y:S06]  /*26060*/  HMMA.1688.F32.TF32 R48, R72.reuse, R20, R48 ;  /* 0x000000144830723c */ /* 0x048fec0000081030 */
[C---:B----4-:R-:W-:Y:S11]  /*26070*/  HMMA.1688.F32.TF32 R52, R72.reuse, R8, R52 ;  /* 0x000000084834723c */ /* 0x050ff60000081034 */
[----:B------:R-:W-:Y:S01]  /*26080*/  STL.64 [R1+0x2c78], R46 ;  /* 0x002c782e01007387 */ /* 0x000fe20000100a00 */
[C---:B-1----:R-:W-:Y:S03]  /*26090*/  HMMA.1688.F32.TF32 R56, R72.reuse, R32, R56 ;  /* 0x000000204838723c */ /* 0x042fe60000081038 */
[----:B------:R-:W-:Y:S04]  /*260a0*/  STL.64 [R1+0x2c70], R44 ;  /* 0x002c702c01007387 */ /* 0x000fe80000100a00 */
[----:B------:R-:W-:Y:S01]  /*260b0*/  STL.64 [R1+0x2c88], R50 ;  /* 0x002c883201007387 */ /* 0x000fe20000100a00 */
[C---:B------:R-:W-:Y:S03]  /*260c0*/  HMMA.1688.F32.TF32 R60, R72.reuse, R28, R60 ;  /* 0x0000001c483c723c */ /* 0x040fe6000008103c */
[----:B------:R-:W-:Y:S04]  /*260d0*/  STL.64 [R1+0x2c80], R48 ;  /* 0x002c803001007387 */ /* 0x000fe80000100a00 */
[----:B------:R-:W-:Y:S04]  /*260e0*/  STL.64 [R1+0x2c98], R54 ;  /* 0x002c983601007387 */ /* 0x000fe80000100a00 */
[----:B------:R-:W-:Y:S04]  /*260f0*/  STL.64 [R1+0x2c90], R52 ;  /* 0x002c903401007387 */ /* 0x000fe80000100a00 */
[----:B------:R-:W-:Y:S04]  /*26100*/  STL.64 [R1+0x2ca8], R58 ;  /* 0x002ca83a01007387 */ /* 0x000fe80000100a00 */
[----:B------:R1:W-:Y:S04]  /*26110*/  STL.64 [R1+0x2ca0], R56 ;  /* 0x002ca03801007387 */ /* 0x0003e80000100a00 */
[----:B------:R-:W2:Y:S04]  /*26120*/  LDL.LU.64 R64, [R1+0x480] ;  /* 0x0004800001407983 */ /* 0x000ea80000300a00 */
[----:B------:R-:W2:Y:S04]  /*26130*/  LDL.LU.64 R66, [R1+0x488] ;  /* 0x0004880001427983 */ /* 0x000ea80000300a00 */
[----:B------:R-:W3:Y:S04]  /*26140*/  LDL.LU.64 R68, [R1+0x470] ;  /* 0x0004700001447983 */ /* 0x000ee80000300a00 */
[----:B------:R-:W3:Y:S04]  /*26150*/  LDL.LU.64 R70, [R1+0x478] ;  /* 0x0004780001467983 */ /* 0x000ee80000300a00 */
        /* <DEDUP_REMOVED lines=26> */
[----:B-1----:R-:W4:Y:S04]  /*26300*/  LDL.LU.64 R56, [R1+0x270] ;  /* 0x0002700001387983 */ /* 0x002f280000300a00 */
[----:B------:R-:W4:Y:S04]  /*26310*/  LDL.LU.64 R58, [R1+0x278] ;  /* 0x00027800013a7983 */ /* 0x000f280000300a00 */
[----:B------:R-:W4:Y:S04]  /*26320*/  LDL.LU.64 R52, [R1+0x260] ;  /* 0x0002600001347983 */ /* 0x000f280000300a00 */
[----:B------:R-:W4:Y:S04]  /*26330*/  LDL.LU.64 R54, [R1+0x268] ;  /* 0x0002680001367983 */ /* 0x000f280000300a00 */
[----:B------:R-:W4:Y:S04]  /*26340*/  LDL.LU.64 R48, [R1+0x250] ;  /* 0x0002500001307983 */ /* 0x000f280000300a00 */
[----:B------:R-:W4:Y:S04]  /*26350*/  LDL.LU.64 R50, [R1+0x258] ;  /* 0x0002580001327983 */ /* 0x000f280000300a00 */
[----:B------:R-:W4:Y:S04]  /*26360*/  LDL.LU.64 R44, [R1+0x240] ;  /* 0x00024000012c7983 */ /* 0x000f280000300a00 */
[----:B------:R-:W4:Y:S04]  /*26370*/  LDL.LU.64 R46, [R1+0x248] ;  /* 0x00024800012e7983 */ /* 0x000f280000300a00 */
[----:B------:R-:W-:Y:S04]  /*26380*/  STL.64 [R1+0x2cb8], R62 ;  /* 0x002cb83e01007387 */ /* 0x000fe80000100a00 */
[----:B------:R-:W-:Y:S01]  /*26390*/  STL.64 [R1+0x2cb0], R60 ;  /* 0x002cb03c01007387 */ /* 0x000fe20000100a00 */
[C---:B--2---:R-:W-:Y:S06]  /*263a0*/  HMMA.1688.F32.TF32 R64, R72.reuse, R12, R64 ;  /* 0x0000000c4840723c */ /* 0x044fec0000081040 */
[C---:B---3--:R-:W-:Y:S06]  /*263b0*/  HMMA.1688.F32.TF32 R68, R72.reuse, R24, R68 ;  /* 0x000000184844723c */ /* 0x048fec0000081044 */
[----:B----4-:R-:W-:Y:S11]  /*263c0*/  HMMA.1688.F32.TF32 R72, R72, R16, R128 ;  /* 0x000000104848723c */ /* 0x010ff60000081080 */
[----:B------:R-:W-:Y:S01]  /*263d0*/  STL.64 [R1+0x2cc8], R66 ;  /* 0x002cc84201007387 */ /* 0x000fe20000100a00 */
[C---:B------:R-:W-:Y:S03]  /*263e0*/  HMMA.1688.F32.TF32 R76, R104.reuse, R4, R76 ;  /* 0x00000004684c723c */ /* 0x040fe6000008104c */
[----:B------:R-:W-:Y:S04]  /*263f0*/  STL.64 [R1+0x2cc0], R64 ;  /* 0x002cc04001007387 */ /* 0x000fe80000100a00 */
        /* <DEDUP_REMOVED lines=11> */
[----:B------:R1:W-:Y:S03]  /*264b0*/  STL.64 [R1+0x2d00], R80 ;  /* 0x002d005001007387 */ /* 0x0003e60000100a00 */
[C---:B------:R-:W-:Y:S06]  /*264c0*/  HMMA.1688.F32.TF32 R96, R104.reuse, R12, R96 ;  /* 0x0000000c6860723c */ /* 0x040fec0000081060 */
[C---:B------:R-:W-:Y:S06]  /*264d0*/  HMMA.1688.F32.TF32 R100, R104.reuse, R24, R100 ;  /* 0x000000186864723c */ /* 0x040fec0000081064 */
[----:B------:R-:W-:Y:S06]  /*264e0*/  HMMA.1688.F32.TF32 R104, R104, R16, R124 ;  /* 0x000000106868723c */ /* 0x000fec000008107c */
[C---:B------:R-:W-:Y:S06]  /*264f0*/  HMMA.1688.F32.TF32 R108, R136.reuse, R4, R108 ;  /* 0x00000004886c723c */ /* 0x040fec000008106c */
[C---:B------:R-:W-:Y:S06]  /*26500*/  HMMA.1688.F32.TF32 R112, R136.reuse, R20, R112 ;  /* 0x000000148870723c */ /* 0x040fec0000081070 */
[C---:B------:R-:W-:Y:S06]  /*26510*/  HMMA.1688.F32.TF32 R116, R136.reuse, R8, R116 ;  /* 0x000000088874723c */ /* 0x040fec0000081074 */
[C---:B------:R-:W-:Y:S06]  /*26520*/  HMMA.1688.F32.TF32 R120, R136.reuse, R32, R120 ;  /* 0x000000208878723c */ /* 0x040fec0000081078 */
[C---:B------:R-:W-:Y:S06]  /*26530*/  HMMA.1688.F32.TF32 R124, R136.reuse, R28, R56 ;  /* 0x0000001c887c723c */ /* 0x040fec0000081038 */
[C---:B------:R-:W-:Y:S06]  /*26540*/  HMMA.1688.F32.TF32 R128, R136.reuse, R12, R52 ;  /* 0x0000000c8880723c */ /* 0x040fec0000081034 */
[C---:B------:R-:W-:Y:S01]  /*26550*/  HMMA.1688.F32.TF32 R132, R136.reuse, R24, R48 ;  /* 0x000000188884723c */ /* 0x040fe20000081030 */
[----:B------:R-:W2:Y:S04]  /*26560*/  LDL.LU.64 R48, [R1+0x230] ;  /* 0x0002300001307983 */ /* 0x000ea80000300a00 */
[----:B------:R-:W2:Y:S01]  /*26570*/  LDL.LU.64 R50, [R1+0x238] ;  /* 0x0002380001327983 */ /* 0x000ea20000300a00 */
[----:B------:R-:W-:Y:S03]  /*26580*/  HMMA.1688.F32.TF32 R136, R136, R16, R44 ;  /* 0x000000108888723c */ /* 0x000fe6000008102c */
        /* <DEDUP_REMOVED lines=27> */
[----:B------:R-:W4:Y:S01]  /*26740*/  LDL.LU.64 R62, [R1+0x158] ;  /* 0x00015800013e7983 */ /* 0x000f220000300a00 */
[C---:B--2---:R-:W-:Y:S03]  /*26750*/  HMMA.1688.F32.TF32 R140, R168.reuse, R4, R48 ;  /* 0x00000004a88c723c */ /* 0x044fe60000081030 */
[----:B------:R-:W2:Y:S04]  /*26760*/  LDL.LU.64 R48, [R1+0x140] ;  /* 0x0001400001307983 */ /* 0x000ea80000300a00 */
[----:B------:R-:W2:Y:S01]  /*26770*/  LDL.LU.64 R50, [R1+0x148] ;  /* 0x0001480001327983 */ /* 0x000ea20000300a00 */
[C---:B---3--:R-:W-:Y:S06]  /*26780*/  HMMA.1688.F32.TF32 R144, R168.reuse, R20, R144 ;  /* 0x00000014a890723c */ /* 0x048fec0000081090 */
[C---:B----4-:R-:W-:Y:S06]  /*26790*/  HMMA.1688.F32.TF32 R148, R168.reuse, R8, R148 ;  /* 0x00000008a894723c */ /* 0x050fec0000081094 */
[C---:B------:R-:W-:Y:S06]  /*267a0*/  HMMA.1688.F32.TF32 R152, R168.reuse, R32, R152 ;  /* 0x00000020a898723c */ /* 0x040fec0000081098 */
[C---:B------:R-:W-:Y:S01]  /*267b0*/  HMMA.1688.F32.TF32 R156, R168.reuse, R28, R56 ;  /* 0x0000001ca89c723c */ /* 0x040fe20000081038 */
[----:B------:R-:W3:Y:S04]  /*267c0*/  LDL.LU.64 R56, [R1+0x130] ;  /* 0x0001300001387983 */ /* 0x000ee80000300a00 */
[----:B------:R-:W3:Y:S01]  /*267d0*/  LDL.LU.64 R58, [R1+0x138] ;  /* 0x00013800013a7983 */ /* 0x000ee20000300a00 */
[C---:B------:R-:W-:Y:S06]  /*267e0*/  HMMA.1688.F32.TF32 R160, R168.reuse, R12, R160 ;  /* 0x0000000ca8a0723c */ /* 0x040fec00000810a0 */
[C---:B------:R-:W-:Y:S06]  /*267f0*/  HMMA.1688.F32.TF32 R164, R168.reuse, R24, R164 ;  /* 0x00000018a8a4723c */ /* 0x040fec00000810a4 */
[----:B------:R-:W-:Y:S01]  /*26800*/  HMMA.1688.F32.TF32 R168, R168, R16, R44 ;  /* 0x00000010a8a8723c */ /* 0x000fe2000008102c */
[----:B------:R-:W4:Y:S04]  /*26810*/  LDL.LU.64 R44, [R1+0x10] ;  /* 0x00001000012c7983 */ /* 0x000f280000300a00 */
[----:B------:R-:W4:Y:S01]  /*26820*/  LDL.LU.64 R46, [R1+0x18] ;  /* 0x00001800012e7983 */ /* 0x000f220000300a00 */
[C---:B------:R-:W-:Y:S06]  /*26830*/  HMMA.1688.F32.TF32 R172, R200.reuse, R4, R80 ;  /* 0x00000004c8ac723c */ /* 0x040fec0000081050 */
[C---:B------:R-:W-:Y:S06]  /*26840*/  HMMA.1688.F32.TF32 R176, R200.reuse, R20, R76 ;  /* 0x00000014c8b0723c */ /* 0x040fec000008104c */
[C---:B------:R-:W-:Y:S06]  /*26850*/  HMMA.1688.F32.TF32 R180, R200.reuse, R8, R72 ;  /* 0x00000008c8b4723c */ /* 0x040fec0000081048 */
[C---:B------:R-:W-:Y:S06]  /*26860*/  HMMA.1688.F32.TF32 R184, R200.reuse, R32, R68 ;  /* 0x00000020c8b8723c */ /* 0x040fec0000081044 */
[C---:B------:R-:W-:Y:S01]  /*26870*/  HMMA.1688.F32.TF32 R188, R200.reuse, R28, R52 ;  /* 0x0000001cc8bc723c */ /* 0x040fe20000081034 */
[----:B------:R-:W4:Y:S04]  /*26880*/  LDL.LU.64 R52, [R1+0x30] ;  /* 0x0000300001347983 */ /* 0x000f280000300a00 */
[----:B------:R-:W4:Y:S01]  /*26890*/  LDL.LU.64 R54, [R1+0x38] ;  /* 0x0000380001367983 */ /* 0x000f220000300a00 */
[C---:B------:R-:W-:Y:S06]  /*268a0*/  HMMA.1688.F32.TF32 R192, R200.reuse, R12, R64 ;  /* 0x0000000cc8c0723c */ /* 0x040fec0000081040 */
[----:B------:R-:W-:Y:S06]  /*268b0*/  HMMA.1688.F32.TF32 R196, R200, R24, R60 ;  /* 0x00000018c8c4723c */ /* 0x000fec000008103c */
[----:B------:R-:W-:-:S15]  /*268c0*/  HMMA.1688.F32.TF32 R204, R216, R4, R204 ;  /* 0x00000004d8cc723c */ /* 0x000fde00000810cc */
[----:B------:R-:W-:-:S02]  /*268d0*/  NOP ;  /* 0x0000000000007918 */ /* 0x000fc40000000000 */
[----:B------:R-:W-:Y:S04]  /*268e0*/  STL [R1+0x2bfc], R196 ;  /* 0x002bfcc401007387 */ /* 0x000fe80000100800 */
[----:B------:R-:W-:Y:S04]  /*268f0*/  STL [R1+0x2bf8], R197 ;  /* 0x002bf8c501007387 */ /* 0x000fe80000100800 */
[----:B------:R-:W-:Y:S04]  /*26900*/  STL [R1+0x2bf4], R198 ;  /* 0x002bf4c601007387 */ /* 0x000fe80000100800 */
[----:B------:R-:W-:Y:S01]  /*26910*/  STL [R1+0x2bf0], R199 ;  /* 0x002bf0c701007387 */ /* 0x000fe20000100800 */
[----:B--2---:R-:W-:Y:S03]  /*26920*/  HMMA.1688.F32.TF32 R200, R200, R16, R48 ;  /* 0x00000010c8c8723c */ /* 0x004fe60000081030 */
[----:B------:R-:W2:Y:S04]  /*26930*/  LDL.LU.64 R48, [R1+0x40] ;  /* 0x0000400001307983 */ /* 0x000ea80000300a00 */
[----:B------:R-:W2:Y:S01]  /*26940*/  LDL.LU.64 R50, [R1+0x48] ;  /* 0x0000480001327983 */ /* 0x000ea20000300a00 */
[----:B---3--:R-:W-:-:S15]  /*26950*/  HMMA.1688.F32.TF32 R208, R216, R20, R56 ;  /* 0x00000014d8d0723c */ /* 0x008fde0000081038 */
[----:B------:R-:W-:Y:S04]  /*26960*/  STL [R1+0x2bec], R200 ;  /* 0x002becc801007387 */ /* 0x000fe80000100800 */
[----:B------:R-:W-:Y:S04]  /*26970*/  STL [R1+0x2be8], R201 ;  /* 0x002be8c901007387 */ /* 0x000fe80000100800 */
[----:B------:R-:W-:Y:S01]  /*26980*/  STL [R1+0x2be4], R202 ;  /* 0x002be4ca01007387 */ /* 0x000fe20000100800 */
[----:B----4-:R-:W-:Y:S03]  /*26990*/  HMMA.1688.F32.TF32 R44, R216, R8, R44 ;  /* 0x00000008d82c723c */ /* 0x010fe6000008102c */
[----:B------:R-:W-:Y:S04]  /*269a0*/  STL [R1+0x2be0], R203 ;  /* 0x002be0cb01007387 */ /* 0x000fe80000100800 */
[----:B------:R1:W-:Y:S04]  /*269b0*/  STL [R1+0x2c08], R204 ;  /* 0x002c08cc01007387 */ /* 0x0003e80000100800 */
[----:B------:R3:W-:Y:S04]  /*269c0*/  STL [R1+0x2c04], R205 ;  /* 0x002c04cd01007387 */ /* 0x0007e80000100800 */
[----:B------:R4:W-:Y:S04]  /*269d0*/  STL [R1+0x2c00], R206 ;  /* 0x002c00ce01007387 */ /* 0x0009e80000100800 */
[----:B------:R-:W-:Y:S04]  /*269e0*/  STL [R1+0x2bdc], R207 ;  /* 0x002bdccf01007387 */ /* 0x000fe80000100800 */
[----:B------:R4:W-:Y:S04]  /*269f0*/  STL [R1+0x2c18], R208 ;  /* 0x002c18d001007387 */ /* 0x0009e80000100800 */
[----:B------:R4:W-:Y:S01]  /*26a00*/  STL [R1+0x2c14], R209 ;  /* 0x002c14d101007387 */ /* 0x0009e20000100800 */
[----:B-1----:R-:W-:Y:S01]  /*26a10*/  MOV R204, R44 ;  /* 0x0000002c00cc7202 */ /* 0x002fe20000000f00 */
[----:B---3--:R-:W-:-:S02]  /*26a20*/  IMAD.MOV.U32 R205, RZ, RZ, R45 ;  /* 0x000000ffffcd7224 */ /* 0x008fc400078e002d */
[----:B------:R1:W-:Y:S01]  /*26a30*/  STL [R1+0x2c10], R210 ;  /* 0x002c10d201007387 */ /* 0x0003e20000100800 */
[----:B----4-:R-:W-:Y:S01]  /*26a40*/  IMAD.MOV.U32 R206, RZ, RZ, R46 ;  /* 0x000000ffffce7224 */ /* 0x010fe200078e002e */
[----:B------:R-:W-:Y:S02]  /*26a50*/  MOV R196, R47 ;  /* 0x0000002f00c47202 */ /* 0x000fe40000000f00 */
[----:B------:R3:W-:Y:S04]  /*26a60*/  STL [R1+0x2c0c], R211 ;  /* 0x002c0cd301007387 */ /* 0x0007e80000100800 */
[----:B------:R-:W4:Y:S04]  /*26a70*/  LDL.LU.64 R44, [R1+0x60] ;  /* 0x00006000012c7983 */ /* 0x000f280000300a00 */
[----:B------:R-:W4:Y:S01]  /*26a80*/  LDL.LU.64 R46, [R1+0x68] ;  /* 0x00006800012e7983 */ /* 0x000f220000300a00 */
[----:B------:R-:W-:Y:S03]  /*26a90*/  HMMA.1688.F32.TF32 R52, R216, R32, R52 ;  /* 0x00000020d834723c */ /* 0x000fe60000081034 */
        /* <DEDUP_REMOVED lines=12> */
[----:B------:R-:W-:-:S03]  /*26b60*/  IMAD.MOV.U32 R208, RZ, RZ, R52 ;  /* 0x000000ffffd07224 */ /* 0x000fc600078e0034 */
[----:B------:R-:W4:Y:S01]  /*26b70*/  LDL.LU.64 R56, [R1+0xc0] ;  /* 0x0000c00001387983 */ /* 0x000f220000300a00 */
[----:B------:R-:W-:Y:S01]  /*26b80*/  IMAD.MOV.U32 R209, RZ, RZ, R53 ;  /* 0x000000ffffd17224 */ /* 0x000fe200078e0035 */
[----:B-1----:R-:W-:Y:S02]  /*26b90*/  MOV R210, R54 ;  /* 0x0000003600d27202 */ /* 0x002fe40000000f00 */
[----:B------:R-:W4:Y:S01]  /*26ba0*/  LDL.LU.64 R58, [R1+0xc8] ;  /* 0x0000c800013a7983 */ /* 0x000f220000300a00 */
[----:B---3--:R-:W-:-:S03]  /*26bb0*/  IMAD.MOV.U32 R211, RZ, RZ, R55 ;  /* 0x000000ffffd37224 */ /* 0x008fc600078e0037 */
[----:B------:R-:W3:Y:S04]  /*26bc0*/  LDL.LU.64 R52, [R1+0xb0] ;  /* 0x0000b00001347983 */ /* 0x000ee80000300a00 */
[----:B------:R-:W3:Y:S01]  /*26bd0*/  LDL.LU.64 R54, [R1+0xb8] ;  /* 0x0000b80001367983 */ /* 0x000ee20000300a00 */
[----:B--2---:R-:W-:-:S15]  /*26be0*/  HMMA.1688.F32.TF32 R48, R216, R28, R48 ;  /* 0x0000001cd830723c */ /* 0x004fde0000081030 */
[----:B------:R-:W-:-:S09]  /*26bf0*/  NOP ;  /* 0x0000000000007918 */ /* 0x000fd20000000000 */
[----:B------:R-:W-:Y:S01]  /*26c00*/  IMAD.MOV.U32 R197, RZ, RZ, R48 ;  /* 0x000000ffffc57224 */ /* 0x000fe200078e0030 */
[----:B------:R-:W-:Y:S01]  /*26c10*/  MOV R198, R49 ;  /* 0x0000003100c67202 */ /* 0x000fe20000000f00 */
[----:B------:R-:W-:Y:S01]  /*26c20*/  IMAD.MOV.U32 R199, RZ, RZ, R50 ;  /* 0x000000ffffc77224 */ /* 0x000fe200078e0032 */
[----:B------:R-:W2:Y:S01]  /*26c30*/  LDL.LU.64 R48, [R1+0xa0] ;  /* 0x0000a00001307983 */ /* 0x000ea20000300a00 */
[----:B------:R-:W-:-:S03]  /*26c40*/  IMAD.MOV.U32 R200, RZ, RZ, R51 ;  /* 0x000000ffffc87224 */ /* 0x000fc600078e0033 */
[----:B------:R-:W2:Y:S01]  /*26c50*/  LDL.LU.64 R50, [R1+0xa8] ;  /* 0x0000a80001327983 */ /* 0x000ea20000300a00 */
[----:B----4-:R-:W-:-:S15]  /*26c60*/  HMMA.1688.F32.TF32 R44, R216, R12, R44 ;  /* 0x0000000cd82c723c */ /* 0x010fde000008102c */
[----:B------:R-:W-:-:S09]  /*26c70*/  NOP ;  /* 0x0000000000007918 */ /* 0x000fd20000000000 */
[----:B------:R-:W-:Y:S01]  /*26c80*/  MOV R201, R44 ;  /* 0x0000002c00c97202 */ /* 0x000fe20000000f00 */
[----:B------:R-:W-:Y:S01]  /*26c90*/  IMAD.MOV.U32 R202, RZ, RZ, R45 ;  /* 0x000000ffffca7224 */ /* 0x000fe200078e002d */
[----:B------:R-:W-:Y:S01]  /*26ca0*/  MOV R207, R47 ;  /* 0x0000002f00cf7202 */ /* 0x000fe20000000f00 */
[----:B------:R-:W-:Y:S01]  /*26cb0*/  IMAD.MOV.U32 R203, RZ, RZ, R46 ;  /* 0x000000ffffcb7224 */ /* 0x000fe200078e002e */
[----:B------:R-:W4:Y:S04]  /*26cc0*/  LDL.LU.64 R44, [R1+0x90] ;  /* 0x00009000012c7983 */ /* 0x000f280000300a00 */
[----:B------:R-:W4:Y:S01]  /*26cd0*/  LDL.LU.64 R46, [R1+0x98] ;  /* 0x00009800012e7983 */ /* 0x000f220000300a00 */
[C---:B------:R-:W-:Y:S06]  /*26ce0*/  HMMA.1688.F32.TF32 R80, R216.reuse, R24, R80 ;  /* 0x00000018d850723c */ /* 0x040fec0000081050 */
[----:B------:R-:W-:Y:S06]  /*26cf0*/  HMMA.1688.F32.TF32 R76, R216, R16, R76 ;  /* 0x00000010d84c723c */ /* 0x000fec000008104c */
[C---:B------:R-:W-:Y:S06]  /*26d00*/  HMMA.1688.F32.TF32 R72, R212.reuse, R4, R72 ;  /* 0x00000004d448723c */ /* 0x040fec0000081048 */
[C---:B------:R-:W-:Y:S06]  /*26d10*/  HMMA.1688.F32.TF32 R68, R212.reuse, R20, R68 ;  /* 0x00000014d444723c */ /* 0x040fec0000081044 */
[C---:B------:R-:W-:Y:S06]  /*26d20*/  HMMA.1688.F32.TF32 R64, R212.reuse, R8, R64 ;  /* 0x00000008d440723c */ /* 0x040fec0000081040 */
[C---:B------:R-:W-:Y:S06]  /*26d30*/  HMMA.1688.F32.TF32 R60, R212.reuse, R32, R60 ;  /* 0x00000020d43c723c */ /* 0x040fec000008103c */
[C---:B------:R-:W-:Y:S06]  /*26d40*/  HMMA.1688.F32.TF32 R56, R212.reuse, R28, R56 ;  /* 0x0000001cd438723c */ /* 0x040fec0000081038 */
[C---:B---3--:R-:W-:Y:S01]  /*26d50*/  HMMA.1688.F32.TF32 R52, R212.reuse, R12, R52 ;  /* 0x0000000cd434723c */ /* 0x048fe20000081034 */
        /* <DEDUP_REMOVED lines=11> */
[----:B------:R3:W-:Y:S04]  /*26e10*/  STL.64 [R1+0x118], R62 ;  /* 0x0001183e01007387 */ /* 0x0007e80000100a00 */
[----:B-1----:R-:W4:Y:S04]  /*26e20*/  LDL.LU.64 R64, [R1+0x80] ;  /* 0x0000800001407983 */ /* 0x002f280000300a00 */
[----:B------:R1:W-:Y:S04]  /*26e30*/  STL.64 [R1+0x100], R56 ;  /* 0x0001003801007387 */ /* 0x0003e80000100a00 */
[----:B------:R1:W-:Y:S04]  /*26e40*/  STL.64 [R1+0x108], R58 ;  /* 0x0001083a01007387 */ /* 0x0003e80000100a00 */
[----:B---3--:R-:W3:Y:S04]  /*26e50*/  LDL.LU.64 R66, [R1+0x88] ;  /* 0x0000880001427983 */ /* 0x008ee80000300a00 */
[----:B------:R4:W-:Y:S04]  /*26e60*/  STL.64 [R1+0xf0], R52 ;  /* 0x0000f03401007387 */ /* 0x0009e80000100a00 */
[----:B------:R4:W-:Y:S04]  /*26e70*/  STL.64 [R1+0xf8], R54 ;  /* 0x0000f83601007387 */ /* 0x0009e80000100a00 */
[----:B------:R-:W3:Y:S04]  /*26e80*/  LDL.LU.64 R60, [R1+0x70] ;  /* 0x00007000013c7983 */ /* 0x000ee80000300a00 */
[----:B------:R-:W3:Y:S01]  /*26e90*/  LDL.LU.64 R62, [R1+0x78] ;  /* 0x00007800013e7983 */ /* 0x000ee20000300a00 */
[----:B--2---:R-:W-:-:S15]  /*26ea0*/  HMMA.1688.F32.TF32 R48, R212, R24, R48 ;  /* 0x00000018d430723c */ /* 0x004fde0000081030 */
[----:B------:R-:W-:-:S08]  /*26eb0*/  NOP ;  /* 0x0000000000007918 */ /* 0x000fd00000000000 */
[----:B------:R2:W-:Y:S04]  /*26ec0*/  STL.64 [R1+0xe0], R48 ;  /* 0x0000e03001007387 */ /* 0x0005e80000100a00 */
[----:B------:R2:W-:Y:S04]  /*26ed0*/  STL.64 [R1+0xe8], R50 ;  /* 0x0000e83201007387 */ /* 0x0005e80000100a00 */
[----:B-1----:R-:W3:Y:S04]  /*26ee0*/  LDL.LU.64 R56, [R1+0x50] ;  /* 0x0000500001387983 */ /* 0x002ee80000300a00 */
[----:B------:R-:W3:Y:S01]  /*26ef0*/  LDL.LU.64 R58, [R1+0x58] ;  /* 0x00005800013a7983 */ /* 0x000ee20000300a00 */
[----:B----4-:R-:W-:Y:S03]  /*26f00*/  HMMA.1688.F32.TF32 R44, R212, R16, R44 ;  /* 0x00000010d42c723c */ /* 0x010fe6000008102c */
[----:B------:R-:W-:Y:S04]  /*26f10*/  LDS R212, [R0+UR12+0x380] ;  /* 0x0003800c00d47984 */ /* 0x000fe80008000800 */
[----:B------:R-:W-:Y:S04]  /*26f20*/  LDS R214, [R0+UR12+0x1380] ;  /* 0x0013800c00d67984 */ /* 0x000fe80008000800 */
[----:B------:R-:W-:Y:S04]  /*26f30*/  LDS R213, [R3+UR12+0x380] ;  /* 0x0003800c03d57984 */ /* 0x000fe80008000800 */
[----:B------:R-:W1:Y:S08]  /*26f40*/  LDS R215, [R3+UR12+0x1380] ;  /* 0x0013800c03d77984 */ /* 0x000e700008000800 */
[----:B------:R4:W-:Y:S04]  /*26f50*/  STL.64 [R1+0xb0], R44 ;  /* 0x0000b02c01007387 */ /* 0x0009e80000100a00 */
[----:B------:R4:W-:Y:S04]  /*26f60*/  STL.64 [R1+0xb8], R46 ;  /* 0x0000b82e01007387 */ /* 0x0009e80000100a00 */
[----:B------:R-:W3:Y:S04]  /*26f70*/  LDL.LU.64 R52, [R1+0x20] ;  /* 0x0000200001347983 */ /* 0x000ee80000300a00 */
[----:B------:R-:W3:Y:S04]  /*26f80*/  LDL.LU.64 R54, [R1+0x28] ;  /* 0x0000280001367983 */ /* 0x000ee80000300a00 */
[----:B--2---:R-:W2:Y:S04]  /*26f90*/  LDL.LU.64 R48, [R1] ;  /* 0x0000000001307983 */ /* 0x004ea80000300a00 */
[----:B------:R-:W2:Y:S04]  /*26fa0*/  LDL.LU.64 R50, [R1+0x8] ;  /* 0x0000080001327983 */ /* 0x000ea80000300a00 */
[----:B----4-:R-:W4:Y:S04]  /*26fb0*/  LDL.LU.64 R44, [R1+0x780] ;  /* 0x00078000012c7983 */ /* 0x010f280000300a00 */
[----:B------:R-:W4:Y:S01]  /*26fc0*/  LDL.LU.64 R46, [R1+0x788] ;  /* 0x00078800012e7983 */ /* 0x000f220000300a00 */
[----:B------:R-:W-:-:S02]  /*26fd0*/  LOP3.LUT R2, R0, 0x40, RZ, 0x3c, !PT ;  /* 0x0000004000027812 */ /* 0x000fc400078e3cff */
[----:B------:R-:W-:-:S03]  /*26fe0*/  LOP3.LUT R3, R0, 0x60, RZ, 0x3c, !PT ;  /* 0x0000006000037812 */ /* 0x000fc600078e3cff */
[----:B------:R-:W-:Y:S04]  /*26ff0*/  LDS R216, [R2+UR12] ;  /* 0x0000000c02d87984 */ /* 0x000fe80008000800 */
[----:B------:R-:W-:Y:S04]  /*27000*/  LDS R218, [R2+UR12+0x1000] ;  /* 0x0010000c02da7984 */ /* 0x000fe80008000800 */
[----:B------:R-:W-:Y:S04]  /*27010*/  LDS R217, [R3+UR12] ;  /* 0x0000000c03d97984 */ /* 0x000fe80008000800 */
[----:B------:R-:W4:Y:S01]  /*27020*/  LDS R219, [R3+UR12+0x1000] ;  /* 0x0010000c03db7984 */ /* 0x000f220008000800 */
[C---:B-1----:R-:W-:Y:S03]  /*27030*/  HMMA.1688.F32.TF32 R36, R212.reuse, R24, R36 ;  /* 0x00000018d424723c */ /* 0x042fe60000081024 */
        /* <DEDUP_REMOVED lines=8> */
[C---:B---3--:R-:W-:Y:S06]  /*270c0*/  HMMA.1688.F32.TF32 R68, R212.reuse, R4, R64 ;  /* 0x00000004d444723c */ /* 0x048fec0000081040 */
[----:B------:R-:W-:-:S15]  /*270d0*/  HMMA.1688.F32.TF32 R64, R212, R20, R60 ;  /* 0x00000014d440723c */ /* 0x000fde000008103c */
[----:B------:R-:W-:-:S02]  /*270e0*/  NOP ;  /* 0x0000000000007918 */ /* 0x000fc40000000000 */
[----:B------:R-:W-:Y:S04]  /*270f0*/  STL.64 [R1+0xd0], R68 ;  /* 0x0000d04401007387 */ /* 0x000fe80000100a00 */
[----:B------:R-:W-:Y:S04]  /*27100*/  STL.64 [R1+0xd8], R70 ;  /* 0x0000d84601007387 */ /* 0x000fe80000100a00 */
[----:B------:R-:W-:Y:S04]  /*27110*/  STL.64 [R1+0xa0], R64 ;  /* 0x0000a04001007387 */ /* 0x000fe80000100a00 */
[----:B------:R-:W-:Y:S01]  /*27120*/  STL.64 [R1+0xa8], R66 ;  /* 0x0000a84201007387 */ /* 0x000fe20000100a00 */
[----:B------:R-:W-:-:S15]  /*27130*/  HMMA.1688.F32.TF32 R60, R212, R8, R56 ;  /* 0x00000008d43c723c */ /* 0x000fde0000081038 */
[----:B------:R-:W-:-:S08]  /*27140*/  NOP ;  /* 0x0000000000007918 */ /* 0x000fd00000000000 */
[----:B------:R-:W-:Y:S04]  /*27150*/  STL.64 [R1+0x80], R60 ;  /* 0x0000803c01007387 */ /* 0x000fe80000100a00 */
[----:B------:R-:W-:Y:S01]  /*27160*/  STL.64 [R1+0x88], R62 ;  /* 0x0000883e01007387 */ /* 0x000fe20000100a00 */
[C---:B------:R-:W-:Y:S06]  /*27170*/  HMMA.1688.F32.TF32 R56, R212.reuse, R32, R52 ;  /* 0x00000020d438723c */ /* 0x040fec0000081034 */
[----:B--2---:R-:W-:Y:S01]  /*27180*/  HMMA.1688.F32.TF32 R52, R212, R28, R48 ;  /* 0x0000001cd434723c */ /* 0x004fe20000081030 */
[----:B------:R-:W2:-:S15]  /*27190*/  LDL.LU.64 R48, [R1+0x770] ;  /* 0x0007700001307983 */ /* 0x000e9e0000300a00 */
[----:B------:R-:W-:-:S01]  /*271a0*/  NOP ;  /* 0x0000000000007918 */ /* 0x000fc20000000000 */
[----:B------:R-:W-:Y:S04]  /*271b0*/  STL.64 [R1+0x70], R56 ;  /* 0x0000703801007387 */ /* 0x000fe80000100a00 */
[----:B------:R-:W-:Y:S04]  /*271c0*/  STL.64 [R1+0x78], R58 ;  /* 0x0000783a01007387 */ /* 0x000fe80000100a00 */
[----:B------:R-:W2:Y:S04]  /*271d0*/  LDL.LU.64 R50, [R1+0x778] ;  /* 0x0007780001327983 */ /* 0x000ea80000300a00 */
[----:B------:R-:W-:Y:S04]  /*271e0*/  STL.64 [R1+0x50], R52 ;  /* 0x0000503401007387 */ /* 0x000fe80000100a00 */
[----:B------:R3:W-:Y:S02]  /*271f0*/  STL.64 [R1+0x58], R54 ;  /* 0x0000583601007387 */ /* 0x0007e40000100a00 */
[C---:B---3--:R-:W-:Y:S06]  /*27200*/  HMMA.1688.F32.TF32 R52, R212.reuse, R12, R248 ;  /* 0x0000000cd434723c */ /* 0x048fec00000810f8 */
[----:B------:R-:W-:Y:S01]  /*27210*/  HMMA.1688.F32.TF32 R248, R212, R16, R40 ;  /* 0x00000010d4f8723c */ /* 0x000fe20000081028 */
[----:B------:R-:W-:Y:S04]  /*27220*/  LDS R212, [R2+UR12+0x280] ;  /* 0x0002800c02d47984 */ /* 0x000fe80008000800 */
[----:B------:R-:W-:Y:S04]  /*27230*/  LDS R214, [R2+UR12+0x1280] ;  /* 0x0012800c02d67984 */ /* 0x000fe80008000800 */
[----:B------:R-:W-:Y:S04]  /*27240*/  LDS R213, [R3+UR12+0x280] ;  /* 0x0002800c03d57984 */ /* 0x000fe80008000800 */
[----:B------:R-:W-:Y:S04]  /*27250*/  LDS R215, [R3+UR12+0x1280] ;  /* 0x0012800c03d77984 */ /* 0x000fe80008000800 */
[----:B------:R-:W-:Y:S04]  /*27260*/  STL.64 [R1+0x20], R52 ;  /* 0x0000203401007387 */ /* 0x000fe80000100a00 */
[----:B------:R-:W-:Y:S04]  /*27270*/  STL.64 [R1+0x28], R54 ;  /* 0x0000283601007387 */ /* 0x000fe80000100a00 */
[----:B------:R-:W-:Y:S04]  /*27280*/  STL [R1+0x2bd8], R248 ;  /* 0x002bd8f801007387 */ /* 0x000fe80000100800 */
[----:B------:R-:W-:Y:S04]  /*27290*/  STL.64 [R1], R36 ;  /* 0x0000002401007387 */ /* 0x000fe80000100a00 */
[----:B------:R4:W-:Y:S04]  /*272a0*/  STL.64 [R1+0x8], R38 ;  /* 0x0000082601007387 */ /* 0x0009e80000100a00 */
[----:B------:R-:W-:Y:S04]  /*272b0*/  STL [R1+0x2bd4], R249 ;  /* 0x002bd4f901007387 */ /* 0x000fe80000100800 */
[----:B------:R-:W-:Y:S04]  /*272c0*/  STL [R1+0x2bd0], R250 ;  /* 0x002bd0fa01007387 */ /* 0x000fe80000100800 */
[----:B------:R-:W-:Y:S01]  /*272d0*/  STL [R1+0x2bcc], R251 ;  /* 0x002bccfb01007387 */ /* 0x000fe20000100800 */
[----:B----4-:R-:W-:Y:S03]  /*272e0*/  HMMA.1688.F32.TF32 R36, R216, R4, R44 ;  /* 0x00000004d824723c */ /* 0x010fe6000008102c */
[----:B------:R-:W3:Y:S04]  /*272f0*/  LDL.LU.64 R44, [R1+0x760] ;  /* 0x00076000012c7983 */ /* 0x000ee80000300a00 */
[----:B------:R-:W3:-:S15]  /*27300*/  LDL.LU.64 R46, [R1+0x768] ;  /* 0x00076800012e7983 */ /* 0x000ede0000300a00 */
[----:B------:R-:W-:-:S01]  /*27310*/  NOP ;  /* 0x0000000000007918 */ /* 0x000fc20000000000 */
[----:B------:R-:W-:Y:S04]  /*27320*/  STL.64 [R1+0x90], R36 ;  /* 0x0000902401007387 */ /* 0x000fe80000100a00 */
        /* <DEDUP_REMOVED lines=11> */
[----:B------:R-:W1:Y:S04]  /*273e0*/  LDL.LU.64 R60, [R1+0x700] ;  /* 0x00070000013c7983 */ /* 0x000e680000300a00 */
[----:B------:R-:W1:Y:S04]  /*273f0*/  LDL.LU.64 R62, [R1+0x708] ;  /* 0x00070800013e7983 */ /* 0x000e680000300a00 */
[----:B------:R-:W4:Y:S04]  /*27400*/  LDL.LU.64 R56, [R1+0x6f0] ;  /* 0x0006f00001387983 */ /* 0x000f280000300a00 */
[----:B------:R-:W4:Y:S04]  /*27410*/  LDL.LU.64 R58, [R1+0x6f8] ;  /* 0x0006f800013a7983 */ /* 0x000f280000300a00 */
[----:B------:R-:W4:Y:S04]  /*27420*/  LDL.LU.64 R52, [R1+0x6e0] ;  /* 0x0006e00001347983 */ /* 0x000f280000300a00 */
[----:B------:R-:W4:Y:S01]  /*27430*/  LDL.LU.64 R54, [R1+0x6e8] ;  /* 0x0006e80001367983 */ /* 0x000f220000300a00 */
[----:B--2---:R-:W-:Y:S03]  /*27440*/  HMMA.1688.F32.TF32 R36, R216, R20, R48 ;  /* 0x00000014d824723c */ /* 0x004fe60000081030 */
[----:B------:R-:W2:Y:S04]  /*27450*/  LDL.LU.64 R48, [R1+0x6d0] ;  /* 0x0006d00001307983 */ /* 0x000ea80000300a00 */
[----:B------:R-:W2:-:S15]  /*27460*/  LDL.LU.64 R50, [R1+0x6d8] ;  /* 0x0006d80001327983 */ /* 0x000e9e0000300a00 */
[----:B------:R-:W-:-:S02]  /*27470*/  NOP ;  /* 0x0000000000007918 */ /* 0x000fc40000000000 */
[----:B------:R-:W-:Y:S01]  /*27480*/  IMAD.MOV.U32 R248, RZ, RZ, R36 ;  /* 0x000000fffff87224 */ /* 0x000fe200078e0024 */
[----:B------:R-:W-:Y:S01]  /*27490*/  MOV R250, R38 ;  /* 0x0000002600fa7202 */ /* 0x000fe20000000f00 */
[----:B------:R-:W-:Y:S02]  /*274a0*/  IMAD.MOV.U32 R249, RZ, RZ, R37 ;  /* 0x000000fffff97224 */ /* 0x000fe400078e0025 */
[----:B------:R-:W-:Y:S01]  /*274b0*/  IMAD.MOV.U32 R251, RZ, RZ, R39 ;  /* 0x000000fffffb7224 */ /* 0x000fe200078e0027 */
[----:B------:R-:W2:Y:S04]  /*274c0*/  LDL.LU.64 R36, [R1+0x6c0] ;  /* 0x0006c00001247983 */ /* 0x000ea80000300a00 */
[----:B------:R-:W2:Y:S01]  /*274d0*/  LDL.LU.64 R38, [R1+0x6c8] ;  /* 0x0006c80001267983 */ /* 0x000ea20000300a00 */
[----:B---3--:R-:W-:Y:S03]  /*274e0*/  HMMA.1688.F32.TF32 R80, R216, R8, R44 ;  /* 0x00000008d850723c */ /* 0x008fe6000008102c */
[----:B------:R-:W3:Y:S04]  /*274f0*/  LDL.LU.64 R44, [R1+0x6b0] ;  /* 0x0006b000012c7983 */ /* 0x000ee80000300a00 */
[----:B------:R-:W3:-:S15]  /*27500*/  LDL.LU.64 R46, [R1+0x6b8] ;  /* 0x0006b800012e7983 */ /* 0x000ede0000300a00 */
[----:B------:R-:W-:-:S01]  /*27510*/  NOP ;  /* 0x0000000000007918 */ /* 0x000fc20000000000 */
[----:B------:R-:W-:Y:S04]  /*27520*/  STL.64 [R1+0x170], R80 ;  /* 0x0001705001007387 */ /* 0x000fe80000100a00 */
[----:B------:R4:W-:Y:S02]  /*27530*/  STL.64 [R1+0x178], R82 ;  /* 0x0001785201007387 */ /* 0x0009e40000100a00 */
[C---:B----4-:R-:W-:Y:S02]  /*27540*/  HMMA.1688.F32.TF32 R80, R216.reuse, R32, R40 ;  /* 0x00000020d850723c */ /* 0x050fe40000081028 */
[----:B------:R-:W4:Y:S04]  /*27550*/  LDL.LU.64 R40, [R1+0x6a0] ;  /* 0x0006a00001287983 */ /* 0x000f280000300a00 */
[----:B------:R-:W4:Y:S01]  /*27560*/  LDL.LU.64 R42, [R1+0x6a8] ;  /* 0x0006a800012a7983 */ /* 0x000f220000300a00 */
[C---:B------:R-:W-:Y:S06]  /*27570*/  HMMA.1688.F32.TF32 R76, R216.reuse, R28, R76 ;  /* 0x0000001cd84c723c */ /* 0x040fec000008104c */
[C---:B------:R-:W-:Y:S06]  /*27580*/  HMMA.1688.F32.TF32 R72, R216.reuse, R12, R72 ;  /* 0x0000000cd848723c */ /* 0x040fec0000081048 */
[C---:B------:R-:W-:Y:S06]  /*27590*/  HMMA.1688.F32.TF32 R68, R216.reuse, R24, R68 ;  /* 0x00000018d844723c */ /* 0x040fec0000081044 */
[----:B------:R-:W-:Y:S06]  /*275a0*/  HMMA.1688.F32.TF32 R64, R216, R16, R64 ;  /* 0x00000010d840723c */ /* 0x000fec0000081040 */
[C---:B-1----:R-:W-:Y:S06]  /*275b0*/  HMMA.1688.F32.TF32 R60, R220.reuse, R4, R60 ;  /* 0x00000004dc3c723c */ /* 0x042fec000008103c */
[C---:B------:R-:W-:Y:S06]  /*275c0*/  HMMA.1688.F32.TF32 R56, R220.reuse, R20, R56 ;  /* 0x00000014dc38723c */ /* 0x040fec0000081038 */
[C---:B------:R-:W-:Y:S01]  /*275d0*/  HMMA.1688.F32.TF32 R52, R220.reuse, R8, R52 ;  /* 0x00000008dc34723c */ /* 0x040fe20000081034 */
        /* <DEDUP_REMOVED lines=10> */
[----:B------:R-:W-:Y:S04]  /*27680*/  STL.64 [R1+0x1f0], R60 ;  /* 0x0001f03c01007387 */ /* 0x000fe80000100a00 */
[----:B------:R-:W-:Y:S04]  /*27690*/  STL.64 [R1+0x1f8], R62 ;  /* 0x0001f83e01007387 */ /* 0x000fe80000100a00 */
[----:B------:R-:W-:Y:S04]  /*276a0*/  STL.64 [R1+0x200], R56 ;  /* 0x0002003801007387 */ /* 0x000fe80000100a00 */
[----:B------:R-:W-:Y:S04]  /*276b0*/  STL.64 [R1+0x208], R58 ;  /* 0x0002083a01007387 */ /* 0x000fe80000100a00 */
[----:B------:R-:W-:Y:S04]  /*276c0*/  STL.64 [R1+0x210], R52 ;  /* 0x0002103401007387 */ /* 0x000fe80000100a00 */
[----:B------:R-:W-:Y:S04]  /*276d0*/  STL.64 [R1+0x218], R54 ;  /* 0x0002183601007387 */ /* 0x000fe80000100a00 */
[----:B-1----:R-:W4:Y:S04]  /*276e0*/  LDL.LU.64 R64, [R1+0x690] ;  /* 0x0006900001407983 */ /* 0x002f280000300a00 */
[----:B------:R-:W-:Y:S04]  /*276f0*/  LDS R216, [R2+UR12+0x300] ;  /* 0x0003000c02d87984 */ /* 0x000fe80008000800 */
[----:B------:R-:W-:Y:S04]  /*27700*/  LDS R218, [R2+UR12+0x1300] ;  /* 0x0013000c02da7984 */ /* 0x000fe80008000800 */
[----:B------:R-:W-:Y:S04]  /*27710*/  LDS R217, [R3+UR12+0x300] ;  /* 0x0003000c03d97984 */ /* 0x000fe80008000800 */
[----:B------:R-:W-:Y:S01]  /*27720*/  LDS R219, [R3+UR12+0x1300] ;  /* 0x0013000c03db7984 */ /* 0x000fe20008000800 */
[----:B--2---:R-:W-:-:S15]  /*27730*/  HMMA.1688.F32.TF32 R48, R220, R32, R48 ;  /* 0x00000020dc30723c */ /* 0x004fde0000081030 */
[----:B------:R-:W-:-:S08]  /*27740*/  NOP ;  /* 0x0000000000007918 */ /* 0x000fd00000000000 */
[----:B------:R-:W-:Y:S04]  /*27750*/  STL.64 [R1+0x220], R48 ;  /* 0x0002203001007387 */ /* 0x000fe80000100a00 */
[----:B------:R-:W-:Y:S01]  /*27760*/  STL.64 [R1+0x228], R50 ;  /* 0x0002283201007387 */ /* 0x000fe20000100a00 */
[----:B------:R-:W-:Y:S03]  /*27770*/  HMMA.1688.F32.TF32 R36, R220, R28, R36 ;  /* 0x0000001cdc24723c */ /* 0x000fe60000081024 */
[----:B------:R-:W2:-:S15]  /*27780*/  LDL.LU.64 R66, [R1+0x698] ;  /* 0x0006980001427983 */ /* 0x000e9e0000300a00 */
[----:B------:R-:W-:-:S05]  /*27790*/  NOP ;  /* 0x0000000000007918 */ /* 0x000fca0000000000 */
[----:B------:R1:W-:Y:S04]  /*277a0*/  STL.64 [R1+0x230], R36 ;  /* 0x0002302401007387 */ /* 0x0003e80000100a00 */
[----:B------:R1:W-:Y:S04]  /*277b0*/  STL.64 [R1+0x238], R38 ;  /* 0x0002382601007387 */ /* 0x0003e80000100a00 */
[----:B-1----:R-:W2:Y:S04]  /*277c0*/  LDL.LU.64 R36, [R1+0x680] ;  /* 0x0006800001247983 */ /* 0x002ea80000300a00 */
[----:B------:R-:W2:Y:S04]  /*277d0*/  LDL.LU.64 R38, [R1+0x688] ;  /* 0x0006880001267983 */ /* 0x000ea80000300a00 */
[----:B------:R-:W2:Y:S04]  /*277e0*/  LDL.LU.64 R60, [R1+0x670] ;  /* 0x00067000013c7983 */ /* 0x000ea80000300a00 */
[----:B------:R-:W2:Y:S01]  /*277f0*/  LDL.LU.64 R62, [R1+0x678] ;  /* 0x00067800013e7983 */ /* 0x000ea20000300a00 */
[C---:B---3--:R-:W-:Y:S06]  /*27800*/  HMMA.1688.F32.TF32 R44, R220.reuse, R12, R44 ;  /* 0x0000000cdc2c723c */ /* 0x048fec000008102c */
[----:B----4-:R-:W-:-:S15]  /*27810*/  HMMA.1688.F32.TF32 R40, R220, R24, R40 ;  /* 0x00000018dc28723c */ /* 0x010fde0000081028 */
[----:B------:R-:W-:-:S02]  /*27820*/  NOP ;  /* 0x0000000000007918 */ /* 0x000fc40000000000 */
[----:B------:R1:W-:Y:S04]  /*27830*/  STL.64 [R1+0x240], R44 ;  /* 0x0002402c01007387 */ /* 0x0003e80000100a00 */
[----:B------:R3:W-:Y:S04]  /*27840*/  STL.64 [R1+0x248], R46 ;  /* 0x0002482e01007387 */ /* 0x0007e80000100a00 */
[----:B------:R-:W4:Y:S04]  /*27850*/  LDL.LU.64 R56, [R1+0x660] ;  /* 0x0006600001387983 */ /* 0x000f280000300a00 */
[----:B------:R-:W4:Y:S04]  /*27860*/  LDL.LU.64 R58, [R1+0x668] ;  /* 0x00066800013a7983 */ /* 0x000f280000300a00 */
[----:B------:R3:W-:Y:S04]  /*27870*/  STL.64 [R1+0x250], R40 ;  /* 0x0002502801007387 */ /* 0x0007e80000100a00 */
[----:B------:R3:W-:Y:S04]  /*27880*/  STL.64 [R1+0x258], R42 ;  /* 0x0002582a01007387 */ /* 0x0007e80000100a00 */
[----:B------:R-:W4:Y:S04]  /*27890*/  LDL.LU.64 R52, [R1+0x650] ;  /* 0x0006500001347983 */ /* 0x000f280000300a00 */
[----:B------:R-:W4:Y:S04]  /*278a0*/  LDL.LU.64 R54, [R1+0x658] ;  /* 0x0006580001367983 */ /* 0x000f280000300a00 */
[----:B------:R-:W4:Y:S04]  /*278b0*/  LDL.LU.64 R48, [R1+0x640] ;  /* 0x0006400001307983 */ /* 0x000f280000300a00 */
[----:B------:R-:W4:Y:S04]  /*278c0*/  LDL.LU.64 R50, [R1+0x648] ;  /* 0x0006480001327983 */ /* 0x000f280000300a00 */
[----:B-1----:R-:W4:Y:S04]  /*278d0*/  LDL.LU.64 R44, [R1+0x630] ;  /* 0x00063000012c7983 */ /* 0x002f280000300a00 */
[----:B---3--:R-:W3:Y:S04]  /*278e0*/  LDL.LU.64 R46, [R1+0x638] ;  /* 0x00063800012e7983 */ /* 0x008ee80000300a00 */
[----:B------:R-:W3:Y:S04]  /*278f0*/  LDL.LU.64 R40, [R1+0x620] ;  /* 0x0006200001287983 */ /* 0x000ee80000300a00 */
[----:B------:R-:W3:Y:S01]  /*27900*/  LDL.LU.64 R42, [R1+0x628] ;  /* 0x00062800012a7983 */ /* 0x000ee20000300a00 */
[----:B--2---:R-:W-:-:S15]  /*27910*/  HMMA.1688.F32.TF32 R220, R220, R16, R64 ;  /* 0x00000010dcdc723c */ /* 0x004fde0000081040 */
[----:B------:R-:W-:-:S08]  /*27920*/  NOP ;  /* 0x0000000000007918 */ /* 0x000fd00000000000 */
[----:B------:R1:W-:Y:S04]  /*27930*/  STL [R1+0x2bc8], R220 ;  /* 0x002bc8dc01007387 */ /* 0x0003e80000100800 */
[----:B------:R2:W-:Y:S04]  /*27940*/  STL [R1+0x2bc4], R221 ;  /* 0x002bc4dd01007387 */ /* 0x0005e80000100800 */
[----:B------:R2:W-:Y:S04]  /*27950*/  STL [R1+0x2bc0], R222 ;  /* 0x002bc0de01007387 */ /* 0x0005e80000100800 */
[----:B------:R2:W-:Y:S01]  /*27960*/  STL [R1+0x2bbc], R223 ;  /* 0x002bbcdf01007387 */ /* 0x0005e20000100800 */
[C---:B------:R-:W-:Y:S03]  /*27970*/  HMMA.1688.F32.TF32 R64, R224.reuse, R4, R36 ;  /* 0x00000004e040723c */ /* 0x040fe60000081024 */
[----:B------:R-:W2:Y:S04]  /*27980*/  LDL.LU.64 R36, [R1+0x2c0] ;  /* 0x0002c00001247983 */ /* 0x000ea80000300a00 */
[----:B------:R-:W2:Y:S01]  /*27990*/  LDL.LU.64 R38, [R1+0x2c8] ;  /* 0x0002c80001267983 */ /* 0x000ea20000300a00 */
[----:B------:R-:W-:-:S15]  /*279a0*/  HMMA.1688.F32.TF32 R60, R224, R20, R60 ;  /* 0x00000014e03c723c */ /* 0x000fde000008103c */
[----:B------:R-:W-:Y:S04]  /*279b0*/  STL.64 [R1+0x260], R64 ;  /* 0x0002604001007387 */ /* 0x000fe80000100a00 */
[----:B------:R-:W-:Y:S04]  /*279c0*/  STL.64 [R1+0x268], R66 ;  /* 0x0002684201007387 */ /* 0x000fe80000100a00 */
[----:B------:R-:W-:Y:S04]  /*279d0*/  STL.64 [R1+0x270], R60 ;  /* 0x0002703c01007387 */ /* 0x000fe80000100a00 */
[----:B------:R-:W-:Y:S01]  /*279e0*/  STL.64 [R1+0x278], R62 ;  /* 0x0002783e01007387 */ /* 0x000fe20000100a00 */
[C---:B----4-:R-:W-:Y:S06]  /*279f0*/  HMMA.1688.F32.TF32 R56, R224.reuse, R8, R56 ;  /* 0x00000008e038723c */ /* 0x050fec0000081038 */
[C---:B------:R-:W-:Y:S06]  /*27a00*/  HMMA.1688.F32.TF32 R52, R224.reuse, R32, R52 ;  /* 0x00000020e034723c */ /* 0x040fec0000081034 */
[C---:B------:R-:W-:Y:S06]  /*27a10*/  HMMA.1688.F32.TF32 R48, R224.reuse, R28, R48 ;  /* 0x0000001ce030723c */ /* 0x040fec0000081030 */
[----:B---3--:R-:W-:Y:S05]  /*27a20*/  HMMA.1688.F32.TF32 R44, R224, R12, R44 ;  /* 0x0000000ce02c723c */ /* 0x008fea000008102c */
[----:B------:R-:W-:Y:S04]  /*27a30*/  STL.64 [R1+0x280], R56 ;  /* 0x0002803801007387 */ /* 0x000fe80000100a00 */
[----:B------:R-:W-:Y:S03]  /*27a40*/  STL.64 [R1+0x288], R58 ;  /* 0x0002883a01007387 */ /* 0x000fe60000100a00 */
[----:B-1----:R-:W-:Y:S01]  /*27a50*/  IMAD.MOV.U32 R220, RZ, RZ, R52 ;  /* 0x000000ffffdc7224 */ /* 0x002fe200078e0034 */
[----:B--2---:R-:W-:Y:S01]  /*27a60*/  MOV R221, R53 ;  /* 0x0000003500dd7202 */ /* 0x004fe20000000f00 */
[----:B------:R-:W-:Y:S01]  /*27a70*/  IMAD.MOV.U32 R222, RZ, RZ, R54 ;  /* 0x000000ffffde7224 */ /* 0x000fe200078e0036 */
[----:B------:R-:W2:Y:S01]  /*27a80*/  LDL.LU.64 R52, [R1+0x610] ;  /* 0x0006100001347983 */ /* 0x000ea20000300a00 */
[----:B------:R-:W-:-:S03]  /*27a90*/  IMAD.MOV.U32 R223, RZ, RZ, R55 ;  /* 0x000000ffffdf7224 */ /* 0x000fc600078e0037 */
[----:B------:R-:W2:Y:S04]  /*27aa0*/  LDL.LU.64 R54, [R1+0x618] ;  /* 0x0006180001367983 */ /* 0x000ea80000300a00 */
[----:B------:R1:W-:Y:S04]  /*27ab0*/  STL.64 [R1+0x2a0], R48 ;  /* 0x0002a03001007387 */ /* 0x0003e80000100a00 */
[----:B------:R3:W-:Y:S04]  /*27ac0*/  STL.64 [R1+0x2a8], R50 ;  /* 0x0002a83201007387 */ /* 0x0007e80000100a00 */
[----:B-1----:R-:W4:Y:S04]  /*27ad0*/  LDL.LU.64 R48, [R1+0x600] ;  /* 0x0006000001307983 */ /* 0x002f280000300a00 */
[----:B---3--:R-:W4:Y:S04]  /*27ae0*/  LDL.LU.64 R50, [R1+0x608] ;  /* 0x0006080001327983 */ /* 0x008f280000300a00 */
[----:B------:R1:W-:Y:S04]  /*27af0*/  STL.64 [R1+0x2b0], R44 ;  /* 0x0002b02c01007387 */ /* 0x0003e80000100a00 */
[----:B------:R3:W-:Y:S04]  /*27b00*/  STL.64 [R1+0x2b8], R46 ;  /* 0x0002b82e01007387 */ /* 0x0007e80000100a00 */
[----:B-1----:R-:W4:Y:S04]  /*27b10*/  LDL.LU.64 R44, [R1+0x5f0] ;  /* 0x0005f000012c7983 */ /* 0x002f280000300a00 */
[----:B---3--:R-:W3:Y:S01]  /*27b20*/  LDL.LU.64 R46, [R1+0x5f8] ;  /* 0x0005f800012e7983 */ /* 0x008ee20000300a00 */
[----:B------:R-:W-:-:S15]  /*27b30*/  HMMA.1688.F32.TF32 R40, R224, R24, R40 ;  /* 0x00000018e028723c */ /* 0x000fde0000081028 */
[----:B------:R-:W-:-:S08]  /*27b40*/  NOP ;  /* 0x0000000000007918 */ /* 0x000fd00000000000 */
[----:B------:R-:W-:Y:S04]  /*27b50*/  STL.64 [R1+0x2d0], R40 ;  /* 0x0002d02801007387 */ /* 0x000fe80000100a00 */
[----:B------:R1:W-:Y:S02]  /*27b60*/  STL.64 [R1+0x2d8], R42 ;  /* 0x0002d82a01007387 */ /* 0x0003e40000100a00 */
[----:B-1----:R-:W-:Y:S02]  /*27b70*/  HMMA.1688.F32.TF32 R40, R224, R16, R36 ;  /* 0x00000010e028723c */ /* 0x002fe40000081024 */
[----:B------:R-:W-:Y:S04]  /*27b80*/  LDS R36, [R2+UR12+0x180] ;  /* 0x0001800c02247984 */ /* 0x000fe80008000800 */
[----:B------:R-:W-:Y:S04]  /*27b90*/  LDS R38, [R2+UR12+0x1180] ;  /* 0x0011800c02267984 */ /* 0x000fe80008000800 */
[----:B------:R-:W-:Y:S04]  /*27ba0*/  LDS R37, [R3+UR12+0x180] ;  /* 0x0001800c03257984 */ /* 0x000fe80008000800 */
[----:B------:R-:W2:Y:S09]  /*27bb0*/  LDS R39, [R3+UR12+0x1180] ;  /* 0x0011800c03277984 */ /* 0x000eb20008000800 */
[----:B------:R-:W-:Y:S04]  /*27bc0*/  STL.64 [R1+0x2c0], R40 ;  /* 0x0002c02801007387 */ /* 0x000fe80000100a00 */
[----:B------:R-:W-:Y:S04]  /*27bd0*/  STL.64 [R1+0x2c8], R42 ;  /* 0x0002c82a01007387 */ /* 0x000fe80000100a00 */
[----:B------:R-:W-:Y:S04]  /*27be0*/  LDS R40, [R2+UR12+0x200] ;  /* 0x0002000c02287984 */ /* 0x000fe80008000800 */
[----:B------:R-:W-:Y:S04]  /*27bf0*/  LDS R42, [R2+UR12+0x1200] ;  /* 0x0012000c022a7984 */ /* 0x000fe80008000800 */
[----:B------:R-:W-:Y:S04]  /*27c00*/  LDS R41, [R3+UR12+0x200] ;  /* 0x0002000c03297984 */ /* 0x000fe80008000800 */
[----:B------:R-:W1:Y:S01]  /*27c10*/  LDS R43, [R3+UR12+0x1200] ;  /* 0x0012000c032b7984 */ /* 0x000e620008000800 */
[C---:B--2---:R-:W-:Y:S06]  /*27c20*/  HMMA.1688.F32.TF32 R52, R36.reuse, R4, R52 ;  /* 0x000000042434723c */ /* 0x044fec0000081034 */
[----:B----4-:R-:W-:-:S15]  /*27c30*/  HMMA.1688.F32.TF32 R48, R36, R20, R48 ;  /* 0x000000142430723c */ /* 0x010fde0000081030 */
[----:B------:R-:W-:-:S02]  /*27c40*/  NOP ;  /* 0x0000000000007918 */ /* 0x000fc40000000000 */
[----:B------:R2:W-:Y:S01]  /*27c50*/  STL.64 [R1+0x2e0], R52 ;  /* 0x0002e03401007387 */ /* 0x0005e20000100a00 */
[C---:B---3--:R-:W-:Y:S03]  /*27c60*/  HMMA.1688.F32.TF32 R44, R36.reuse, R8, R44 ;  /* 0x00000008242c723c */ /* 0x048fe6000008102c */
[----:B------:R3:W-:Y:S04]  /*27c70*/  STL.64 [R1+0x2e8], R54 ;  /* 0x0002e83601007387 */ /* 0x0007e80000100a00 */
[----:B------:R-:W4:Y:S04]  /*27c80*/  LDL.LU.64 R80, [R1+0x5e0] ;  /* 0x0005e00001507983 */ /* 0x000f280000300a00 */
[----:B------:R1:W-:Y:S04]  /*27c90*/  STL.64 [R1+0x2f0], R48 ;  /* 0x0002f03001007387 */ /* 0x0003e80000100a00 */
[----:B------:R1:W-:Y:S04]  /*27ca0*/  STL.64 [R1+0x2f8], R50 ;  /* 0x0002f83201007387 */ /* 0x0003e80000100a00 */
[----:B------:R-:W4:Y:S04]  /*27cb0*/  LDL.LU.64 R82, [R1+0x5e8] ;  /* 0x0005e80001527983 */ /* 0x000f280000300a00 */
[----:B------:R1:W-:Y:S04]  /*27cc0*/  STL.64 [R1+0x300], R44 ;  /* 0x0003002c01007387 */ /* 0x0003e80000100a00 */
        /* <DEDUP_REMOVED lines=26> */
[----:B---3--:R-:W2:Y:S04]  /*27e70*/  LDL.LU.64 R54, [R1+0x3f8] ;  /* 0x0003f80001367983 */ /* 0x008ea80000300a00 */
[----:B-1----:R-:W3:Y:S04]  /*27e80*/  LDL.LU.64 R48, [R1+0x400] ;  /* 0x0004000001307983 */ /* 0x002ee80000300a00 */
[----:B------:R-:W3:Y:S04]  /*27e90*/  LDL.LU.64 R50, [R1+0x408] ;  /* 0x0004080001327983 */ /* 0x000ee80000300a00 */
[----:B------:R-:W3:Y:S04]  /*27ea0*/  LDL.LU.64 R44, [R1+0x410] ;  /* 0x00041000012c7983 */ /* 0x000ee80000300a00 */
[----:B------:R-:W3:Y:S01]  /*27eb0*/  LDL.LU.64 R46, [R1+0x418] ;  /* 0x00041800012e7983 */ /* 0x000ee20000300a00 */
[C---:B----4-:R-:W-:Y:S06]  /*27ec0*/  HMMA.1688.F32.TF32 R80, R36.reuse, R32, R80 ;  /* 0x000000202450723c */ /* 0x050fec0000081050 */
[C---:B------:R-:W-:Y:S06]  /*27ed0*/  HMMA.1688.F32.TF32 R76, R36.reuse, R28, R76 ;  /* 0x0000001c244c723c */ /* 0x040fec000008104c */
[C---:B------:R-:W-:Y:S06]  /*27ee0*/  HMMA.1688.F32.TF32 R72, R36.reuse, R12, R72 ;  /* 0x0000000c2448723c */ /* 0x040fec0000081048 */
[C---:B------:R-:W-:Y:S05]  /*27ef0*/  HMMA.1688.F32.TF32 R68, R36.reuse, R24, R68 ;  /* 0x000000182444723c */ /* 0x040fea0000081044 */
[----:B------:R-:W-:Y:S01]  /*27f00*/  STL.64 [R1+0x310], R80 ;  /* 0x0003105001007387 */ /* 0x000fe20000100a00 */
[----:B------:R-:W-:Y:S03]  /*27f10*/  HMMA.1688.F32.TF32 R36, R36, R16, R64 ;  /* 0x000000102424723c */ /* 0x000fe60000081040 */
[----:B------:R1:W-:Y:S04]  /*27f20*/  STL.64 [R1+0x318], R82 ;  /* 0x0003185201007387 */ /* 0x0003e80000100a00 */
[----:B-1----:R-:W4:Y:S04]  /*27f30*/  LDL.LU.64 R82, [R1+0x2d08] ;  /* 0x002d080001527983 */ /* 0x002f280000300a00 */
[----:B------:R-:W4:Y:S04]  /*27f40*/  LDL.LU.64 R80, [R1+0x2d00] ;  /* 0x002d000001507983 */ /* 0x000f280000300a00 */
[----:B------:R-:W-:Y:S04]  /*27f50*/  STL.64 [R1+0x320], R76 ;  /* 0x0003204c01007387 */ /* 0x000fe80000100a00 */
        /* <DEDUP_REMOVED lines=11> */
[----:B------:R-:W4:Y:S04]  /*28010*/  LDL.LU.64 R66, [R1+0x2cc8] ;  /* 0x002cc80001427983 */ /* 0x000f280000300a00 */
[----:B------:R-:W4:Y:S04]  /*28020*/  LDL.LU.64 R64, [R1+0x2cc0] ;  /* 0x002cc00001407983 */ /* 0x000f280000300a00 */
[----:B------:R1:W-:Y:S04]  /*28030*/  STL.64 [R1+0x340], R36 ;  /* 0x0003402401007387 */ /* 0x0003e80000100a00 */
[----:B------:R2:W-:Y:S04]  /*28040*/  STL.64 [R1+0x348], R38 ;  /* 0x0003482601007387 */ /* 0x0005e80000100a00 */
[----:B-1----:R-:W3:Y:S04]  /*28050*/  LDL.LU.64 R36, [R1+0x380] ;  /* 0x0003800001247983 */ /* 0x002ee80000300a00 */
[----:B--2---:R-:W3:Y:S01]  /*28060*/  LDL.LU.64 R38, [R1+0x388] ;  /* 0x0003880001267983 */ /* 0x004ee20000300a00 */
[C---:B------:R-:W-:Y:S06]  /*28070*/  HMMA.1688.F32.TF32 R60, R40.reuse, R4, R60 ;  /* 0x00000004283c723c */ /* 0x040fec000008103c */
[C---:B------:R-:W-:Y:S06]  /*28080*/  HMMA.1688.F32.TF32 R56, R40.reuse, R20, R56 ;  /* 0x000000142838723c */ /* 0x040fec0000081038 */
[C---:B------:R-:W-:Y:S11]  /*28090*/  HMMA.1688.F32.TF32 R244, R40.reuse, R32, R244 ;  /* 0x0000002028f4723c */ /* 0x040ff600000810f4 */
[----:B------:R-:W-:Y:S04]  /*280a0*/  STL.64 [R1+0x360], R60 ;  /* 0x0003603c01007387 */ /* 0x000fe80000100a00 */
[----:B------:R1:W-:Y:S01]  /*280b0*/  STL.64 [R1+0x368], R62 ;  /* 0x0003683e01007387 */ /* 0x0003e20000100a00 */
[C---:B------:R-:W-:Y:S03]  /*280c0*/  HMMA.1688.F32.TF32 R240, R40.reuse, R28, R240 ;  /* 0x0000001c28f0723c */ /* 0x040fe600000810f0 */
[----:B-1----:R-:W2:Y:S04]  /*280d0*/  LDL.LU.64 R62, [R1+0x2cb8] ;  /* 0x002cb800013e7983 */ /* 0x002ea80000300a00 */
[----:B------:R-:W2:Y:S04]  /*280e0*/  LDL.LU.64 R60, [R1+0x2cb0] ;  /* 0x002cb000013c7983 */ /* 0x000ea80000300a00 */
[----:B------:R-:W-:Y:S04]  /*280f0*/  STL.64 [R1+0x370], R56 ;  /* 0x0003703801007387 */ /* 0x000fe80000100a00 */
[----:B------:R1:W-:Y:S04]  /*28100*/  STL.64 [R1+0x378], R58 ;  /* 0x0003783a01007387 */ /* 0x0003e80000100a00 */
[----:B-1----:R-:W4:Y:S04]  /*28110*/  LDL.LU.64 R58, [R1+0x2ca8] ;  /* 0x002ca800013a7983 */ /* 0x002f280000300a00 */
[----:B------:R-:W4:Y:S01]  /*28120*/  LDL.LU.64 R56, [R1+0x2ca0] ;  /* 0x002ca00001387983 */ /* 0x000f220000300a00 */
[----:B------:R-:W-:Y:S06]  /*28130*/  HMMA.1688.F32.TF32 R232, R40, R24, R232 ;  /* 0x0000001828e8723c */ /* 0x000fec00000810e8 */
[----:B------:R-:W-:Y:S06]  /*28140*/  HMMA.1688.F32.TF32 R52, R212, R20, R52 ;  /* 0x00000014d434723c */ /* 0x000fec0000081034 */
[----:B---3--:R-:W-:-:S15]  /*28150*/  HMMA.1688.F32.TF32 R36, R40, R8, R36 ;  /* 0x000000082824723c */ /* 0x008fde0000081024 */
[----:B------:R-:W-:-:S08]  /*28160*/  NOP ;  /* 0x0000000000007918 */ /* 0x000fd00000000000 */
[----:B------:R-:W-:Y:S04]  /*28170*/  STL.64 [R1+0x380], R36 ;  /* 0x0003802401007387 */ /* 0x000fe80000100a00 */
[----:B------:R1:W-:Y:S02]  /*28180*/  STL.64 [R1+0x388], R38 ;  /* 0x0003882601007387 */ /* 0x0003e40000100a00 */
[C---:B-1----:R-:W-:Y:S02]  /*28190*/  HMMA.1688.F32.TF32 R36, R40.reuse, R12, R236 ;  /* 0x0000000c2824723c */ /* 0x042fe400000810ec */
[----:B------:R-:W-:Y:S04]  /*281a0*/  STL.64 [R1+0x390], R244 ;  /* 0x000390f401007387 */ /* 0x000fe80000100a00 */
[----:B------:R-:W-:Y:S01]  /*281b0*/  STL.64 [R1+0x398], R246 ;  /* 0x000398f601007387 */ /* 0x000fe20000100a00 */
[----:B------:R-:W-:Y:S03]  /*281c0*/  HMMA.1688.F32.TF32 R40, R40, R16, R228 ;  /* 0x000000102828723c */ /* 0x000fe600000810e4 */
[----:B------:R-:W-:Y:S04]  /*281d0*/  STL.64 [R1+0x3a0], R240 ;  /* 0x0003a0f001007387 */ /* 0x000fe80000100a00 */
[----:B------:R-:W-:Y:S09]  /*281e0*/  STL.64 [R1+0x3a8], R242 ;  /* 0x0003a8f201007387 */ /* 0x000ff20000100a00 */
[----:B------:R-:W-:Y:S04]  /*281f0*/  STL.64 [R1+0x3b0], R36 ;  /* 0x0003b02401007387 */ /* 0x000fe80000100a00 */
[----:B------:R1:W-:Y:S02]  /*28200*/  STL.64 [R1+0x3b8], R38 ;  /* 0x0003b82601007387 */ /* 0x0003e40000100a00 */
[C---:B-1----:R-:W-:Y:S02]  /*28210*/  HMMA.1688.F32.TF32 R36, R212.reuse, R4, R224 ;  /* 0x00000004d424723c */ /* 0x042fe400000810e0 */
[----:B------:R-:W-:Y:S04]  /*28220*/  STL.64 [R1+0x3d0], R232 ;  /* 0x0003d0e801007387 */ /* 0x000fe80000100a00 */
[----:B------:R-:W-:Y:S04]  /*28230*/  STL.64 [R1+0x3d8], R234 ;  /* 0x0003d8ea01007387 */ /* 0x000fe80000100a00 */
[----:B------:R-:W-:Y:S04]  /*28240*/  STL.64 [R1+0x3c0], R40 ;  /* 0x0003c02801007387 */ /* 0x000fe80000100a00 */
[----:B------:R1:W-:Y:S09]  /*28250*/  STL.64 [R1+0x3c8], R42 ;  /* 0x0003c82a01007387 */ /* 0x0003f20000100a00 */
[----:B------:R-:W-:Y:S01]  /*28260*/  STL.64 [R1+0x3e0], R36 ;  /* 0x0003e02401007387 */ /* 0x000fe20000100a00 */
[C---:B-1----:R-:W-:Y:S03]  /*28270*/  HMMA.1688.F32.TF32 R40, R212.reuse, R8, R48 ;  /* 0x00000008d428723c */ /* 0x042fe60000081030 */
[----:B------:R1:W-:Y:S03]  /*28280*/  STL.64 [R1+0x3e8], R38 ;  /* 0x0003e82601007387 */ /* 0x0003e60000100a00 */
[C---:B-1----:R-:W-:Y:S01]  /*28290*/  HMMA.1688.F32.TF32 R36, R212.reuse, R32, R44 ;  /* 0x00000020d424723c */ /* 0x042fe2000008102c */
[----:B------:R1:W-:Y:S04]  /*282a0*/  STL.64 [R1+0x3f0], R52 ;  /* 0x0003f03401007387 */ /* 0x0003e80000100a00 */
[----:B------:R3:W-:Y:S04]  /*282b0*/  STL.64 [R1+0x3f8], R54 ;  /* 0x0003f83601007387 */ /* 0x0007e80000100a00 */
[----:B-1----:R-:W2:Y:S08]  /*282c0*/  LDL.LU.64 R52, [R1+0x420] ;  /* 0x0004200001347983 */ /* 0x002eb00000300a00 */
[----:B------:R1:W-:Y:S04]  /*282d0*/  STL.64 [R1+0x400], R40 ;  /* 0x0004002801007387 */ /* 0x0003e80000100a00 */
[----:B------:R4:W-:Y:S04]  /*282e0*/  STL.64 [R1+0x408], R42 ;  /* 0x0004082a01007387 */ /* 0x0009e80000100a00 */
[----:B---3--:R-:W2:Y:S04]  /*282f0*/  LDL.LU.64 R54, [R1+0x428] ;  /* 0x0004280001367983 */ /* 0x008ea80000300a00 */
[----:B------:R3:W-:Y:S04]  /*28300*/  STL.64 [R1+0x410], R36 ;  /* 0x0004102401007387 */ /* 0x0007e80000100a00 */
        /* <DEDUP_REMOVED lines=17> */
[----:B-1----:R-:W2:Y:S04]  /*28420*/  LDL.LU.64 R40, [R1+0x520] ;  /* 0x0005200001287983 */ /* 0x002ea80000300a00 */
[----:B----4-:R-:W4:Y:S04]  /*28430*/  LDL.LU.64 R42, [R1+0x528] ;  /* 0x00052800012a7983 */ /* 0x010f280000300a00 */
[----:B---3--:R-:W3:Y:S04]  /*28440*/  LDL.LU.64 R36, [R1+0x510] ;  /* 0x0005100001247983 */ /* 0x008ee80000300a00 */
[----:B------:R-:W3:Y:S01]  /*28450*/  LDL.LU.64 R38, [R1+0x518] ;  /* 0x0005180001267983 */ /* 0x000ee20000300a00 */
[C---:B--2---:R-:W-:Y:S06]  /*28460*/  HMMA.1688.F32.TF32 R52, R212.reuse, R28, R52 ;  /* 0x0000001cd434723c */ /* 0x044fec0000081034 */
[C---:B------:R-:W-:Y:S06]  /*28470*/  HMMA.1688.F32.TF32 R48, R212.reuse, R12, R48 ;  /* 0x0000000cd430723c */ /* 0x040fec0000081030 */
[C---:B------:R-:W-:Y:S06]  /*28480*/  HMMA.1688.F32.TF32 R44, R212.reuse, R24, R44 ;  /* 0x00000018d42c723c */ /* 0x040fec000008102c */
[----:B------:R-:W-:Y:S05]  /*28490*/  HMMA.1688.F32.TF32 R212, R212, R16, R228 ;  /* 0x00000010d4d4723c */ /* 0x000fea00000810e4 */
[----:B------:R-:W-:Y:S04]  /*284a0*/  STL.64 [R1+0x420], R52 ;  /* 0x0004203401007387 */ /* 0x000fe80000100a00 */
[----:B------:R1:W-:Y:S04]  /*284b0*/  STL.64 [R1+0x428], R54 ;  /* 0x0004283601007387 */ /* 0x0003e80000100a00 */
[----:B-1----:R-:W2:Y:S04]  /*284c0*/  LDL.LU.64 R54, [R1+0x2c98] ;  /* 0x002c980001367983 */ /* 0x002ea80000300a00 */
[----:B------:R-:W2:Y:S04]  /*284d0*/  LDL.LU.64 R52, [R1+0x2c90] ;  /* 0x002c900001347983 */ /* 0x000ea80000300a00 */
        /* <DEDUP_REMOVED lines=8> */
[----:B------:R-:W2:Y:S04]  /*28560*/  LDL.LU.64 R230, [R1+0x2c68] ;  /* 0x002c680001e67983 */ /* 0x000ea80000300a00 */
[----:B------:R-:W2:Y:S04]  /*28570*/  LDL.LU.64 R228, [R1+0x2c60] ;  /* 0x002c600001e47983 */ /* 0x000ea80000300a00 */
[----:B------:R1:W-:Y:S04]  /*28580*/  STL.64 [R1+0x440], R212 ;  /* 0x000440d401007387 */ /* 0x0003e80000100a00 */
[----:B------:R4:W-:Y:S04]  /*28590*/  STL.64 [R1+0x448], R214 ;  /* 0x000448d601007387 */ /* 0x0009e80000100a00 */
[----:B-1----:R-:W2:Y:S04]  /*285a0*/  LDL.LU.64 R212, [R1+0x570] ;  /* 0x0005700001d47983 */ /* 0x002ea80000300a00 */
[----:B----4-:R-:W2:Y:S01]  /*285b0*/  LDL.LU.64 R214, [R1+0x578] ;  /* 0x0005780001d67983 */ /* 0x010ea20000300a00 */
[----:B------:R-:W-:-:S15]  /*285c0*/  HMMA.1688.F32.TF32 R232, R216, R4, R232 ;  /* 0x00000004d8e8723c */ /* 0x000fde00000810e8 */
[----:B------:R-:W-:-:S08]  /*285d0*/  NOP ;  /* 0x0000000000007918 */ /* 0x000fd00000000000 */
[----:B------:R-:W-:Y:S04]  /*285e0*/  STL.64 [R1+0x460], R232 ;  /* 0x000460e801007387 */ /* 0x000fe80000100a00 */
[----:B------:R1:W-:Y:S04]  /*285f0*/  STL.64 [R1+0x468], R234 ;  /* 0x000468ea01007387 */ /* 0x0003e80000100a00 */
[----:B-1----:R-:W4:Y:S04]  /*28600*/  LDL.LU.64 R234, [R1+0x2c58] ;  /* 0x002c580001ea7983 */ /* 0x002f280000300a00 */
[----:B------:R-:W4:Y:S01]  /*28610*/  LDL.LU.64 R232, [R1+0x2c50] ;  /* 0x002c500001e87983 */ /* 0x000f220000300a00 */
[C---:B------:R-:W-:Y:S06]  /*28620*/  HMMA.1688.F32.TF32 R240, R216.reuse, R32, R240 ;  /* 0x00000020d8f0723c */ /* 0x040fec00000810f0 */
[C---:B------:R-:W-:Y:S06]  /*28630*/  HMMA.1688.F32.TF32 R40, R216.reuse, R24, R40 ;  /* 0x00000018d828723c */ /* 0x040fec0000081028 */
[C---:B---3--:R-:W-:Y:S06]  /*28640*/  HMMA.1688.F32.TF32 R36, R216.reuse, R16, R36 ;  /* 0x00000010d824723c */ /* 0x048fec0000081024 */
[----:B--2---:R-:W-:-:S15]  /*28650*/  HMMA.1688.F32.TF32 R212, R216, R20, R212 ;  /* 0x00000014d8d4723c */ /* 0x004fde00000810d4 */
[----:B------:R-:W-:-:S08]  /*28660*/  NOP ;  /* 0x0000000000007918 */ /* 0x000fd00000000000 */
[----:B------:R-:W-:Y:S04]  /*28670*/  STL.64 [R1+0x470], R212 ;  /* 0x000470d401007387 */ /* 0x000fe80000100a00 */
[----:B------:R1:W-:Y:S02]  /*28680*/  STL.64 [R1+0x478], R214 ;  /* 0x000478d601007387 */ /* 0x0003e40000100a00 */
[----:B-1----:R-:W-:-:S15]  /*28690*/  HMMA.1688.F32.TF32 R212, R216, R8, R244 ;  /* 0x00000008d8d4723c */ /* 0x002fde00000810f4 */
[----:B------:R-:W-:-:S08]  /*286a0*/  NOP ;  /* 0x0000000000007918 */ /* 0x000fd00000000000 */
[----:B------:R-:W-:Y:S01]  /*286b0*/  STL.64 [R1+0x480], R212 ;  /* 0x000480d401007387 */ /* 0x000fe20000100a00 */
[----:B------:R-:W-:-:S03]  /*286c0*/  MOV R252, R215 ;  /* 0x000000d700fc7202 */ /* 0x000fc60000000f00 */
[----:B------:R1:W-:Y:S02]  /*286d0*/  STL [R1+0x488], R214 ;  /* 0x000488d601007387 */ /* 0x0003e40000100800 */
[----:B-1----:R-:W-:Y:S02]  /*286e0*/  HMMA.1688.F32.TF32 R212, R216, R28, R236 ;  /* 0x0000001cd8d4723c */ /* 0x002fe400000810ec */
[----:B------:R1:W-:-:S15]  /*286f0*/  STL [R1+0x2bb4], R252 ;  /* 0x002bb4fc01007387 */ /* 0x0003de0000100800 */
[----:B------:R-:W-:-:S06]  /*28700*/  NOP ;  /* 0x0000000000007918 */ /* 0x000fcc0000000000 */
[----:B------:R-:W-:Y:S01]  /*28710*/  STL.64 [R1+0x4a0], R212 ;  /* 0x0004a0d401007387 */ /* 0x000fe20000100a00 */
[----:B-1----:R-:W-:-:S03]  /*28720*/  IMAD.MOV.U32 R252, RZ, RZ, R215 ;  /* 0x000000fffffc7224 */ /* 0x002fc600078e00d7 */
[----:B------:R-:W-:Y:S04]  /*28730*/  STL.64 [R1+0x490], R240 ;  /* 0x000490f001007387 */ /* 0x000fe80000100a00 */
[----:B------:R-:W-:Y:S04]  /*28740*/  STL.64 [R1+0x498], R242 ;  /* 0x000498f201007387 */ /* 0x000fe80000100a00 */
[----:B------:R1:W-:Y:S02]  /*28750*/  STL [R1+0x4a8], R214 ;  /* 0x0004a8d601007387 */ /* 0x0003e40000100800 */
[----:B-1----:R-:W-:Y:S02]  /*28760*/  HMMA.1688.F32.TF32 R212, R216, R12, R224 ;  /* 0x0000000cd8d4723c */ /* 0x002fe400000810e0 */
[----:B------:R1:W-:Y:S04]  /*28770*/  STL [R1+0x2bb8], R252 ;  /* 0x002bb8fc01007387 */ /* 0x0003e80000100800 */
[----:B------:R-:W-:Y:S01]  /*28780*/  STL.64 [R1+0x4f0], R40 ;  /* 0x0004f02801007387 */ /* 0x000fe20000100a00 */
[----:B------:R-:W-:-:S03]  /*28790*/  LOP3.LUT R227, R0, 0x20, RZ, 0x3c, !PT ;  /* 0x0000002000e37812 */ /* 0x000fc600078e3cff */
[----:B------:R-:W-:Y:S01]  /*287a0*/  LDS R40, [R0+UR12+0x2000] ;  /* 0x0020000c00287984 */ /* 0x000fe20008000800 */
[----:B-1----:R-:W-:-:S03]  /*287b0*/  IMAD.MOV.U32 R252, RZ, RZ, R43 ;  /* 0x000000fffffc7224 */ /* 0x002fc600078e002b */
[----:B------:R-:W-:Y:S04]  /*287c0*/  LDS R41, [R227+UR12+0x2000] ;  /* 0x0020000ce3297984 */ /* 0x000fe80008000800 */
[----:B------:R-:W-:Y:S04]  /*287d0*/  LDS R43, [R227+UR12+0x3000] ;  /* 0x0030000ce32b7984 */ /* 0x000fe80008000800 */
[----:B------:R-:W-:Y:S04]  /*287e0*/  LDS R216, [R0+UR12+0x2100] ;  /* 0x0021000c00d87984 */ /* 0x000fe80008000800 */
[----:B------:R-:W-:Y:S04]  /*287f0*/  STL.64 [R1+0x4c0], R212 ;  /* 0x0004c0d401007387 */ /* 0x000fe80000100a00 */
[----:B------:R-:W-:Y:S04]  /*28800*/  STL.64 [R1+0x4c8], R214 ;  /* 0x0004c8d601007387 */ /* 0x000fe80000100a00 */
[----:B------:R-:W-:Y:S04]  /*28810*/  STL [R1+0x4f8], R42 ;  /* 0x0004f82a01007387 */ /* 0x000fe80000100800 */
[----:B------:R-:W2:Y:S04]  /*28820*/  LDL.LU.64 R236, [R1+0x500] ;  /* 0x0005000001ec7983 */ /* 0x000ea80000300a00 */
[----:B------:R-:W2:Y:S04]  /*28830*/  LDL.LU.64 R238, [R1+0x508] ;  /* 0x0005080001ee7983 */ /* 0x000ea80000300a00 */
[----:B------:R-:W-:Y:S04]  /*28840*/  STL.64 [R1+0x4e0], R36 ;  /* 0x0004e02401007387 */ /* 0x000fe80000100a00 */
[----:B------:R-:W-:Y:S04]  /*28850*/  STL.64 [R1+0x4e8], R38 ;  /* 0x0004e82601007387 */ /* 0x000fe80000100a00 */
[----:B------:R-:W3:Y:S04]  /*28860*/  LDL.LU.64 R240, [R1+0x4d0] ;  /* 0x0004d00001f07983 */ /* 0x000ee80000300a00 */
[----:B------:R-:W3:Y:S04]  /*28870*/  LDL.LU.64 R242, [R1+0x4d8] ;  /* 0x0004d80001f27983 */ /* 0x000ee80000300a00 */
[----:B------:R-:W4:Y:S04]  /*28880*/  LDL.LU.64 R244, [R1+0x4b0] ;  /* 0x0004b00001f47983 */ /* 0x000f280000300a00 */
[----:B------:R-:W4:Y:S04]  /*28890*/  LDL.LU.64 R246, [R1+0x4b8] ;  /* 0x0004b80001f67983 */ /* 0x000f280000300a00 */
[----:B------:R-:W-:Y:S04]  /*288a0*/  LDS R36, [R2+UR12+0x380] ;  /* 0x0003800c02247984 */ /* 0x000fe80008000800 */
[----:B------:R-:W-:Y:S04]  /*288b0*/  LDS R38, [R2+UR12+0x1380] ;  /* 0x0013800c02267984 */ /* 0x000fe80008000800 */
[----:B------:R-:W-:Y:S04]  /*288c0*/  LDS R37, [R3+UR12+0x380] ;  /* 0x0003800c03257984 */ /* 0x000fe80008000800 */
[----:B------:R-:W2:Y:S04]  /*288d0*/  LDS R39, [R3+UR12+0x1380] ;  /* 0x0013800c03277984 */ /* 0x000ea80008000800 */
[----:B------:R-:W1:Y:S04]  /*288e0*/  LDS R42, [R0+UR12+0x3000] ;  /* 0x0030000c002a7984 */ /* 0x000e680008000800 */
[----:B------:R-:W-:Y:S04]  /*288f0*/  LDS R212, [R0+UR12+0x2080] ;  /* 0x0020800c00d47984 */ /* 0x000fe80008000800 */
[----:B------:R-:W-:Y:S04]  /*28900*/  LDS R214, [R0+UR12+0x3080] ;  /* 0x0030800c00d67984 */ /* 0x000fe80008000800 */
[----:B------:R-:W-:Y:S04]  /*28910*/  LDS R213, [R227+UR12+0x2080] ;  /* 0x0020800ce3d57984 */ /* 0x000fe80008000800 */
[----:B------:R-:W1:Y:S04]  /*28920*/  LDS R215, [R227+UR12+0x3080] ;  /* 0x0030800ce3d77984 */ /* 0x000e680008000800 */
[----:B------:R-:W-:Y:S04]  /*28930*/  LDS R218, [R0+UR12+0x3100] ;  /* 0x0031000c00da7984 */ /* 0x000fe80008000800 */
[----:B------:R-:W-:Y:S04]  /*28940*/  LDS R217, [R227+UR12+0x2100] ;  /* 0x0021000ce3d97984 */ /* 0x000fe80008000800 */
[----:B------:R-:W1:Y:S01]  /*28950*/  LDS R219, [R227+UR12+0x3100] ;  /* 0x0031000ce3db7984 */ /* 0x000e620008000800 */
[C---:B--2---:R-:W-:Y:S06]  /*28960*/  HMMA.1688.F32.TF32 R236, R36.reuse, R4, R236 ;  /* 0x0000000424ec723c */ /* 0x044fec00000810ec */
[C---:B---3--:R-:W-:Y:S06]  /*28970*/  HMMA.1688.F32.TF32 R240, R36.reuse, R20, R240 ;  /* 0x0000001424f0723c */ /* 0x048fec00000810f0 */
[C---:B----4-:R-:W-:Y:S11]  /*28980*/  HMMA.1688.F32.TF32 R244, R36.reuse, R8, R244 ;  /* 0x0000000824f4723c */ /* 0x050ff600000810f4 */
[----:B------:R-:W-:Y:S04]  /*28990*/  STL.64 [R1+0x5f0], R236 ;  /* 0x0005f0ec01007387 */ /* 0x000fe80000100a00 */
[----:B------:R2:W-:Y:S04]  /*289a0*/  STL.64 [R1+0x5f8], R238 ;  /* 0x0005f8ee01007387 */ /* 0x0005e80000100a00 */
[----:B--2---:R-:W2:Y:S04]  /*289b0*/  LDL.LU.64 R238, [R1+0x2c48] ;  /* 0x002c480001ee7983 */ /* 0x004ea80000300a00 */
[----:B------:R-:W2:Y:S04]  /*289c0*/  LDL.LU.64 R236, [R1+0x2c40] ;  /* 0x002c400001ec7983 */ /* 0x000ea80000300a00 */
[----:B------:R-:W-:Y:S04]  /*289d0*/  STL.64 [R1+0x680], R240 ;  /* 0x000680f001007387 */ /* 0x000fe80000100a00 */
[----:B------:R3:W-:Y:S04]  /*289e0*/  STL.64 [R1+0x688], R242 ;  /* 0x000688f201007387 */ /* 0x0007e80000100a00 */
[----:B---3--:R-:W3:Y:S04]  /*289f0*/  LDL.LU.64 R242, [R1+0x2c38] ;  /* 0x002c380001f27983 */ /* 0x008ee80000300a00 */
[----:B------:R-:W3:Y:S04]  /*28a00*/  LDL.LU.64 R240, [R1+0x2c30] ;  /* 0x002c300001f07983 */ /* 0x000ee80000300a00 */
[----:B------:R-:W-:Y:S04]  /*28a10*/  STL.64 [R1+0x6d0], R244 ;  /* 0x0006d0f401007387 */ /* 0x000fe80000100a00 */
[----:B------:R4:W-:Y:S04]  /*28a20*/  STL.64 [R1+0x6d8], R246 ;  /* 0x0006d8f601007387 */ /* 0x0009e80000100a00 */
[----:B----4-:R-:W4:Y:S04]  /*28a30*/  LDL.LU.64 R246, [R1+0x2c28] ;  /* 0x002c280001f67983 */ /* 0x010f280000300a00 */
[----:B------:R-:W4:Y:S01]  /*28a40*/  LDL.LU.64 R244, [R1+0x2c20] ;  /* 0x002c200001f47983 */ /* 0x000f220000300a00 */
[----:B------:R-:W-:-:S15]  /*28a50*/  HMMA.1688.F32.TF32 R228, R36, R32, R228 ;  /* 0x0000002024e4723c */ /* 0x000fde00000810e4 */
[----:B------:R-:W-:-:S08]  /*28a60*/  NOP ;  /* 0x0000000000007918 */ /* 0x000fd00000000000 */
[----:B------:R-:W-:Y:S04]  /*28a70*/  STL.64 [R1+0x6c0], R228 ;  /* 0x0006c0e401007387 */ /* 0x000fe80000100a00 */
[----:B------:R1:W-:Y:S02]  /*28a80*/  STL.64 [R1+0x6c8], R230 ;  /* 0x0006c8e601007387 */ /* 0x0003e40000100a00 */
[----:B-1----:R-:W-:-:S15]  /*28a90*/  HMMA.1688.F32.TF32 R228, R36, R28, R232 ;  /* 0x0000001c24e4723c */ /* 0x002fde00000810e8 */
[----:B------:R-:W-:-:S08]  /*28aa0*/  NOP ;  /* 0x0000000000007918 */ /* 0x000fd00000000000 */
[----:B------:R-:W-:Y:S04]  /*28ab0*/  STL.64 [R1+0x6b0], R228 ;  /* 0x0006b0e401007387 */ /* 0x000fe80000100a00 */
[----:B------:R4:W-:Y:S01]  /*28ac0*/  STL.64 [R1+0x6b8], R230 ;  /* 0x0006b8e601007387 */ /* 0x0009e20000100a00 */
[C---:B--2---:R-:W-:Y:S06]  /*28ad0*/  HMMA.1688.F32.TF32 R236, R36.reuse, R12, R236 ;  /* 0x0000000c24ec723c */ /* 0x044fec00000810ec */
[----:B---3--:R-:W-:-:S15]  /*28ae0*/  HMMA.1688.F32.TF32 R232, R36, R24, R240 ;  /* 0x0000001824e8723c */ /* 0x008fde00000810f0 */
[----:B------:R-:W-:-:S02]  /*28af0*/  NOP ;  /* 0x0000000000007918 */ /* 0x000fc40000000000 */
[----:B------:R-:W-:Y:S01]  /*28b00*/  STL.64 [R1+0x6a0], R236 ;  /* 0x0006a0ec01007387 */ /* 0x000fe20000100a00 */
[----:B----4-:R-:W-:Y:S06]  /*28b10*/  HMMA.1688.F32.TF32 R228, R36, R16, R244 ;  /* 0x0000001024e4723c */ /* 0x010fec00000810f4 */
[C---:B------:R-:W-:Y:S01]  /*28b20*/  HMMA.1688.F32.TF32 R36, R40.reuse, R6, R44 ;  /* 0x000000062824723c */ /* 0x040fe2000008102c */
[----:B------:R-:W-:Y:S04]  /*28b30*/  STL.64 [R1+0x6a8], R238 ;  /* 0x0006a8ee01007387 */ /* 0x000fe80000100a00 */
[----:B------:R-:W-:Y:S01]  /*28b40*/  STL.64 [R1+0x690], R232 ;  /* 0x000690e801007387 */ /* 0x000fe20000100a00 */
[C---:B------:R-:W-:Y:S03]  /*28b50*/  HMMA.1688.F32.TF32 R44, R40.reuse, R22, R48 ;  /* 0x00000016282c723c */ /* 0x040fe60000081030 */
[----:B------:R-:W-:Y:S03]  /*28b60*/  STL.64 [R1+0x698], R234 ;  /* 0x000698ea01007387 */ /* 0x000fe60000100a00 */
[C---:B------:R-:W-:Y:S05]  /*28b70*/  HMMA.1688.F32.TF32 R48, R40.reuse, R10, R52 ;  /* 0x0000000a2830723c */ /* 0x040fea0000081034 */
[----:B------:R-:W-:Y:S04]  /*28b80*/  STL.64 [R1+0x670], R228 ;  /* 0x000670e401007387 */ /* 0x000fe80000100a00 */
[----:B------:R-:W-:Y:S04]  /*28b90*/  STL.64 [R1+0x678], R230 ;  /* 0x000678e601007387 */ /* 0x000fe80000100a00 */
[----:B------:R-:W-:Y:S04]  /*28ba0*/  STL.64 [R1+0x660], R36 ;  /* 0x0006602401007387 */ /* 0x000fe80000100a00 */
[----:B------:R1:W-:Y:S02]  /*28bb0*/  STL.64 [R1+0x668], R38 ;  /* 0x0006682601007387 */ /* 0x0003e40000100a00 */
[C---:B-1----:R-:W-:Y:S02]  /*28bc0*/  HMMA.1688.F32.TF32 R36, R40.reuse, R34, R56 ;  /* 0x000000222824723c */ /* 0x042fe40000081038 */
[----:B------:R-:W-:Y:S04]  /*28bd0*/  STL.64 [R1+0x650], R44 ;  /* 0x0006502c01007387 */ /* 0x000fe80000100a00 */
[----:B------:R1:W-:Y:S04]  /*28be0*/  STL.64 [R1+0x658], R46 ;  /* 0x0006582e01007387 */ /* 0x0003e80000100a00 */
[----:B------:R-:W-:Y:S04]  /*28bf0*/  STL.64 [R1+0x640], R48 ;  /* 0x0006403001007387 */ /* 0x000fe80000100a00 */
[----:B------:R2:W-:Y:S01]  /*28c00*/  STL.64 [R1+0x648], R50 ;  /* 0x0006483201007387 */ /* 0x0005e20000100a00 */
[C---:B-1----:R-:W-:Y:S08]  /*28c10*/  HMMA.1688.F32.TF32 R44, R40.reuse, R30, R60 ;  /* 0x0000001e282c723c */ /* 0x042ff0000008103c */
[----:B------:R-:W-:Y:S01]  /*28c20*/  STL.64 [R1+0x630], R36 ;  /* 0x0006302401007387 */ /* 0x000fe20000100a00 */
[C---:B--2---:R-:W-:Y:S03]  /*28c30*/  HMMA.1688.F32.TF32 R48, R40.reuse, R14, R64 ;  /* 0x0000000e2830723c */ /* 0x044fe60000081040 */
[----:B------:R1:W-:Y:S03]  /*28c40*/  STL.64 [R1+0x638], R38 ;  /* 0x0006382601007387 */ /* 0x0003e60000100a00 */
[C---:B-1----:R-:W-:Y:S08]  /*28c50*/  HMMA.1688.F32.TF32 R36, R40.reuse, R26, R68 ;  /* 0x0000001a2824723c */ /* 0x042ff00000081044 */
[----:B------:R-:W-:Y:S04]  /*28c60*/  STL.64 [R1+0x620], R44 ;  /* 0x0006202c01007387 */ /* 0x000fe80000100a00 */
[----:B------:R1:W-:Y:S05]  /*28c70*/  STL.64 [R1+0x628], R46 ;  /* 0x0006282e01007387 */ /* 0x0003ea0000100a00 */
[----:B------:R-:W-:Y:S04]  /*28c80*/  STL.64 [R1+0x610], R48 ;  /* 0x0006103001007387 */ /* 0x000fe80000100a00 */
[----:B------:R-:W-:Y:S01]  /*28c90*/  STL.64 [R1+0x618], R50 ;  /* 0x0006183201007387 */ /* 0x000fe20000100a00 */
[----:B-1----:R-:W-:Y:S06]  /*28ca0*/  HMMA.1688.F32.TF32 R44, R40, R18, R72 ;  /* 0x00000012282c723c */ /* 0x002fec0000081048 */
[C---:B------:R-:W-:Y:S01]  /*28cb0*/  HMMA.1688.F32.TF32 R40, R212.reuse, R6, R76 ;  /* 0x00000006d428723c */ /* 0x040fe2000008104c */
[----:B------:R-:W-:Y:S04]  /*28cc0*/  STL.64 [R1+0x600], R36 ;  /* 0x0006002401007387 */ /* 0x000fe80000100a00 */
[----:B------:R1:W-:Y:S02]  /*28cd0*/  STL.64 [R1+0x608], R38 ;  /* 0x0006082601007387 */ /* 0x0003e40000100a00 */
[C---:B-1----:R-:W-:Y:S10]  /*28ce0*/  HMMA.1688.F32.TF32 R36, R212.reuse, R22, R80 ;  /* 0x00000016d424723c */ /* 0x042ff40000081050 */
[----:B------:R-:W-:Y:S04]  /*28cf0*/  STL.64 [R1+0x5e0], R44 ;  /* 0x0005e02c01007387 */ /* 0x000fe80000100a00 */
[----:B------:R-:W-:Y:S04]  /*28d00*/  STL.64 [R1+0x5e8], R46 ;  /* 0x0005e82e01007387 */ /* 0x000fe80000100a00 */
[----:B------:R-:W-:Y:S04]  /*28d10*/  STL.64 [R1+0x5d0], R40 ;  /* 0x0005d02801007387 */ /* 0x000fe80000100a00 */
[----:B------:R1:W-:Y:S02]  /*28d20*/  STL.64 [R1+0x5d8], R42 ;  /* 0x0005d82a01007387 */ /* 0x0003e40000100a00 */
[----:B------:R-:W-:Y:S01]  /*28d30*/  MOV R247, R36 ;  /* 0x0000002400f77202 */ /* 0x000fe20000000f00 */
[----:B-1----:R-:W-:Y:S01]  /*28d40*/  HMMA.1688.F32.TF32 R40, R212, R10, R84 ;  /* 0x0000000ad428723c */ /* 0x002fe20000081054 */
[----:B------:R-:W-:Y:S01]  /*28d50*/  IMAD.MOV.U32 R246, RZ, RZ, R37 ;  /* 0x000000fffff67224 */ /* 0x000fe200078e0025 */
[----:B------:R-:W-:Y:S01]  /*28d60*/  MOV R244, R39 ;  /* 0x0000002700f47202 */ /* 0x000fe20000000f00 */
[----:B------:R-:W-:-:S03]  /*28d70*/  IMAD.MOV.U32 R245, RZ, RZ, R38 ;  /* 0x000000fffff57224 */ /* 0x000fc600078e0026 */
[----:B------:R-:W-:Y:S01]  /*28d80*/  HMMA.1688.F32.TF32 R36, R212, R34, R88 ;  /* 0x00000022d424723c */ /* 0x000fe20000081058 */
[----:B------:R1:W-:Y:S04]  /*28d90*/  STL [R1+0x2b9c], R244 ;  /* 0x002b9cf401007387 */ /* 0x0003e80000100800 */
[----:B------:R-:W-:Y:S04]  /*28da0*/  STL [R1+0x2b98], R245 ;  /* 0x002b98f501007387 */ /* 0x000fe80000100800 */
[----:B------:R2:W-:Y:S04]  /*28db0*/  STL [R1+0x2b94], R246 ;  /* 0x002b94f601007387 */ /* 0x0005e80000100800 */
[----:B------:R3:W-:Y:S04]  /*28dc0*/  STL [R1+0x2b90], R247 ;  /* 0x002b90f701007387 */ /* 0x0007e80000100800 */
[----:B------:R-:W-:Y:S04]  /*28dd0*/  STL.64 [R1+0x5b0], R40 ;  /* 0x0005b02801007387 */ /* 0x000fe80000100a00 */
[----:B------:R4:W-:Y:S03]  /*28de0*/  STL.64 [R1+0x5b8], R42 ;  /* 0x0005b82a01007387 */ /* 0x0009e60000100a00 */
[----:B-1----:R-:W-:Y:S01]  /*28df0*/  IMAD.MOV.U32 R244, RZ, RZ, R36 ;  /* 0x000000fffff47224 */ /* 0x002fe200078e0024 */
[----:B--2---:R-:W-:Y:S01]  /*28e00*/  MOV R246, R38 ;  /* 0x0000002600f67202 */ /* 0x004fe20000000f00 */
[----:B------:R-:W-:-:S02]  /*28e10*/  IMAD.MOV.U32 R245, RZ, RZ, R37 ;  /* 0x000000fffff57224 */ /* 0x000fc400078e0025 */
[----:B---3--:R-:W-:Y:S02]  /*28e20*/  IMAD.MOV.U32 R247, RZ, RZ, R39 ;  /* 0x000000fffff77224 */ /* 0x008fe400078e0027 */
[C---:B------:R-:W-:Y:S06]  /*28e30*/  HMMA.1688.F32.TF32 R36, R212.reuse, R14, R96 ;  /* 0x0000000ed424723c */ /* 0x040fec0000081060 */
[----:B----4-:R-:W-:Y:S01]  /*28e40*/  HMMA.1688.F32.TF32 R40, R212, R30, R92 ;  /* 0x0000001ed428723c */ /* 0x010fe2000008105c */
[----:B------:R-:W-:Y:S04]  /*28e50*/  STL [R1+0x2bac], R247 ;  /* 0x002bacf701007387 */ /* 0x000fe80000100800 */
[----:B------:R1:W-:Y:S04]  /*28e60*/  STL [R1+0x2ba8], R246 ;  /* 0x002ba8f601007387 */ /* 0x0003e80000100800 */
[----:B------:R2:W-:Y:S04]  /*28e70*/  STL [R1+0x2ba4], R244 ;  /* 0x002ba4f401007387 */ /* 0x0005e80000100800 */
[----:B------:R3:W-:Y:S01]  /*28e80*/  STL [R1+0x2ba0], R245 ;  /* 0x002ba0f501007387 */ /* 0x0007e20000100800 */
[----:B------:R-:W-:Y:S01]  /*28e90*/  HMMA.1688.F32.TF32 R44, R216, R6, R108 ;  /* 0x00000006d82c723c */ /* 0x000fe2000008106c */
[----:B------:R-:W-:Y:S01]  /*28ea0*/  IMAD.MOV.U32 R236, RZ, RZ, R208 ;  /* 0x000000ffffec7224 */ /* 0x000fe200078e00d0 */
[----:B------:R-:W-:Y:S01]  /*28eb0*/  MOV R238, R210 ;  /* 0x000000d200ee7202 */ /* 0x000fe20000000f00 */
[----:B------:R-:W-:Y:S01]  /*28ec0*/  IMAD.MOV.U32 R237, RZ, RZ, R209 ;  /* 0x000000ffffed7224 */ /* 0x000fe200078e00d1 */
[----:B-1----:R-:W-:Y:S01]  /*28ed0*/  MOV R246, R37 ;  /* 0x0000002500f67202 */ /* 0x002fe20000000f00 */
[----:B------:R-:W-:-:S02]  /*28ee0*/  IMAD.MOV.U32 R247, RZ, RZ, R36 ;  /* 0x000000fffff77224 */ /* 0x000fc400078e0024 */
[----:B------:R-:W-:Y:S01]  /*28ef0*/  IMAD.MOV.U32 R239, RZ, RZ, R211 ;  /* 0x000000ffffef7224 */ /* 0x000fe200078e00d3 */
[----:B------:R-:W-:Y:S01]  /*28f00*/  MOV R241, R205 ;  /* 0x000000cd00f17202 */ /* 0x000fe20000000f00 */
[----:B------:R-:W-:Y:S01]  /*28f10*/  STL.64 [R1+0x590], R40 ;  /* 0x0005902801007387 */ /* 0x000fe20000100a00 */
[----:B--2---:R-:W-:-:S03]  /*28f20*/  IMAD.MOV.U32 R244, RZ, RZ, R38 ;  /* 0x000000fffff47224 */ /* 0x004fc600078e0026 */
[----:B------:R1:W-:Y:S01]  /*28f30*/  STL.64 [R1+0x598], R42 ;  /* 0x0005982a01007387 */ /* 0x0003e20000100a00 */
[----:B---3--:R-:W-:Y:S02]  /*28f40*/  IMAD.MOV.U32 R245, RZ, RZ, R39 ;  /* 0x000000fffff57224 */ /* 0x008fe400078e0027 */
[C---:B------:R-:W-:Y:S01]  /*28f50*/  HMMA.1688.F32.TF32 R36, R212.reuse, R18, R104 ;  /* 0x00000012d424723c */ /* 0x040fe20000081068 */
[----:B------:R-:W-:Y:S02]  /*28f60*/  IMAD.MOV.U32 R240, RZ, RZ, R204 ;  /* 0x000000fffff07224 */ /* 0x000fe400078e00cc */
[----:B------:R-:W-:Y:S01]  /*28f70*/  IMAD.MOV.U32 R242, RZ, RZ, R206 ;  /* 0x000000fffff27224 */ /* 0x000fe200078e00ce */
[----:B------:R-:W-:Y:S01]  /*28f80*/  MOV R232, R197 ;  /* 0x000000c500e87202 */ /* 0x000fe20000000f00 */
[----:B------:R-:W-:Y:S01]  /*28f90*/  IMAD.MOV.U32 R243, RZ, RZ, R196 ;  /* 0x000000fffff37224 */ /* 0x000fe200078e00c4 */
[----:B------:R-:W-:Y:S01]  /*28fa0*/  LDS R92, [R0+UR12+0x2280] ;  /* 0x0022800c005c7984 */ /* 0x000fe20008000800 */
[----:B-1----:R-:W-:Y:S01]  /*28fb0*/  HMMA.1688.F32.TF32 R40, R212, R26, R100 ;  /* 0x0000001ad428723c */ /* 0x002fe20000081064 */
[----:B------:R-:W-:-:S02]  /*28fc0*/  IMAD.MOV.U32 R233, RZ, RZ, R198 ;  /* 0x000000ffffe97224 */ /* 0x000fc400078e00c6 */
[----:B------:R-:W-:Y:S01]  /*28fd0*/  LDS R94, [R0+UR12+0x3280] ;  /* 0x0032800c005e7984 */ /* 0x000fe20008000800 */
[----:B------:R-:W-:-:S03]  /*28fe0*/  IMAD.MOV.U32 R234, RZ, RZ, R199 ;  /* 0x000000ffffea7224 */ /* 0x000fc600078e00c7 */
[----:B------:R-:W-:Y:S04]  /*28ff0*/  LDS R93, [R227+UR12+0x2280] ;  /* 0x0022800ce35d7984 */ /* 0x000fe80008000800 */
[----:B------:R-:W1:-:S12]  /*29000*/  LDS R95, [R227+UR12+0x3280] ;  /* 0x0032800ce35f7984 */ /* 0x000e580008000800 */
[----:B------:R-:W-:Y:S04]  /*29010*/  STL.64 [R1+0x570], R40 ;  /* 0x0005702801007387 */ /* 0x000fe80000100a00 */
[----:B------:R2:W-:Y:S04]  /*29020*/  STL.64 [R1+0x578], R42 ;  /* 0x0005782a01007387 */ /* 0x0005e80000100a00 */
[----:B------:R-:W-:Y:S04]  /*29030*/  STL.64 [R1+0x560], R36 ;  /* 0x0005602401007387 */ /* 0x000fe80000100a00 */
[----:B------:R3:W-:Y:S01]  /*29040*/  STL.64 [R1+0x568], R38 ;  /* 0x0005682601007387 */ /* 0x0007e20000100a00 */
[C---:B--2---:R-:W-:Y:S06]  /*29050*/  HMMA.1688.F32.TF32 R40, R216.reuse, R22, R112 ;  /* 0x00000016d828723c */ /* 0x044fec0000081070 */
[----:B---3--:R-:W-:Y:S01]  /*29060*/  HMMA.1688.F32.TF32 R36, R216, R10, R116 ;  /* 0x0000000ad824723c */ /* 0x008fe20000081074 */
[----:B------:R-:W-:Y:S04]  /*29070*/  STL.64 [R1+0x550], R44 ;  /* 0x0005502c01007387 */ /* 0x000fe80000100a00 */
[----:B------:R2:W-:-:S12]  /*29080*/  STL.64 [R1+0x558], R46 ;  /* 0x0005582e01007387 */ /* 0x0005d80000100a00 */
[----:B------:R-:W-:Y:S01]  /*29090*/  STL.64 [R1+0x540], R40 ;  /* 0x0005402801007387 */ /* 0x000fe20000100a00 */
[C---:B--2---:R-:W-:Y:S03]  /*290a0*/  HMMA.1688.F32.TF32 R44, R216.reuse, R34, R120 ;  /* 0x00000022d82c723c */ /* 0x044fe60000081078 */
[----:B------:R2:W-:Y:S04]  /*290b0*/  STL.64 [R1+0x548], R42 ;  /* 0x0005482a01007387 */ /* 0x0005e80000100a00 */
[----:B------:R-:W-:Y:S04]  /*290c0*/  STL.64 [R1+0x530], R36 ;  /* 0x0005302401007387 */ /* 0x000fe80000100a00 */
[----:B------:R3:W-:Y:S01]  /*290d0*/  STL.64 [R1+0x538], R38 ;  /* 0x0005382601007387 */ /* 0x0007e20000100a00 */
[C---:B--2---:R-:W-:Y:S01]  /*290e0*/  HMMA.1688.F32.TF32 R40, R216.reuse, R30, R124 ;  /* 0x0000001ed828723c */ /* 0x044fe2000008107c */
[----:B------:R-:W-:Y:S01]  /*290f0*/  MOV R235, R200 ;  /* 0x000000c800eb7202 */ /* 0x000fe20000000f00 */
[----:B------:R-:W-:Y:S01]  /*29100*/  IMAD.MOV.U32 R228, RZ, RZ, R201 ;  /* 0x000000ffffe47224 */ /* 0x000fe200078e00c9 */
[----:B------:R-:W-:Y:S01]  /*29110*/  MOV R230, R203 ;  /* 0x000000cb00e67202 */ /* 0x000fe20000000f00 */
[----:B------:R-:W-:Y:S01]  /*29120*/  IMAD.MOV.U32 R229, RZ, RZ, R202 ;  /* 0x000000ffffe57224 */ /* 0x000fe200078e00ca */
[----:B------:R-:W-:Y:S01]  /*29130*/  LDS R124, [R0+UR12+0x2300] ;  /* 0x0023000c007c7984 */ /* 0x000fe20008000800 */
[----:B---3--:R-:W-:Y:S05]  /*29140*/  HMMA.1688.F32.TF32 R36, R216, R14, R128 ;  /* 0x0000000ed824723c */ /* 0x008fea0000081080 */
[----:B------:R-:W-:Y:S04]  /*29150*/  STL.64 [R1+0x520], R44 ;  /* 0x0005202c01007387 */ /* 0x000fe80000100a00 */
[----:B------:R2:W-:Y:S01]  /*29160*/  STL.64 [R1+0x528], R46 ;  /* 0x0005282e01007387 */ /* 0x0005e20000100a00 */
[----:B-1----:R-:W-:Y:S01]  /*29170*/  HMMA.1688.F32.TF32 R72, R92, R10, R240 ;  /* 0x0000000a5c48723c */ /* 0x002fe200000810f0 */
[----:B------:R-:W-:-:S02]  /*29180*/  IMAD.MOV.U32 R231, RZ, RZ, R207 ;  /* 0x000000ffffe77224 */ /* 0x000fc400078e00cf */
[----:B------:R-:W-:Y:S03]  /*29190*/  LDS R126, [R0+UR12+0x3300] ;  /* 0x0033000c007e7984 */ /* 0x000fe60008000800 */
[----:B------:R-:W-:Y:S01]  /*291a0*/  HMMA.1688.F32.TF32 R76, R92, R34, R236 ;  /* 0x000000225c4c723c */ /* 0x000fe200000810ec */
[----:B------:R-:W-:Y:S04]  /*291b0*/  LDS R125, [R227+UR12+0x2300] ;  /* 0x0023000ce37d7984 */ /* 0x000fe80008000800 */
[----:B------:R-:W-:Y:S04]  /*291c0*/  STL.64 [R1+0x510], R40 ;  /* 0x0005102801007387 */ /* 0x000fe80000100a00 */
[----:B------:R1:W-:Y:S04]  /*291d0*/  STL.64 [R1+0x518], R42 ;  /* 0x0005182a01007387 */ /* 0x0003e80000100a00 */
[----:B------:R-:W-:Y:S04]  /*291e0*/  STL.64 [R1+0x500], R36 ;  /* 0x0005002401007387 */ /* 0x000fe80000100a00 */
[----:B------:R-:W-:Y:S04]  /*291f0*/  STL.64 [R1+0x508], R38 ;  /* 0x0005082601007387 */ /* 0x000fe80000100a00 */
[----:B------:R-:W-:Y:S04]  /*29200*/  LDS R36, [R0+UR12+0x2180] ;  /* 0x0021800c00247984 */ /* 0x000fe80008000800 */
[----:B------:R-:W-:Y:S04]  /*29210*/  LDS R38, [R0+UR12+0x3180] ;  /* 0x0031800c00267984 */ /* 0x000fe80008000800 */
[----:B------:R-:W-:Y:S04]  /*29220*/  LDS R37, [R227+UR12+0x2180] ;  /* 0x0021800ce3257984 */ /* 0x000fe80008000800 */
[----:B------:R-:W3:Y:S01]  /*29230*/  LDS R39, [R227+UR12+0x3180] ;  /* 0x0031800ce3277984 */ /* 0x000ee20008000800 */
[C---:B--2---:R-:W-:Y:S03]  /*29240*/  HMMA.1688.F32.TF32 R44, R216.reuse, R26, R132 ;  /* 0x0000001ad82c723c */ /* 0x044fe60000081084 */
[----:B------:R-:W-:Y:S03]  /*29250*/  LDS R127, [R227+UR12+0x3300] ;  /* 0x0033000ce37f7984 */ /* 0x000fe60008000800 */
[----:B-1----:R-:W-:Y:S06]  /*29260*/  HMMA.1688.F32.TF32 R40, R216, R18, R136 ;  /* 0x00000012d828723c */ /* 0x002fec0000081088 */
[C---:B---3--:R-:W-:Y:S11]  /*29270*/  HMMA.1688.F32.TF32 R48, R36.reuse, R6, R140 ;  /* 0x000000062430723c */ /* 0x048ff6000008108c */
[----:B------:R-:W-:Y:S04]  /*29280*/  STL.64 [R1+0x4d0], R44 ;  /* 0x0004d02c01007387 */ /* 0x000fe80000100a00 */
[----:B------:R1:W-:Y:S01]  /*29290*/  STL.64 [R1+0x4d8], R46 ;  /* 0x0004d82e01007387 */ /* 0x0003e20000100a00 */
[C---:B------:R-:W-:Y:S03]  /*292a0*/  HMMA.1688.F32.TF32 R52, R36.reuse, R22, R144 ;  /* 0x000000162434723c */ /* 0x040fe60000081090 */
[----:B------:R-:W-:Y:S04]  /*292b0*/  STL.64 [R1+0x4b0], R40 ;  /* 0x0004b02801007387 */ /* 0x000fe80000100a00 */
[----:B------:R-:W-:Y:S01]  /*292c0*/  STL.64 [R1+0x4b8], R42 ;  /* 0x0004b82a01007387 */ /* 0x000fe20000100a00 */
[C---:B-1----:R-:W-:Y:S03]  /*292d0*/  HMMA.1688.F32.TF32 R44, R36.reuse, R10, R148 ;  /* 0x0000000a242c723c */ /* 0x042fe60000081094 */
[----:B------:R-:W-:Y:S04]  /*292e0*/  LDS R40, [R0+UR12+0x2200] ;  /* 0x0022000c00287984 */ /* 0x000fe80008000800 */
[----:B------:R-:W-:Y:S04]  /*292f0*/  LDS R42, [R0+UR12+0x3200] ;  /* 0x0032000c002a7984 */ /* 0x000fe80008000800 */
[----:B------:R-:W-:Y:S04]  /*29300*/  STL.64 [R1+0x7e0], R48 ;  /* 0x0007e03001007387 */ /* 0x000fe80000100a00 */
[----:B------:R1:W-:Y:S04]  /*29310*/  STL.64 [R1+0x7e8], R50 ;  /* 0x0007e83201007387 */ /* 0x0003e80000100a00 */
[----:B------:R-:W-:Y:S04]  /*29320*/  LDS R41, [R227+UR12+0x2200] ;  /* 0x0022000ce3297984 */ /* 0x000fe80008000800 */
[----:B------:R-:W2:Y:S01]  /*29330*/  LDS R43, [R227+UR12+0x3200] ;  /* 0x0032000ce32b7984 */ /* 0x000ea20008000800 */
[C---:B-1----:R-:W-:Y:S03]  /*29340*/  HMMA.1688.F32.TF32 R48, R36.reuse, R34, R152 ;  /* 0x000000222430723c */ /* 0x042fe60000081098 */
[----:B------:R-:W-:Y:S04]  /*29350*/  STL.64 [R1+0x7d0], R52 ;  /* 0x0007d03401007387 */ /* 0x000fe80000100a00 */
[----:B------:R1:W-:Y:S04]  /*29360*/  STL.64 [R1+0x7d8], R54 ;  /* 0x0007d83601007387 */ /* 0x0003e80000100a00 */
[----:B------:R-:W-:Y:S04]  /*29370*/  STL.64 [R1+0x7c0], R44 ;  /* 0x0007c02c01007387 */ /* 0x000fe80000100a00 */
[----:B------:R3:W-:Y:S01]  /*29380*/  STL.64 [R1+0x7c8], R46 ;  /* 0x0007c82e01007387 */ /* 0x0007e20000100a00 */
[C---:B-1----:R-:W-:Y:S01]  /*29390*/  HMMA.1688.F32.TF32 R52, R36.reuse, R30, R156 ;  /* 0x0000001e2434723c */ /* 0x042fe2000008109c */
[----:B------:R-:W-:Y:S01]  /*293a0*/  IMAD.MOV.U32 R224, RZ, RZ, R248 ;  /* 0x000000ffffe07224 */ /* 0x000fe200078e00f8 */
[----:B------:R-:W-:Y:S01]  /*293b0*/  MOV R225, R249 ;  /* 0x000000f900e17202 */ /* 0x000fe20000000f00 */
[----:B------:R-:W-:Y:S04]  /*293c0*/  LDS R149, [R227+UR12+0x2380] ;  /* 0x0023800ce3957984 */ /* 0x000fe80008000800 */
[----:B------:R-:W-:Y:S01]  /*293d0*/  STL.64 [R1+0x7b0], R48 ;  /* 0x0007b03001007387 */ /* 0x000fe20000100a00 */
[----:B---3--:R-:W-:Y:S03]  /*293e0*/  HMMA.1688.F32.TF32 R44, R36, R14, R160 ;  /* 0x0000000e242c723c */ /* 0x008fe600000810a0 */
[----:B------:R1:W-:Y:S03]  /*293f0*/  STL.64 [R1+0x7b8], R50 ;  /* 0x0007b83201007387 */ /* 0x0003e60000100a00 */
[----:B------:R-:W-:Y:S01]  /*29400*/  HMMA.1688.F32.TF32 R80, R92, R30, R232 ;  /* 0x0000001e5c50723c */ /* 0x000fe200000810e8 */
[----:B------:R3:W-:Y:S01]  /*29410*/  LDS R151, [R227+UR12+0x3380] ;  /* 0x0033800ce3977984 */ /* 0x0007e20008000800 */
[----:B------:R-:W-:-:S03]  /*29420*/  IMAD.MOV.U32 R226, RZ, RZ, R250 ;  /* 0x000000ffffe27224 */ /* 0x000fc600078e00fa */
[----:B------:R-:W-:Y:S01]  /*29430*/  LDS R148, [R0+UR12+0x2380] ;  /* 0x0023800c00947984 */ /* 0x000fe20008000800 */
[C---:B-1----:R-:W-:Y:S03]  /*29440*/  HMMA.1688.F32.TF32 R48, R36.reuse, R26, R164 ;  /* 0x0000001a2430723c */ /* 0x042fe600000810a4 */
[----:B------:R-:W-:Y:S04]  /*29450*/  STL.64 [R1+0x7a0], R52 ;  /* 0x0007a03401007387 */ /* 0x000fe80000100a00 */
[----:B------:R-:W1:Y:S01]  /*29460*/  LDS R150, [R0+UR12+0x3380] ;  /* 0x0033800c00967984 */ /* 0x000e620008000800 */
[----:B------:R-:W-:Y:S03]  /*29470*/  HMMA.1688.F32.TF32 R36, R36, R18, R168 ;  /* 0x000000122424723c */ /* 0x000fe600000810a8 */
[----:B------:R-:W-:Y:S04]  /*29480*/  STL.64 [R1+0x7a8], R54 ;  /* 0x0007a83601007387 */ /* 0x000fe80000100a00 */
[----:B------:R-:W-:Y:S04]  /*29490*/  STL.64 [R1+0x790], R44 ;  /* 0x0007902c01007387 */ /* 0x000fe80000100a00 */
[----:B------:R-:W-:Y:S01]  /*294a0*/  STL.64 [R1+0x798], R46 ;  /* 0x0007982e01007387 */ /* 0x000fe20000100a00 */
[----:B------:R-:W-:Y:S01]  /*294b0*/  HMMA.1688.F32.TF32 R84, R92, R14, R228 ;  /* 0x0000000e5c54723c */ /* 0x000fe200000810e4 */
[----:B---3--:R-:W-:-:S02]  /*294c0*/  IMAD.MOV.U32 R227, RZ, RZ, R251 ;  /* 0x000000ffffe37224 */ /* 0x008fc400078e00fb */
[----:B------:R-:W-:Y:S04]  /*294d0*/  LDS R164, [R2+UR12+0x2000] ;  /* 0x0020000c02a47984 */ /* 0x000fe80008000800 */
[----:B------:R-:W-:Y:S04]  /*294e0*/  STL.64 [R1+0x780], R48 ;  /* 0x0007803001007387 */ /* 0x000fe80000100a00 */
[----:B------:R-:W-:Y:S04]  /*294f0*/  STL.64 [R1+0x788], R50 ;  /* 0x0007883201007387 */ /* 0x000fe80000100a00 */
[----:B------:R-:W-:Y:S04]  /*29500*/  STL.64 [R1+0x770], R36 ;  /* 0x0007702401007387 */ /* 0x000fe80000100a00 */
[----:B------:R2:W-:Y:S04]  /*29510*/  STL.64 [R1+0x778], R38 ;  /* 0x0007782601007387 */ /* 0x0005e80000100a00 */
[----:B------:R-:W-:Y:S04]  /*29520*/  LDS R166, [R2+UR12+0x3000] ;  /* 0x0030000c02a67984 */ /* 0x000fe80008000800 */
[----:B------:R-:W-:Y:S01]  /*29530*/  LDS R165, [R3+UR12+0x2000] ;  /* 0x0020000c03a57984 */ /* 0x000fe20008000800 */
[C---:B--2---:R-:W-:Y:S03]  /*29540*/  HMMA.1688.F32.TF32 R36, R40.reuse, R10, R180 ;  /* 0x0000000a2824723c */ /* 0x044fe600000810b4 */
[----:B------:R-:W2:Y:S03]  /*29550*/  LDS R167, [R3+UR12+0x3000] ;  /* 0x0030000c03a77984 */ /* 0x000ea60008000800 */
[----:B------:R-:W-:-:S15]  /*29560*/  HMMA.1688.F32.TF32 R44, R40, R6, R172 ;  /* 0x00000006282c723c */ /* 0x000fde00000810ac */
[----:B------:R-:W-:-:S03]  /*29570*/  NOP ;  /* 0x0000000000007918 */ /* 0x000fc60000000000 */
[----:B------:R-:W-:Y:S01]  /*29580*/  IMAD.MOV.U32 R9, RZ, RZ, R36 ;  /* 0x000000ffff097224 */ /* 0x000fe200078e0024 */
[----:B------:R-:W-:Y:S01]  /*29590*/  MOV R5, R38 ;  /* 0x0000002600057202 */ /* 0x000fe20000000f00 */
[----:B------:R-:W-:Y:S02]  /*295a0*/  IMAD.MOV.U32 R8, RZ, RZ, R37 ;  /* 0x000000ffff087224 */ /* 0x000fe400078e0025 */
[----:B------:R-:W-:Y:S02]  /*295b0*/  IMAD.MOV.U32 R4, RZ, RZ, R39 ;  /* 0x000000ffff047224 */ /* 0x000fe400078e0027 */
[----:B------:R-:W-:Y:S01]  /*295c0*/  HMMA.1688.F32.TF32 R36, R40, R34, R184 ;  /* 0x000000222824723c */ /* 0x000fe200000810b8 */
[----:B------:R-:W-:Y:S01]  /*295d0*/  MOV R12, R47 ;  /* 0x0000002f000c7202 */ /* 0x000fe20000000f00 */
[----:B------:R-:W-:Y:S01]  /*295e0*/  IMAD.MOV.U32 R13, RZ, RZ, R46 ;  /* 0x000000ffff0d7224 */ /* 0x000fe200078e002e */
[----:B------:R-:W-:Y:S01]  /*295f0*/  MOV R17, R44 ;  /* 0x0000002c00117202 */ /* 0x000fe20000000f00 */
[----:B------:R-:W-:-:S02]  /*29600*/  IMAD.MOV.U32 R16, RZ, RZ, R45 ;  /* 0x000000ffff107224 */ /* 0x000fc400078e002d */
[----:B------:R3:W-:Y:S01]  /*29610*/  STL [R1+0x2acc], R12 ;  /* 0x002acc0c01007387 */ /* 0x0007e20000100800 */
[----:B------:R-:W-:Y:S03]  /*29620*/  HMMA.1688.F32.TF32 R44, R40, R22, R176 ;  /* 0x00000016282c723c */ /* 0x000fe600000810b0 */
[----:B------:R4:W-:Y:S04]  /*29630*/  STL [R1+0x2ac8], R13 ;  /* 0x002ac80d01007387 */ /* 0x0009e80000100800 */
[----:B------:R1:W-:Y:S04]  /*29640*/  STL [R1+0x2ac4], R16 ;  /* 0x002ac41001007387 */ /* 0x0003e80000100800 */
[----:B------:R2:W-:Y:S06]  /*29650*/  STL [R1+0x2ac0], R17 ;  /* 0x002ac01101007387 */ /* 0x0005ec0000100800 */
[----:B---3--:R-:W-:Y:S01]  /*29660*/  IMAD.MOV.U32 R12, RZ, RZ, R36 ;  /* 0x000000ffff0c7224 */ /* 0x008fe200078e0024 */
[----:B----4-:R-:W-:Y:S01]  /*29670*/  MOV R13, R37 ;  /* 0x00000025000d7202 */ /* 0x010fe20000000f00 */
[----:B-1----:R-:W-:-:S02]  /*29680*/  IMAD.MOV.U32 R16, RZ, RZ, R38 ;  /* 0x000000ffff107224 */ /* 0x002fc400078e0026 */
[----:B--2---:R-:W-:Y:S02]  /*29690*/  IMAD.MOV.U32 R17, RZ, RZ, R39 ;  /* 0x000000ffff117224 */ /* 0x004fe400078e0027 */
[----:B------:R-:W-:Y:S01]  /*296a0*/  HMMA.1688.F32.TF32 R36, R40, R30, R188 ;  /* 0x0000001e2824723c */ /* 0x000fe200000810bc */
[----:B------:R-:W-:Y:S04]  /*296b0*/  STL.64 [R1+0x750], R44 ;  /* 0x0007502c01007387 */ /* 0x000fe80000100a00 */
[----:B------:R-:W-:Y:S04]  /*296c0*/  STL.64 [R1+0x758], R46 ;  /* 0x0007582e01007387 */ /* 0x000fe80000100a00 */
[----:B------:R1:W-:Y:S04]  /*296d0*/  STL [R1+0x2adc], R4 ;  /* 0x002adc0401007387 */ /* 0x0003e80000100800 */
[----:B------:R2:W-:Y:S04]  /*296e0*/  STL [R1+0x2ad8], R5 ;  /* 0x002ad80501007387 */ /* 0x0005e80000100800 */
[----:B------:R3:W-:Y:S04]  /*296f0*/  STL [R1+0x2ad4], R8 ;  /* 0x002ad40801007387 */ /* 0x0007e80000100800 */
[----:B------:R4:W-:Y:S03]  /*29700*/  STL [R1+0x2ad0], R9 ;  /* 0x002ad00901007387 */ /* 0x0009e60000100800 */
[----:B-1----:R-:W-:Y:S01]  /*29710*/  MOV R4, R36 ;  /* 0x0000002400047202 */ /* 0x002fe20000000f00 */
[----:B--2---:R-:W-:-:S02]  /*29720*/  IMAD.MOV.U32 R5, RZ, RZ, R37 ;  /* 0x000000ffff057224 */ /* 0x004fc400078e0025 */
[----:B---3--:R-:W-:Y:S01]  /*29730*/  IMAD.MOV.U32 R8, RZ, RZ, R38 ;  /* 0x000000ffff087224 */ /* 0x008fe200078e0026 */
[----:B----4-:R-:W-:Y:S02]  /*29740*/  MOV R9, R39 ;  /* 0x0000002700097202 */ /* 0x010fe40000000f00 */
[----:B------:R-:W-:Y:S01]  /*29750*/  HMMA.1688.F32.TF32 R36, R40, R14, R192 ;  /* 0x0000000e2824723c */ /* 0x000fe200000810c0 */
        /* <DEDUP_REMOVED lines=8> */
[----:B------:R-:W2:Y:S04]  /*297e0*/  LDL.LU R208, [R1+0x2c18] ;  /* 0x002c180001d07983 */ /* 0x000ea80000300800 */
[----:B------:R-:W-:Y:S04]  /*297f0*/  STL.64 [R1+0x710], R36 ;  /* 0x0007102401007387 */ /* 0x000fe80000100a00 */
[----:B------:R1:W-:Y:S04]  /*29800*/  STL.64 [R1+0x718], R38 ;  /* 0x0007182601007387 */ /* 0x0003e80000100a00 */
[----:B------:R-:W2:Y:S04]  /*29810*/  LDL.LU R209, [R1+0x2c14] ;  /* 0x002c140001d17983 */ /* 0x000ea80000300800 */
[----:B------:R-:W2:Y:S04]  /*29820*/  LDL.LU R210, [R1+0x2c10] ;  /* 0x002c100001d27983 */ /* 0x000ea80000300800 */
[----:B------:R-:W2:Y:S04]  /*29830*/  LDL.LU R211, [R1+0x2c0c] ;  /* 0x002c0c0001d37983 */ /* 0x000ea80000300800 */
[----:B------:R-:W3:Y:S04]  /*29840*/  LDL.LU R204, [R1+0x2c08] ;  /* 0x002c080001cc7983 */ /* 0x000ee80000300800 */
[----:B------:R-:W3:Y:S04]  /*29850*/  LDL.LU R205, [R1+0x2c04] ;  /* 0x002c040001cd7983 */ /* 0x000ee80000300800 */
[----:B------:R-:W3:Y:S04]  /*29860*/  LDL.LU R206, [R1+0x2c00] ;  /* 0x002c000001ce7983 */ /* 0x000ee80000300800 */
[----:B------:R-:W1:Y:S04]  /*29870*/  LDL.LU R196, [R1+0x2bfc] ;  /* 0x002bfc0001c47983 */ /* 0x000e680000300800 */
[----:B------:R-:W1:Y:S04]  /*29880*/  LDL.LU R197, [R1+0x2bf8] ;  /* 0x002bf80001c57983 */ /* 0x000e680000300800 */
[----:B------:R-:W1:Y:S04]  /*29890*/  LDL.LU R198, [R1+0x2bf4] ;  /* 0x002bf40001c67983 */ /* 0x000e680000300800 */
[----:B------:R-:W1:Y:S04]  /*298a0*/  LDL.LU R199, [R1+0x2bf0] ;  /* 0x002bf00001c77983 */ /* 0x000e680000300800 */
[----:B------:R-:W4:Y:S04]  /*298b0*/  LDL.LU R200, [R1+0x2bec] ;  /* 0x002bec0001c87983 */ /* 0x000f280000300800 */
[----:B------:R-:W4:Y:S04]  /*298c0*/  LDL.LU R201, [R1+0x2be8] ;  /* 0x002be80001c97983 */ /* 0x000f280000300800 */
[----:B------:R-:W4:Y:S04]  /*298d0*/  LDL.LU R202, [R1+0x2be4] ;  /* 0x002be40001ca7983 */ /* 0x000f280000300800 */
[----:B------:R-:W4:Y:S04]  /*298e0*/  LDL.LU R203, [R1+0x2be0] ;  /* 0x002be00001cb7983 */ /* 0x000f280000300800 */
[----:B------:R-:W3:Y:S01]  /*298f0*/  LDL.LU R207, [R1+0x2bdc] ;  /* 0x002bdc0001cf7983 */ /* 0x000ee20000300800 */
[----:B--2---:R-:W-:Y:S06]  /*29900*/  HMMA.1688.F32.TF32 R68, R92, R22, R208 ;  /* 0x000000165c44723c */ /* 0x004fec00000810d0 */
[----:B-1----:R-:W-:Y:S01]  /*29910*/  HMMA.1688.F32.TF32 R36, R40, R26, R196 ;  /* 0x0000001a2824723c */ /* 0x002fe200000810c4 */
[----:B------:R-:W-:Y:S04]  /*29920*/  LDS R196, [R2+UR12+0x2080] ;  /* 0x0020800c02c47984 */ /* 0x000fe80008000800 */
[----:B------:R-:W-:Y:S04]  /*29930*/  LDS R198, [R2+UR12+0x3080] ;  /* 0x0030800c02c67984 */ /* 0x000fe80008000800 */
[----:B------:R-:W-:Y:S04]  /*29940*/  LDS R197, [R3+UR12+0x2080] ;  /* 0x0020800c03c57984 */ /* 0x000fe80008000800 */
[----:B------:R-:W-:Y:S11]  /*29950*/  LDS R199, [R3+UR12+0x3080] ;  /* 0x0030800c03c77984 */ /* 0x000ff60008000800 */
[----:B------:R-:W-:-:S02]  /*29960*/  IMAD.MOV.U32 R13, RZ, RZ, R39 ;  /* 0x000000ffff0d7224 */ /* 0x000fc400078e0027 */
[----:B------:R-:W-:Y:S01]  /*29970*/  IMAD.MOV.U32 R12, RZ, RZ, R38 ;  /* 0x000000ffff0c7224 */ /* 0x000fe200078e0026 */
[----:B------:R-:W-:Y:S01]  /*29980*/  MOV R16, R37 ;  /* 0x0000002500107202 */ /* 0x000fe20000000f00 */
[----:B------:R-:W-:Y:S01]  /*29990*/  IMAD.MOV.U32 R17, RZ, RZ, R36 ;  /* 0x000000ffff117224 */ /* 0x000fe200078e0024 */
[----:B------:R1:W-:Y:S04]  /*299a0*/  STL [R1+0x2b0c], R13 ;  /* 0x002b0c0d01007387 */ /* 0x0003e80000100800 */
[----:B------:R-:W-:Y:S04]  /*299b0*/  STL [R1+0x2b08], R12 ;  /* 0x002b080c01007387 */ /* 0x000fe80000100800 */
[----:B------:R2:W-:Y:S04]  /*299c0*/  STL [R1+0x2b04], R17 ;  /* 0x002b041101007387 */ /* 0x0005e80000100800 */
[----:B------:R2:W-:Y:S04]  /*299d0*/  STL [R1+0x2b00], R16 ;  /* 0x002b001001007387 */ /* 0x0005e80000100800 */
        /* <DEDUP_REMOVED lines=8> */
[----:B------:R-:W2:Y:S04]  /*29a60*/  LDL.LU R44, [R1+0x110] ;  /* 0x00011000012c7983 */ /* 0x000ea80000300800 */
        /* <DEDUP_REMOVED lines=38> */
[----:B------:R-:W2:Y:S01]  /*29cd0*/  LDL.LU R231, [R1+0xbc] ;  /* 0x0000bc0001e77983 */ /* 0x000ea20000300800 */
[----:B----4-:R-:W-:Y:S03]  /*29ce0*/  HMMA.1688.F32.TF32 R36, R40, R18, R200 ;  /* 0x000000122824723c */ /* 0x010fe600000810c8 */
[----:B------:R-:W-:-:S15]  /*29cf0*/  STL.64 [R1+0x2a38], R86 ;  /* 0x002a385601007387 */ /* 0x000fde0000100a00 */
[----:B------:R-:W-:-:S06]  /*29d00*/  NOP ;  /* 0x0000000000007918 */ /* 0x000fcc0000000000 */
[----:B------:R-:W-:Y:S01]  /*29d10*/  MOV R9, R36 ;  /* 0x0000002400097202 */ /* 0x000fe20000000f00 */
[----:B------:R-:W-:Y:S01]  /*29d20*/  IMAD.MOV.U32 R8, RZ, RZ, R37 ;  /* 0x000000ffff087224 */ /* 0x000fe200078e0025 */
[----:B------:R-:W-:Y:S01]  /*29d30*/  MOV R5, R39 ;  /* 0x0000002700057202 */ /* 0x000fe20000000f00 */
[----:B------:R-:W-:Y:S02]  /*29d40*/  IMAD.MOV.U32 R4, RZ, RZ, R38 ;  /* 0x000000ffff047224 */ /* 0x000fe400078e0026 */
[----:B---3--:R-:W-:Y:S01]  /*29d50*/  HMMA.1688.F32.TF32 R36, R92, R6, R204 ;  /* 0x000000065c24723c */ /* 0x008fe200000810cc */
[----:B------:R-:W-:Y:S05]  /*29d60*/  STL.64 [R1+0x2a30], R84 ;  /* 0x002a305401007387 */ /* 0x000fea0000100a00 */
[----:B--2---:R-:W-:Y:S06]  /*29d70*/  HMMA.1688.F32.TF32 R108, R124, R34, R44 ;  /* 0x000000227c6c723c */ /* 0x004fec000008102c */
[C---:B------:R-:W-:Y:S06]  /*29d80*/  HMMA.1688.F32.TF32 R88, R92.reuse, R26, R64 ;  /* 0x0000001a5c58723c */ /* 0x040fec0000081040 */
[----:B------:R-:W-:Y:S06]  /*29d90*/  HMMA.1688.F32.TF32 R92, R92, R18, R60 ;  /* 0x000000125c5c723c */ /* 0x000fec000008103c */
[C---:B------:R-:W-:Y:S06]  /*29da0*/  HMMA.1688.F32.TF32 R96, R124.reuse, R6, R56 ;  /* 0x000000067c60723c */ /* 0x040fec0000081038 */
[C---:B------:R-:W-:Y:S05]  /*29db0*/  HMMA.1688.F32.TF32 R100, R124.reuse, R22, R52 ;  /* 0x000000167c64723c */ /* 0x040fea0000081034 */
[----:B------:R-:W-:Y:S01]  /*29dc0*/  STL.64 [R1+0x2a48], R90 ;  /* 0x002a485a01007387 */ /* 0x000fe20000100a00 */
[C---:B------:R-:W-:Y:S03]  /*29dd0*/  HMMA.1688.F32.TF32 R104, R124.reuse, R10, R48 ;  /* 0x0000000a7c68723c */ /* 0x040fe60000081030 */
[----:B------:R-:W-:Y:S03]  /*29de0*/  STL.64 [R1+0x2a40], R88 ;  /* 0x002a405801007387 */ /* 0x000fe60000100a00 */
[C---:B------:R-:W-:Y:S01]  /*29df0*/  HMMA.1688.F32.TF32 R112, R124.reuse, R30, R240 ;  /* 0x0000001e7c70723c */ /* 0x040fe200000810f0 */
[----:B------:R-:W-:Y:S05]  /*29e00*/  STL.64 [R1+0x2a58], R94 ;  /* 0x002a585e01007387 */ /* 0x000fea0000100a00 */
[C---:B------:R-:W-:Y:S01]  /*29e10*/  HMMA.1688.F32.TF32 R116, R124.reuse, R14, R236 ;  /* 0x0000000e7c74723c */ /* 0x040fe200000810ec */
[----:B------:R-:W-:Y:S04]  /*29e20*/  STL.64 [R1+0x2a50], R92 ;  /* 0x002a505c01007387 */ /* 0x000fe80000100a00 */
[----:B------:R-:W-:Y:S01]  /*29e30*/  STL.64 [R1+0x2a68], R98 ;  /* 0x002a686201007387 */ /* 0x000fe20000100a00 */
[C---:B------:R-:W-:Y:S03]  /*29e40*/  HMMA.1688.F32.TF32 R120, R124.reuse, R26, R232 ;  /* 0x0000001a7c78723c */ /* 0x040fe600000810e8 */
[----:B------:R-:W-:Y:S04]  /*29e50*/  STL.64 [R1+0x2a60], R96 ;  /* 0x002a606001007387 */ /* 0x000fe80000100a00 */
[----:B------:R-:W-:Y:S01]  /*29e60*/  STL.64 [R1+0x2a78], R102 ;  /* 0x002a786601007387 */ /* 0x000fe20000100a00 */
[----:B------:R-:W-:Y:S03]  /*29e70*/  HMMA.1688.F32.TF32 R124, R124, R18, R228 ;  /* 0x000000127c7c723c */ /* 0x000fe600000810e4 */
        /* <DEDUP_REMOVED lines=9> */
[----:B------:R-:W-:Y:S04]  /*29f10*/  STL [R1+0x29d8], R120 ;  /* 0x0029d87801007387 */ /* 0x000fe80000100800 */
[----:B------:R-:W-:Y:S04]  /*29f20*/  STL [R1+0x29d4], R121 ;  /* 0x0029d47901007387 */ /* 0x000fe80000100800 */
[----:B------:R-:W-:Y:S04]  /*29f30*/  STL [R1+0x29d0], R122 ;  /* 0x0029d07a01007387 */ /* 0x000fe80000100800 */
[----:B------:R-:W-:Y:S04]  /*29f40*/  STL [R1+0x29cc], R123 ;  /* 0x0029cc7b01007387 */ /* 0x000fe80000100800 */
[----:B------:R2:W-:Y:S04]  /*29f50*/  STL [R1+0x29e8], R124 ;  /* 0x0029e87c01007387 */ /* 0x0005e80000100800 */
[----:B------:R-:W-:Y:S04]  /*29f60*/  STL [R1+0x29e4], R125 ;  /* 0x0029e47d01007387 */ /* 0x000fe80000100800 */
[----:B------:R-:W-:Y:S04]  /*29f70*/  STL [R1+0x29e0], R126 ;  /* 0x0029e07e01007387 */ /* 0x000fe80000100800 */
[----:B------:R-:W-:Y:S04]  /*29f80*/  STL [R1+0x29dc], R127 ;  /* 0x0029dc7f01007387 */ /* 0x000fe80000100800 */
[----:B------:R-:W3:Y:S04]  /*29f90*/  LDL.LU R248, [R1+0x2bd8] ;  /* 0x002bd80001f87983 */ /* 0x000ee80000300800 */
[----:B------:R-:W3:Y:S04]  /*29fa0*/  LDL.LU R249, [R1+0x2bd4] ;  /* 0x002bd40001f97983 */ /* 0x000ee80000300800 */
[----:B------:R-:W3:Y:S04]  /*29fb0*/  LDL.LU R250, [R1+0x2bd0] ;  /* 0x002bd00001fa7983 */ /* 0x000ee80000300800 */
[----:B------:R-:W3:Y:S04]  /*29fc0*/  LDL.LU R251, [R1+0x2bcc] ;  /* 0x002bcc0001fb7983 */ /* 0x000ee80000300800 */
[----:B------:R-:W4:Y:S04]  /*29fd0*/  LDL.LU R236, [R1] ;  /* 0x0000000001ec7983 */ /* 0x000f280000300800 */
[----:B------:R-:W4:Y:S04]  /*29fe0*/  LDL.LU R237, [R1+0x4] ;  /* 0x0000040001ed7983 */ /* 0x000f280000300800 */
[----:B------:R-:W4:Y:S04]  /*29ff0*/  LDL.LU R238, [R1+0x8] ;  /* 0x0000080001ee7983 */ /* 0x000f280000300800 */
[----:B------:R-:W4:Y:S04]  /*2a000*/  LDL.LU R239, [R1+0xc] ;  /* 0x00000c0001ef7983 */ /* 0x000f280000300800 */
[----:B------:R-:W2:Y:S04]  /*2a010*/  LDL.LU R56, [R1+0xa0] ;  /* 0x0000a00001387983 */ /* 0x000ea80000300800 */
[----:B------:R-:W2:Y:S04]  /*2a020*/  LDL.LU R57, [R1+0xa4] ;  /* 0x0000a40001397983 */ /* 0x000ea80000300800 */
[----:B------:R-:W2:Y:S04]  /*2a030*/  LDL.LU R58, [R1+0xa8] ;  /* 0x0000a800013a7983 */ /* 0x000ea80000300800 */
[----:B------:R-:W2:Y:S04]  /*2a040*/  LDL.LU R59, [R1+0xac] ;  /* 0x0000ac00013b7983 */ /* 0x000ea80000300800 */
[----:B------:R-:W3:Y:S04]  /*2a050*/  LDL.LU R60, [R1+0xd0] ;  /* 0x0000d000013c7983 */ /* 0x000ee80000300800 */
[----:B------:R-:W3:Y:S04]  /*2a060*/  LDL.LU R61, [R1+0xd4] ;  /* 0x0000d400013d7983 */ /* 0x000ee80000300800 */
[----:B------:R-:W3:Y:S04]  /*2a070*/  LDL.LU R62, [R1+0xd8] ;  /* 0x0000d800013e7983 */ /* 0x000ee80000300800 */
[----:B------:R-:W3:Y:S04]  /*2a080*/  LDL.LU R63, [R1+0xdc] ;  /* 0x0000dc00013f7983 */ /* 0x000ee80000300800 */
[----:B------:R-:W4:Y:S04]  /*2a090*/  LDL.LU R52, [R1+0x80] ;  /* 0x0000800001347983 */ /* 0x000f280000300800 */
        /* <DEDUP_REMOVED lines=18> */
[----:B------:R-:W4:Y:S01]  /*2a1c0*/  LDL.LU R235, [R1+0x9c] ;  /* 0x00009c0001eb7983 */ /* 0x000f220000300800 */
[----:B-1----:R-:W-:Y:S01]  /*2a1d0*/  IMAD.MOV.U32 R13, RZ, RZ, R36 ;  /* 0x000000ffff0d7224 */ /* 0x002fe200078e0024 */
[----:B------:R-:W-:Y:S01]  /*2a1e0*/  MOV R17, R38 ;  /* 0x0000002600117202 */ /* 0x000fe20000000f00 */
[----:B------:R-:W-:Y:S01]  /*2a1f0*/  IMAD.MOV.U32 R12, RZ, RZ, R37 ;  /* 0x000000ffff0c7224 */ /* 0x000fe200078e0025 */
[----:B------:R-:W-:Y:S01]  /*2a200*/  LDS R228, [R2+UR12+0x2100] ;  /* 0x0021000c02e47984 */ /* 0x000fe20008000800 */
[----:B------:R-:W-:-:S03]  /*2a210*/  IMAD.MOV.U32 R16, RZ, RZ, R39 ;  /* 0x000000ffff107224 */ /* 0x000fc600078e0027 */
[----:B------:R-:W-:Y:S04]  /*2a220*/  LDS R230, [R2+UR12+0x3100] ;  /* 0x0031000c02e67984 */ /* 0x000fe80008000800 */
[----:B------:R-:W-:Y:S04]  /*2a230*/  LDS R229, [R3+UR12+0x2100] ;  /* 0x0021000c03e57984 */ /* 0x000fe80008000800 */
[----:B------:R-:W1:Y:S01]  /*2a240*/  LDS R231, [R3+UR12+0x3100] ;  /* 0x0031000c03e77984 */ /* 0x000e620008000800 */
[C---:B--2---:R-:W-:Y:S06]  /*2a250*/  HMMA.1688.F32.TF32 R36, R148.reuse, R22, R56 ;  /* 0x000000169424723c */ /* 0x044fec0000081038 */
[C---:B---3--:R-:W-:Y:S06]  /*2a260*/  HMMA.1688.F32.TF32 R40, R148.reuse, R6, R60 ;  /* 0x000000069428723c */ /* 0x048fec000008103c */
[C---:B----4-:R-:W-:Y:S11]  /*2a270*/  HMMA.1688.F32.TF32 R144, R148.reuse, R26, R236 ;  /* 0x0000001a9490723c */ /* 0x050ff600000810ec */
[----:B------:R-:W-:Y:S01]  /*2a280*/  STL.64 [R1+0xf0], R36 ;  /* 0x0000f02401007387 */ /* 0x000fe20000100a00 */
[----:B------:R-:W-:Y:S01]  /*2a290*/  HMMA.1688.F32.TF32 R128, R148, R10, R52 ;  /* 0x0000000a9480723c */ /* 0x000fe20000081034 */
[----:B------:R-:W-:-:S04]  /*2a2a0*/  MOV R124, R39 ;  /* 0x00000027007c7202 */ /* 0x000fc80000000f00 */
[----:B------:R-:W-:Y:S01]  /*2a2b0*/  STL.64 [R1+0x120], R40 ;  /* 0x0001202801007387 */ /* 0x000fe20000100a00 */
[C---:B------:R-:W-:Y:S03]  /*2a2c0*/  HMMA.1688.F32.TF32 R132, R148.reuse, R34, R48 ;  /* 0x000000229484723c */ /* 0x040fe60000081030 */
[----:B------:R-:W-:Y:S04]  /*2a2d0*/  STL.64 [R1+0x128], R42 ;  /* 0x0001282a01007387 */ /* 0x000fe80000100a00 */
[----:B------:R2:W-:Y:S01]  /*2a2e0*/  STL [R1+0xf8], R38 ;  /* 0x0000f82601007387 */ /* 0x0005e20000100800 */
[C---:B------:R-:W-:Y:S09]  /*2a2f0*/  HMMA.1688.F32.TF32 R136, R148.reuse, R30, R44 ;  /* 0x0000001e9488723c */ /* 0x040ff2000008102c */
[----:B------:R-:W-:Y:S01]  /*2a300*/  STL [R1+0x29c8], R128 ;  /* 0x0029c88001007387 */ /* 0x000fe20000100800 */
[C---:B------:R-:W-:Y:S03]  /*2a310*/  HMMA.1688.F32.TF32 R140, R148.reuse, R14, R240 ;  /* 0x0000000e948c723c */ /* 0x040fe600000810f0 */
[----:B------:R-:W-:Y:S04]  /*2a320*/  LDS R40, [R2+UR12+0x2280] ;  /* 0x0022800c02287984 */ /* 0x000fe80008000800 */
[----:B------:R-:W-:Y:S01]  /*2a330*/  LDS R42, [R2+UR12+0x3280] ;  /* 0x0032800c022a7984 */ /* 0x000fe20008000800 */
[----:B------:R-:W-:Y:S03]  /*2a340*/  HMMA.1688.F32.TF32 R148, R148, R18, R248 ;  /* 0x000000129494723c */ /* 0x000fe600000810f8 */
[----:B------:R-:W-:Y:S04]  /*2a350*/  LDS R41, [R3+UR12+0x2280] ;  /* 0x0022800c03297984 */ /* 0x000fe80008000800 */
[----:B------:R-:W-:Y:S01]  /*2a360*/  LDS R43, [R3+UR12+0x3280] ;  /* 0x0032800c032b7984 */ /* 0x000fe20008000800 */
[----:B--2---:R-:W-:Y:S03]  /*2a370*/  HMMA.1688.F32.TF32 R36, R164, R6, R232 ;  /* 0x00000006a424723c */ /* 0x004fe600000810e8 */
[----:B------:R-:W-:Y:S04]  /*2a380*/  STL [R1+0x29c4], R129 ;  /* 0x0029c48101007387 */ /* 0x000fe80000100800 */
[----:B------:R-:W-:Y:S04]  /*2a390*/  STL [R1+0x29c0], R130 ;  /* 0x0029c08201007387 */ /* 0x000fe80000100800 */
[----:B------:R-:W-:Y:S04]  /*2a3a0*/  STL [R1+0x29bc], R131 ;  /* 0x0029bc8301007387 */ /* 0x000fe80000100800 */
[----:B------:R-:W-:Y:S04]  /*2a3b0*/  STL.64 [R1+0x2b18], R134 ;  /* 0x002b188601007387 */ /* 0x000fe80000100a00 */
[----:B------:R-:W-:Y:S04]  /*2a3c0*/  STL.64 [R1+0x2b10], R132 ;  /* 0x002b108401007387 */ /* 0x000fe80000100a00 */
[----:B------:R-:W-:Y:S04]  /*2a3d0*/  STL.64 [R1+0x2b28], R138 ;  /* 0x002b288a01007387 */ /* 0x000fe80000100a00 */
[----:B------:R-:W-:Y:S04]  /*2a3e0*/  STL.64 [R1+0x2b20], R136 ;  /* 0x002b208801007387 */ /* 0x000fe80000100a00 */
[----:B------:R-:W-:Y:S04]  /*2a3f0*/  STL.64 [R1+0x2b38], R142 ;  /* 0x002b388e01007387 */ /* 0x000fe80000100a00 */
[----:B------:R-:W-:Y:S04]  /*2a400*/  STL.64 [R1+0x2b30], R140 ;  /* 0x002b308c01007387 */ /* 0x000fe80000100a00 */
[----:B------:R-:W-:Y:S01]  /*2a410*/  STL.64 [R1+0x2b48], R146 ;  /* 0x002b489201007387 */ /* 0x000fe20000100a00 */
[----:B------:R-:W-:-:S03]  /*2a420*/  IMAD.MOV.U32 R121, RZ, RZ, R36 ;  /* 0x000000ffff797224 */ /* 0x000fc600078e0024 */
[----:B------:R-:W-:Y:S01]  /*2a430*/  STL.64 [R1+0x2b40], R144 ;  /* 0x002b409001007387 */ /* 0x000fe20000100a00 */
[----:B------:R-:W-:Y:S01]  /*2a440*/  IMAD.MOV.U32 R122, RZ, RZ, R37 ;  /* 0x000000ffff7a7224 */ /* 0x000fe200078e0025 */
[----:B------:R-:W-:Y:S02]  /*2a450*/  MOV R123, R38 ;  /* 0x00000026007b7202 */ /* 0x000fe40000000f00 */
[----:B------:R-:W-:Y:S04]  /*2a460*/  STL.64 [R1+0x2b58], R150 ;  /* 0x002b589601007387 */ /* 0x000fe80000100a00 */
[----:B------:R-:W-:Y:S04]  /*2a470*/  STL.64 [R1+0x2b50], R148 ;  /* 0x002b509401007387 */ /* 0x000fe80000100a00 */
[----:B------:R2:W-:Y:S02]  /*2a480*/  STL [R1+0x2c], R39 ;  /* 0x00002c2701007387 */ /* 0x0005e40000100800 */
[----:B--2---:R-:W-:Y:S02]  /*2a490*/  HMMA.1688.F32.TF32 R36, R164, R22, R224 ;  /* 0x00000016a424723c */ /* 0x004fe400000810e0 */
[----:B------:R-:W1:Y:S04]  /*2a4a0*/  LDL.LU R224, [R1+0x260] ;  /* 0x0002600001e07983 */ /* 0x000e680000300800 */
[----:B------:R-:W1:Y:S04]  /*2a4b0*/  LDL.LU R225, [R1+0x264] ;  /* 0x0002640001e17983 */ /* 0x000e680000300800 */
[----:B------:R-:W1:Y:S04]  /*2a4c0*/  LDL.LU R226, [R1+0x268] ;  /* 0x0002680001e27983 */ /* 0x000e680000300800 */
[----:B------:R-:W1:Y:S04]  /*2a4d0*/  LDL.LU R227, [R1+0x26c] ;  /* 0x00026c0001e37983 */ /* 0x000e680000300800 */
        /* <DEDUP_REMOVED lines=12> */
[----:B------:R-:W3:Y:S04]  /*2a5a0*/  LDL.LU R56, [R1+0x220] ;  /* 0x0002200001387983 */ /* 0x000ee80000300800 */
[----:B------:R-:W3:Y:S04]  /*2a5b0*/  LDL.LU R57, [R1+0x224] ;  /* 0x0002240001397983 */ /* 0x000ee80000300800 */
[----:B------:R-:W3:Y:S04]  /*2a5c0*/  LDL.LU R58, [R1+0x228] ;  /* 0x00022800013a7983 */ /* 0x000ee80000300800 */
[----:B------:R-:W3:Y:S04]  /*2a5d0*/  LDL.LU R59, [R1+0x22c] ;  /* 0x00022c00013b7983 */ /* 0x000ee80000300800 */
[----:B------:R-:W3:Y:S04]  /*2a5e0*/  LDL.LU R64, [R1+0x200] ;  /* 0x0002000001407983 */ /* 0x000ee80000300800 */
[----:B------:R-:W3:Y:S04]  /*2a5f0*/  LDL.LU R65, [R1+0x204] ;  /* 0x0002040001417983 */ /* 0x000ee80000300800 */
[----:B------:R-:W3:Y:S04]  /*2a600*/  LDL.LU R66, [R1+0x208] ;  /* 0x0002080001427983 */ /* 0x000ee80000300800 */
[----:B------:R-:W3:Y:S04]  /*2a610*/  LDL.LU R67, [R1+0x20c] ;  /* 0x00020c0001437983 */ /* 0x000ee80000300800 */
[----:B------:R-:W2:Y:S04]  /*2a620*/  LDL.LU R52, [R1+0x170] ;  /* 0x0001700001347983 */ /* 0x000ea80000300800 */
[----:B------:R-:W2:Y:S04]  /*2a630*/  LDL.LU R53, [R1+0x174] ;  /* 0x0001740001357983 */ /* 0x000ea80000300800 */
[----:B------:R-:W2:Y:S04]  /*2a640*/  LDL.LU R54, [R1+0x178] ;  /* 0x0001780001367983 */ /* 0x000ea80000300800 */
[----:B------:R-:W2:Y:S04]  /*2a650*/  LDL.LU R55, [R1+0x17c] ;  /* 0x00017c0001377983 */ /* 0x000ea80000300800 */
[----:B------:R-:W4:Y:S04]  /*2a660*/  LDL.LU R236, [R1+0x1a0] ;  /* 0x0001a00001ec7983 */ /* 0x000f280000300800 */
[----:B------:R-:W4:Y:S04]  /*2a670*/  LDL.LU R237, [R1+0x1a4] ;  /* 0x0001a40001ed7983 */ /* 0x000f280000300800 */
[----:B------:R-:W4:Y:S04]  /*2a680*/  LDL.LU R238, [R1+0x1a8] ;  /* 0x0001a80001ee7983 */ /* 0x000f280000300800 */
[----:B------:R-:W4:Y:S04]  /*2a690*/  LDL.LU R239, [R1+0x1ac] ;  /* 0x0001ac0001ef7983 */ /* 0x000f280000300800 */
[----:B------:R-:W3:Y:S04]  /*2a6a0*/  LDL.LU R240, [R1+0x190] ;  /* 0x0001900001f07983 */ /* 0x000ee80000300800 */
[----:B------:R-:W3:Y:S04]  /*2a6b0*/  LDL.LU R241, [R1+0x194] ;  /* 0x0001940001f17983 */ /* 0x000ee80000300800 */
[----:B------:R-:W3:Y:S04]  /*2a6c0*/  LDL.LU R242, [R1+0x198] ;  /* 0x0001980001f27983 */ /* 0x000ee80000300800 */
[----:B------:R-:W3:Y:S01]  /*2a6d0*/  LDL.LU R243, [R1+0x19c] ;  /* 0x00019c0001f37983 */ /* 0x000ee20000300800 */
[----:B------:R-:W-:Y:S01]  /*2a6e0*/  IMAD.MOV.U32 R125, RZ, RZ, R36 ;  /* 0x000000ffff7d7224 */ /* 0x000fe200078e0024 */
[----:B------:R-:W-:Y:S01]  /*2a6f0*/  MOV R127, R38 ;  /* 0x00000026007f7202 */ /* 0x000fe20000000f00 */
[----:B------:R-:W-:Y:S01]  /*2a700*/  IMAD.MOV.U32 R126, RZ, RZ, R37 ;  /* 0x000000ffff7e7224 */ /* 0x000fe200078e0025 */
[----:B------:R-:W3:Y:S01]  /*2a710*/  LDL.LU R212, [R1+0x1f0] ;  /* 0x0001f00001d47983 */ /* 0x000ee20000300800 */
[----:B------:R-:W-:-:S03]  /*2a720*/  IMAD.MOV.U32 R120, RZ, RZ, R39 ;  /* 0x000000ffff787224 */ /* 0x000fc600078e0027 */
        /* <DEDUP_REMOVED lines=19> */
[----:B------:R-:W-:Y:S04]  /*2a860*/  STL.64 [R1+0x2b78], R122 ;  /* 0x002b787a01007387 */ /* 0x000fe80000100a00 */
[----:B------:R-:W-:Y:S04]  /*2a870*/  STL.64 [R1+0x2b70], R120 ;  /* 0x002b707801007387 */ /* 0x000fe80000100a00 */
[----:B------:R-:W-:Y:S04]  /*2a880*/  STL.64 [R1+0x2b68], R126 ;  /* 0x002b687e01007387 */ /* 0x000fe80000100a00 */
[----:B------:R-:W-:Y:S01]  /*2a890*/  STL.64 [R1+0x2b60], R124 ;  /* 0x002b607c01007387 */ /* 0x000fe20000100a00 */
[----:B-1----:R-:W-:Y:S06]  /*2a8a0*/  HMMA.1688.F32.TF32 R200, R228, R6, R224 ;  /* 0x00000006e4c8723c */ /* 0x002fec00000810e0 */
[----:B--2---:R-:W-:-:S15]  /*2a8b0*/  HMMA.1688.F32.TF32 R36, R164, R10, R52 ;  /* 0x0000000aa424723c */ /* 0x004fde0000081034 */
[----:B------:R-:W-:-:S09]  /*2a8c0*/  NOP ;  /* 0x0000000000007918 */ /* 0x000fd20000000000 */
[----:B------:R-:W-:Y:S01]  /*2a8d0*/  IMAD.MOV.U32 R130, RZ, RZ, R38 ;  /* 0x000000ffff827224 */ /* 0x000fe200078e0026 */
[----:B------:R-:W-:Y:S01]  /*2a8e0*/  MOV R129, R37 ;  /* 0x0000002500817202 */ /* 0x000fe20000000f00 */
[----:B------:R-:W-:Y:S01]  /*2a8f0*/  IMAD.MOV.U32 R131, RZ, RZ, R39 ;  /* 0x000000ffff837224 */ /* 0x000fe200078e0027 */
[C---:B----4-:R-:W-:Y:S01]  /*2a900*/  HMMA.1688.F32.TF32 R152, R164.reuse, R30, R236 ;  /* 0x0000001ea498723c */ /* 0x050fe200000810ec */
[----:B------:R-:W-:Y:S01]  /*2a910*/  IMAD.MOV.U32 R128, RZ, RZ, R36 ;  /* 0x000000ffff807224 */ /* 0x000fe200078e0024 */
[----:B------:R-:W-:Y:S04]  /*2a920*/  LDS R38, [R2+UR12+0x3300] ;  /* 0x0033000c02267984 */ /* 0x000fe80008000800 */
[----:B------:R-:W-:Y:S01]  /*2a930*/  STL.64 [R1+0x2b88], R130 ;  /* 0x002b888201007387 */ /* 0x000fe20000100a00 */
[----:B---3--:R-:W-:Y:S03]  /*2a940*/  HMMA.1688.F32.TF32 R248, R164, R34, R240 ;  /* 0x00000022a4f8723c */ /* 0x008fe600000810f0 */
[----:B------:R-:W-:Y:S04]  /*2a950*/  STL.64 [R1+0x2b80], R128 ;  /* 0x002b808001007387 */ /* 0x000fe80000100a00 */
[----:B------:R-:W2:Y:S04]  /*2a960*/  LDL.LU R240, [R1+0x280] ;  /* 0x0002800001f07983 */ /* 0x000ea80000300800 */
[----:B------:R-:W2:Y:S04]  /*2a970*/  LDL.LU R241, [R1+0x284] ;  /* 0x0002840001f17983 */ /* 0x000ea80000300800 */
[----:B------:R-:W2:Y:S04]  /*2a980*/  LDL.LU R242, [R1+0x288] ;  /* 0x0002880001f27983 */ /* 0x000ea80000300800 */
[----:B------:R-:W2:Y:S04]  /*2a990*/  LDL.LU R243, [R1+0x28c] ;  /* 0x00028c0001f37983 */ /* 0x000ea80000300800 */
[----:B------:R-:W3:Y:S04]  /*2a9a0*/  LDL.LU R52, [R1+0x270] ;  /* 0x0002700001347983 */ /* 0x000ee80000300800 */
[----:B------:R-:W3:Y:S04]  /*2a9b0*/  LDL.LU R53, [R1+0x274] ;  /* 0x0002740001357983 */ /* 0x000ee80000300800 */
[----:B------:R-:W3:Y:S04]  /*2a9c0*/  LDL.LU R54, [R1+0x278] ;  /* 0x0002780001367983 */ /* 0x000ee80000300800 */
[----:B------:R-:W3:Y:S01]  /*2a9d0*/  LDL.LU R55, [R1+0x27c] ;  /* 0x00027c0001377983 */ /* 0x000ee20000300800 */
[----:B------:R-:W-:Y:S01]  /*2a9e0*/  MOV R236, R220 ;  /* 0x000000dc00ec7202 */ /* 0x000fe20000000f00 */
[----:B------:R-:W-:-:S02]  /*2a9f0*/  IMAD.MOV.U32 R237, RZ, RZ, R221 ;  /* 0x000000ffffed7224 */ /* 0x000fc400078e00dd */
[----:B------:R-:W4:Y:S01]  /*2aa00*/  LDL.LU R220, [R1+0x2bc8] ;  /* 0x002bc80001dc7983 */ /* 0x000f220000300800 */
[----:B------:R-:W-:Y:S01]  /*2aa10*/  IMAD.MOV.U32 R238, RZ, RZ, R222 ;  /* 0x000000ffffee7224 */ /* 0x000fe200078e00de */
[----:B------:R-:W-:Y:S02]  /*2aa20*/  MOV R239, R223 ;  /* 0x000000df00ef7202 */ /* 0x000fe40000000f00 */
[----:B------:R-:W4:Y:S04]  /*2aa30*/  LDL.LU R221, [R1+0x2bc4] ;  /* 0x002bc40001dd7983 */ /* 0x000f280000300800 */
[----:B------:R-:W4:Y:S04]  /*2aa40*/  LDL.LU R222, [R1+0x2bc0] ;  /* 0x002bc00001de7983 */ /* 0x000f280000300800 */
[----:B------:R-:W4:Y:S01]  /*2aa50*/  LDL.LU R223, [R1+0x2bbc] ;  /* 0x002bbc0001df7983 */ /* 0x000f220000300800 */
[C---:B------:R-:W-:Y:S03]  /*2aa60*/  HMMA.1688.F32.TF32 R192, R196.reuse, R26, R232 ;  /* 0x0000001ac4c0723c */ /* 0x040fe600000810e8 */
        /* <DEDUP_REMOVED lines=8> */
[C---:B------:R-:W-:Y:S03]  /*2aaf0*/  HMMA.1688.F32.TF32 R184, R196.reuse, R30, R48 ;  /* 0x0000001ec4b8723c */ /* 0x040fe60000081030 */
        /* <DEDUP_REMOVED lines=10> */
[----:B------:R-:W-:Y:S03]  /*2aba0*/  LDS R36, [R2+UR12+0x2300] ;  /* 0x0023000c02247984 */ /* 0x000fe60008000800 */
[C---:B------:R-:W-:Y:S01]  /*2abb0*/  HMMA.1688.F32.TF32 R180, R196.reuse, R34, R56 ;  /* 0x00000022c4b4723c */ /* 0x040fe20000081038 */
[----:B------:R-:W-:Y:S04]  /*2abc0*/  LDS R37, [R3+UR12+0x2300] ;  /* 0x0023000c03257984 */ /* 0x000fe80008000800 */
[----:B------:R-:W-:Y:S01]  /*2abd0*/  LDS R39, [R3+UR12+0x3300] ;  /* 0x0033000c03277984 */ /* 0x000fe20008000800 */
[----:B------:R-:W-:Y:S06]  /*2abe0*/  HMMA.1688.F32.TF32 R168, R196, R6, R212 ;  /* 0x00000006c4a8723c */ /* 0x000fec00000810d4 */
[----:B------:R-:W-:Y:S06]  /*2abf0*/  HMMA.1688.F32.TF32 R212, R228, R34, R236 ;  /* 0x00000022e4d4723c */ /* 0x000fec00000810ec */
[C---:B------:R-:W-:Y:S06]  /*2ac00*/  HMMA.1688.F32.TF32 R156, R164.reuse, R14, R156 ;  /* 0x0000000ea49c723c */ /* 0x040fec000008109c */
[C---:B------:R-:W-:Y:S06]  /*2ac10*/  HMMA.1688.F32.TF32 R160, R164.reuse, R26, R160 ;  /* 0x0000001aa4a0723c */ /* 0x040fec00000810a0 */
[----:B------:R-:W-:Y:S06]  /*2ac20*/  HMMA.1688.F32.TF32 R164, R164, R18, R216 ;  /* 0x00000012a4a4723c */ /* 0x000fec00000810d8 */
[C---:B--2---:R-:W-:Y:S01]  /*2ac30*/  HMMA.1688.F32.TF32 R208, R228.reuse, R10, R240 ;  /* 0x0000000ae4d0723c */ /* 0x044fe200000810f0 */
[----:B------:R-:W2:Y:S04]  /*2ac40*/  LDL.LU R240, [R1+0x310] ;  /* 0x0003100001f07983 */ /* 0x000ea80000300800 */
[----:B------:R-:W2:Y:S04]  /*2ac50*/  LDL.LU R241, [R1+0x314] ;  /* 0x0003140001f17983 */ /* 0x000ea80000300800 */
[----:B------:R-:W2:Y:S04]  /*2ac60*/  LDL.LU R242, [R1+0x318] ;  /* 0x0003180001f27983 */ /* 0x000ea80000300800 */
[----:B------:R-:W2:Y:S01]  /*2ac70*/  LDL.LU R243, [R1+0x31c] ;  /* 0x00031c0001f37983 */ /* 0x000ea20000300800 */
[C---:B---3--:R-:W-:Y:S03]  /*2ac80*/  HMMA.1688.F32.TF32 R204, R228.reuse, R22, R52 ;  /* 0x00000016e4cc723c */ /* 0x048fe60000081034 */
        /* <DEDUP_REMOVED lines=12> */
[----:B------:R-:W3:Y:S04]  /*2ad50*/  LDL.LU R236, [R1+0x320] ;  /* 0x0003200001ec7983 */ /* 0x000ee80000300800 */
[----:B------:R-:W3:Y:S04]  /*2ad60*/  LDL.LU R237, [R1+0x324] ;  /* 0x0003240001ed7983 */ /* 0x000ee80000300800 */
[----:B------:R-:W3:Y:S04]  /*2ad70*/  LDL.LU R238, [R1+0x328] ;  /* 0x0003280001ee7983 */ /* 0x000ee80000300800 */
[----:B------:R-:W3:Y:S01]  /*2ad80*/  LDL.LU R239, [R1+0x32c] ;  /* 0x00032c0001ef7983 */ /* 0x000ee20000300800 */
[----:B----4-:R-:W-:Y:S03]  /*2ad90*/  HMMA.1688.F32.TF32 R216, R228, R30, R232 ;  /* 0x0000001ee4d8723c */ /* 0x010fe600000810e8 */
[----:B------:R-:W4:Y:S04]  /*2ada0*/  LDL.LU R232, [R1+0x330] ;  /* 0x0003300001e87983 */ /* 0x000f280000300800 */
[----:B------:R-:W4:Y:S04]  /*2adb0*/  LDL.LU R233, [R1+0x334] ;  /* 0x0003340001e97983 */ /* 0x000f280000300800 */
[----:B------:R-:W4:Y:S04]  /*2adc0*/  LDL.LU R234, [R1+0x338] ;  /* 0x0003380001ea7983 */ /* 0x000f280000300800 */
[----:B------:R-:W4:Y:S01]  /*2add0*/  LDL.LU R235, [R1+0x33c] ;  /* 0x00033c0001eb7983 */ /* 0x000f220000300800 */
[C---:B------:R-:W-:Y:S06]  /*2ade0*/  HMMA.1688.F32.TF32 R172, R196.reuse, R22, R64 ;  /* 0x00000016c4ac723c */ /* 0x040fec0000081040 */
[----:B------:R-:W-:Y:S06]  /*2adf0*/  HMMA.1688.F32.TF32 R196, R196, R18, R220 ;  /* 0x00000012c4c4723c */ /* 0x000fec00000810dc */
[----:B------:R-:W-:Y:S01]  /*2ae00*/  HMMA.1688.F32.TF32 R220, R228, R14, R48 ;  /* 0x0000000ee4dc723c */ /* 0x000fe20000081030 */
[----:B------:R-:W-:Y:S04]  /*2ae10*/  LDS R48, [R2+UR12+0x2180] ;  /* 0x0021800c02307984 */ /* 0x000fe80008000800 */
[----:B------:R-:W-:Y:S04]  /*2ae20*/  LDS R50, [R2+UR12+0x3180] ;  /* 0x0031800c02327984 */ /* 0x000fe80008000800 */
[----:B------:R-:W-:Y:S04]  /*2ae30*/  LDS R49, [R3+UR12+0x2180] ;  /* 0x0021800c03317984 */ /* 0x000fe80008000800 */
[----:B------:R-:W2:Y:S02]  /*2ae40*/  LDS R51, [R3+UR12+0x3180] ;  /* 0x0031800c03337984 */ /* 0x000ea40008000800 */
[C---:B--2---:R-:W-:Y:S06]  /*2ae50*/  HMMA.1688.F32.TF32 R60, R48.reuse, R6, R60 ;  /* 0x00000006303c723c */ /* 0x044fec000008103c */
[----:B---3--:R-:W-:-:S15]  /*2ae60*/  HMMA.1688.F32.TF32 R64, R48, R22, R56 ;  /* 0x000000163040723c */ /* 0x008fde0000081038 */
[----:B------:R-:W-:-:S02]  /*2ae70*/  NOP ;  /* 0x0000000000007918 */ /* 0x000fc40000000000 */
[----:B------:R1:W-:Y:S01]  /*2ae80*/  STL.64 [R1+0x30], R60 ;  /* 0x0000303c01007387 */ /* 0x0003e20000100a00 */
[----:B------:R-:W-:Y:S02]  /*2ae90*/  IMAD.MOV.U32 R33, RZ, RZ, R62 ;  /* 0x000000ffff217224 */ /* 0x000fe400078e003e */
[----:B------:R-:W-:Y:S01]  /*2aea0*/  IMAD.MOV.U32 R32, RZ, RZ, R63 ;  /* 0x000000ffff207224 */ /* 0x000fe200078e003f */
[C---:B------:R-:W-:Y:S06]  /*2aeb0*/  HMMA.1688.F32.TF32 R56, R48.reuse, R34, R240 ;  /* 0x000000223038723c */ /* 0x040fec00000810f0 */
[C---:B-1----:R-:W-:Y:S06]  /*2aec0*/  HMMA.1688.F32.TF32 R60, R48.reuse, R10, R52 ;  /* 0x0000000a303c723c */ /* 0x042fec0000081034 */
[----:B------:R-:W-:Y:S01]  /*2aed0*/  HMMA.1688.F32.TF32 R52, R48, R30, R236 ;  /* 0x0000001e3034723c */ /* 0x000fe200000810ec */
[----:B------:R-:W-:Y:S04]  /*2aee0*/  STL.64 [R1+0x40], R64 ;  /* 0x0000404001007387 */ /* 0x000fe80000100a00 */
[----:B------:R-:W-:-:S12]  /*2aef0*/  STL.64 [R1+0x48], R66 ;  /* 0x0000484201007387 */ /* 0x000fd80000100a00 */
[----:B------:R-:W-:Y:S04]  /*2af00*/  STL.64 [R1+0x50], R60 ;  /* 0x0000503c01007387 */ /* 0x000fe80000100a00 */
[----:B------:R-:W-:Y:S04]  /*2af10*/  STL.64 [R1+0x58], R62 ;  /* 0x0000583e01007387 */ /* 0x000fe80000100a00 */
[----:B------:R-:W-:Y:S01]  /*2af20*/  STL.64 [R1+0x60], R56 ;  /* 0x0000603801007387 */ /* 0x000fe20000100a00 */
[----:B------:R-:W-:Y:S01]  /*2af30*/  MOV R20, R52 ;  /* 0x0000003400147202 */ /* 0x000fe20000000f00 */
[----:B------:R-:W-:-:S02]  /*2af40*/  IMAD.MOV.U32 R21, RZ, RZ, R53 ;  /* 0x000000ffff157224 */ /* 0x000fc400078e0035 */
[----:B------:R-:W-:Y:S04]  /*2af50*/  STL.64 [R1+0x68], R58 ;  /* 0x0000683a01007387 */ /* 0x000fe80000100a00 */
[----:B------:R4:W-:Y:S02]  /*2af60*/  STL.64 [R1+0x78], R54 ;  /* 0x0000783601007387 */ /* 0x0009e40000100a00 */
[----:B----4-:R-:W-:Y:S02]  /*2af70*/  HMMA.1688.F32.TF32 R52, R48, R14, R232 ;  /* 0x0000000e3034723c */ /* 0x010fe400000810e8 */
[----:B------:R-:W-:Y:S04]  /*2af80*/  STL [R1+0x29ac], R21 ;  /* 0x0029ac1501007387 */ /* 0x000fe80000100800 */
[----:B------:R-:W-:Y:S01]  /*2af90*/  STL [R1+0x29a8], R20 ;  /* 0x0029a81401007387 */ /* 0x000fe20000100800 */
[----:B------:R-:W-:-:S15]  /*2afa0*/  IMAD.MOV.U32 R239, RZ, RZ, R252 ;  /* 0x000000ffffef7224 */ /* 0x000fde00078e00fc */
[----:B------:R-:W-:-:S01]  /*2afb0*/  NOP ;  /* 0x0000000000007918 */ /* 0x000fc20000000000 */
[----:B------:R1:W-:Y:S04]  /*2afc0*/  STL.64 [R1+0x88], R54 ;  /* 0x0000883601007387 */ /* 0x0003e80000100a00 */
[----:B------:R-:W2:Y:S04]  /*2afd0*/  LDL.LU R232, [R1+0x4e0] ;  /* 0x0004e00001e87983 */ /* 0x000ea80000300800 */
[----:B------:R-:W2:Y:S04]  /*2afe0*/  LDL.LU R233, [R1+0x4e4] ;  /* 0x0004e40001e97983 */ /* 0x000ea80000300800 */
[----:B------:R-:W2:Y:S04]  /*2aff0*/  LDL.LU R234, [R1+0x4e8] ;  /* 0x0004e80001ea7983 */ /* 0x000ea80000300800 */
[----:B------:R-:W2:Y:S04]  /*2b000*/  LDL.LU R235, [R1+0x4ec] ;  /* 0x0004ec0001eb7983 */ /* 0x000ea80000300800 */
[----:B------:R-:W3:Y:S04]  /*2b010*/  LDL.LU R236, [R1+0x4f0] ;  /* 0x0004f00001ec7983 */ /* 0x000ee80000300800 */
[----:B------:R-:W3:Y:S04]  /*2b020*/  LDL.LU R237, [R1+0x4f4] ;  /* 0x0004f40001ed7983 */ /* 0x000ee80000300800 */
[----:B------:R-:W3:Y:S04]  /*2b030*/  LDL.LU R238, [R1+0x4f8] ;  /* 0x0004f80001ee7983 */ /* 0x000ee80000300800 */
[----:B------:R-:W4:Y:S01]  /*2b040*/  LDL.LU R252, [R1+0x2bb8] ;  /* 0x002bb80001fc7983 */ /* 0x000f220000300800 */
[----:B------:R-:W-:-:S03]  /*2b050*/  IMAD.MOV.U32 R24, RZ, RZ, R52 ;  /* 0x000000ffff187224 */ /* 0x000fc600078e0034 */
[----:B------:R-:W2:Y:S01]  /*2b060*/  LDL.LU R240, [R1+0x4c0] ;  /* 0x0004c00001f07983 */ /* 0x000ea20000300800 */
[----:B------:R-:W-:-:S03]  /*2b070*/  MOV R25, R53 ;  /* 0x0000003500197202 */ /* 0x000fc60000000f00 */
[----:B------:R-:W2:Y:S04]  /*2b080*/  LDL.LU R241, [R1+0x4c4] ;  /* 0x0004c40001f17983 */ /* 0x000ea80000300800 */
[----:B------:R-:W2:Y:S04]  /*2b090*/  LDL.LU R242, [R1+0x4c8] ;  /* 0x0004c80001f27983 */ /* 0x000ea80000300800 */
[----:B------:R-:W2:Y:S04]  /*2b0a0*/  LDL.LU R243, [R1+0x4cc] ;  /* 0x0004cc0001f37983 */ /* 0x000ea80000300800 */
[----:B------:R-:W3:Y:S04]  /*2b0b0*/  LDL.LU R52, [R1+0x4a0] ;  /* 0x0004a00001347983 */ /* 0x000ee80000300800 */
[----:B------:R-:W3:Y:S04]  /*2b0c0*/  LDL.LU R53, [R1+0x4a4] ;  /* 0x0004a40001357983 */ /* 0x000ee80000300800 */
[----:B-1----:R-:W3:Y:S01]  /*2b0d0*/  LDL.LU R54, [R1+0x4a8] ;  /* 0x0004a80001367983 */ /* 0x002ee20000300800 */
[----:B----4-:R-:W-:-:S03]  /*2b0e0*/  IMAD.MOV.U32 R55, RZ, RZ, R252 ;  /* 0x000000ffff377224 */ /* 0x010fc600078e00fc */
        /* <DEDUP_REMOVED lines=88> */
[----:B----4-:R-:W-:-:S03]  /*2b670*/  MOV R63, R252 ;  /* 0x000000fc003f7202 */ /* 0x010fc60000000f00 */
[----:B------:R-:W4:Y:S01]  /*2b680*/  LDL.LU R252, [R1+0x2bb0] ;  /* 0x002bb00001fc7983 */ /* 0x000f220000300800 */
[C---:B------:R-:W-:Y:S06]  /*2b690*/  HMMA.1688.F32.TF32 R224, R228.reuse, R26, R224 ;  /* 0x0000001ae4e0723c */ /* 0x040fec00000810e0 */
[----:B------:R-:W-:Y:S01]  /*2b6a0*/  HMMA.1688.F32.TF32 R228, R228, R18, R44 ;  /* 0x00000012e4e4723c */ /* 0x000fe2000008102c */
[----:B------:R-:W-:Y:S04]  /*2b6b0*/  LDS R44, [R2+UR12+0x2200] ;  /* 0x0022000c022c7984 */ /* 0x000fe80008000800 */
[----:B------:R-:W-:Y:S04]  /*2b6c0*/  LDS R46, [R2+UR12+0x3200] ;  /* 0x0032000c022e7984 */ /* 0x000fe80008000800 */
[----:B------:R-:W-:Y:S04]  /*2b6d0*/  LDS R45, [R3+UR12+0x2200] ;  /* 0x0022000c032d7984 */ /* 0x000fe80008000800 */
[----:B------:R-:W3:Y:S04]  /*2b6e0*/  LDS R47, [R3+UR12+0x3200] ;  /* 0x0032000c032f7984 */ /* 0x000ee80008000800 */
[----:B------:R-:W-:Y:S04]  /*2b6f0*/  STL [R1+0x29b4], R25 ;  /* 0x0029b41901007387 */ /* 0x000fe80000100800 */
[----:B------:R-:W-:Y:S01]  /*2b700*/  STL [R1+0x29b0], R24 ;  /* 0x0029b01801007387 */ /* 0x000fe20000100800 */
[----:B--2---:R-:W-:Y:S06]  /*2b710*/  HMMA.1688.F32.TF32 R80, R40, R14, R80 ;  /* 0x0000000e2850723c */ /* 0x004fec0000081050 */
[----:B---3--:R-:W-:Y:S06]  /*2b720*/  HMMA.1688.F32.TF32 R104, R44, R18, R104 ;  /* 0x000000122c68723c */ /* 0x008fec0000081068 */
[C---:B------:R-:W-:Y:S06]  /*2b730*/  HMMA.1688.F32.TF32 R120, R48.reuse, R26, R120 ;  /* 0x0000001a3078723c */ /* 0x040fec0000081078 */
[----:B------:R-:W-:Y:S06]  /*2b740*/  HMMA.1688.F32.TF32 R48, R48, R18, R148 ;  /* 0x000000123030723c */ /* 0x000fec0000081094 */
[----:B------:R-:W-:-:S12]  /*2b750*/  HMMA.1688.F32.TF32 R124, R44, R6, R144 ;  /* 0x000000062c7c723c */ /* 0x000fd80000081090 */
[----:B------:R-:W-:Y:S01]  /*2b760*/  IMAD.MOV.U32 R20, RZ, RZ, R123 ;  /* 0x000000ffff147224 */ /* 0x000fe200078e007b */
[----:B------:R-:W-:Y:S01]  /*2b770*/  MOV R21, R122 ;  /* 0x0000007a00157202 */ /* 0x000fe20000000f00 */
[----:B------:R-:W-:Y:S02]  /*2b780*/  IMAD.MOV.U32 R28, RZ, RZ, R120 ;  /* 0x000000ffff1c7224 */ /* 0x000fe400078e0078 */
[----:B------:R-:W-:Y:S01]  /*2b790*/  IMAD.MOV.U32 R29, RZ, RZ, R121 ;  /* 0x000000ffff1d7224 */ /* 0x000fe200078e0079 */
[----:B------:R-:W-:Y:S01]  /*2b7a0*/  STL [R1+0x29b8], R20 ;  /* 0x0029b81401007387 */ /* 0x000fe20000100800 */
[C---:B------:R-:W-:Y:S03]  /*2b7b0*/  HMMA.1688.F32.TF32 R120, R44.reuse, R22, R140 ;  /* 0x000000162c78723c */ /* 0x040fe6000008108c */
[----:B------:R-:W-:Y:S04]  /*2b7c0*/  STL.64 [R1+0x90], R48 ;  /* 0x0000903001007387 */ /* 0x000fe80000100a00 */
[----:B------:R1:W-:Y:S02]  /*2b7d0*/  STL.64 [R1+0x98], R50 ;  /* 0x0000983201007387 */ /* 0x0003e40000100a00 */
[C---:B-1----:R-:W-:Y:S02]  /*2b7e0*/  HMMA.1688.F32.TF32 R48, R44.reuse, R10, R136 ;  /* 0x0000000a2c30723c */ /* 0x042fe40000081088 */
[----:B------:R-:W-:Y:S04]  /*2b7f0*/  STL.64 [R1+0xb0], R124 ;  /* 0x0000b07c01007387 */ /* 0x000fe80000100a00 */
[----:B------:R-:W-:Y:S08]  /*2b800*/  STL.64 [R1+0xb8], R126 ;  /* 0x0000b87e01007387 */ /* 0x000ff00000100a00 */
[----:B------:R-:W-:Y:S01]  /*2b810*/  STL.64 [R1+0xc0], R120 ;  /* 0x0000c07801007387 */ /* 0x000fe20000100a00 */
[C---:B------:R-:W-:Y:S03]  /*2b820*/  HMMA.1688.F32.TF32 R116, R44.reuse, R30, R116 ;  /* 0x0000001e2c74723c */ /* 0x040fe60000081074 */
[----:B------:R1:W-:Y:S03]  /*2b830*/  STL.64 [R1+0xc8], R122 ;  /* 0x0000c87a01007387 */ /* 0x0003e60000100a00 */
[----:B-1----:R-:W-:Y:S03]  /*2b840*/  HMMA.1688.F32.TF32 R120, R44, R34, R132 ;  /* 0x000000222c78723c */ /* 0x002fe60000081084 */
[----:B------:R-:W-:Y:S01]  /*2b850*/  IMAD.MOV.U32 R20, RZ, RZ, R48 ;  /* 0x000000ffff147224 */ /* 0x000fe200078e0030 */
[----:B------:R-:W-:Y:S01]  /*2b860*/  MOV R25, R50 ;  /* 0x0000003200197202 */ /* 0x000fe20000000f00 */
[----:B------:R1:W-:Y:S01]  /*2b870*/  STL [R1+0xd4], R49 ;  /* 0x0000d43101007387 */ /* 0x0003e20000100800 */
[----:B------:R-:W-:-:S02]  /*2b880*/  IMAD.MOV.U32 R24, RZ, RZ, R51 ;  /* 0x000000ffff187224 */ /* 0x000fc400078e0033 */
[C---:B-1----:R-:W-:Y:S06]  /*2b890*/  HMMA.1688.F32.TF32 R48, R44.reuse, R14, R112 ;  /* 0x0000000e2c30723c */ /* 0x042fec0000081070 */
[----:B------:R-:W-:Y:S09]  /*2b8a0*/  HMMA.1688.F32.TF32 R108, R44, R26, R108 ;  /* 0x0000001a2c6c723c */ /* 0x000ff2000008106c */
[----:B------:R-:W-:Y:S04]  /*2b8b0*/  STL.64 [R1+0xe0], R120 ;  /* 0x0000e07801007387 */ /* 0x000fe80000100a00 */
[----:B------:R-:W-:Y:S04]  /*2b8c0*/  STL.64 [R1+0xe8], R122 ;  /* 0x0000e87a01007387 */ /* 0x000fe80000100a00 */
[----:B------:R-:W-:Y:S04]  /*2b8d0*/  STL.64 [R1+0x100], R116 ;  /* 0x0001007401007387 */ /* 0x000fe80000100a00 */
[----:B------:R-:W-:Y:S04]  /*2b8e0*/  STL.64 [R1+0x108], R118 ;  /* 0x0001087601007387 */ /* 0x000fe80000100a00 */
[----:B------:R-:W-:Y:S01]  /*2b8f0*/  STL.64 [R1+0x110], R48 ;  /* 0x0001103001007387 */ /* 0x000fe20000100a00 */
[C---:B------:R-:W-:Y:S03]  /*2b900*/  HMMA.1688.F32.TF32 R44, R40.reuse, R22, R96 ;  /* 0x00000016282c723c */ /* 0x040fe60000081060 */
[----:B------:R1:W-:Y:S03]  /*2b910*/  STL.64 [R1+0x118], R50 ;  /* 0x0001183201007387 */ /* 0x0003e60000100a00 */
[C---:B-1----:R-:W-:Y:S01]  /*2b920*/  HMMA.1688.F32.TF32 R48, R40.reuse, R6, R100 ;  /* 0x000000062830723c */ /* 0x042fe20000081064 */
[----:B------:R-:W-:Y:S04]  /*2b930*/  STL.64 [R1+0x140], R108 ;  /* 0x0001406c01007387 */ /* 0x000fe80000100a00 */
[----:B------:R-:W-:Y:S01]  /*2b940*/  STL.64 [R1+0x148], R110 ;  /* 0x0001486e01007387 */ /* 0x000fe20000100a00 */
[C---:B------:R-:W-:Y:S03]  /*2b950*/  HMMA.1688.F32.TF32 R92, R40.reuse, R10, R92 ;  /* 0x0000000a285c723c */ /* 0x040fe6000008105c */
[----:B------:R-:W-:Y:S04]  /*2b960*/  STL.64 [R1+0x130], R104 ;  /* 0x0001306801007387 */ /* 0x000fe80000100a00 */
[----:B------:R-:W-:Y:S10]  /*2b970*/  STL.64 [R1+0x138], R106 ;  /* 0x0001386a01007387 */ /* 0x000ff40000100a00 */
[----:B------:R-:W-:Y:S04]  /*2b980*/  STL.64 [R1+0x170], R48 ;  /* 0x0001703001007387 */ /* 0x000fe80000100a00 */
[----:B------:R1:W-:Y:S04]  /*2b990*/  STL.64 [R1+0x178], R50 ;  /* 0x0001783201007387 */ /* 0x0003e80000100a00 */
[----:B------:R-:W-:Y:S04]  /*2b9a0*/  STL.64 [R1+0x190], R44 ;  /* 0x0001902c01007387 */ /* 0x000fe80000100a00 */
[----:B------:R2:W-:Y:S01]  /*2b9b0*/  STL.64 [R1+0x198], R46 ;  /* 0x0001982e01007387 */ /* 0x0005e20000100a00 */
[C---:B-1----:R-:W-:Y:S06]  /*2b9c0*/  HMMA.1688.F32.TF32 R48, R40.reuse, R34, R88 ;  /* 0x000000222830723c */ /* 0x042fec0000081058 */
[----:B--2---:R-:W-:Y:S01]  /*2b9d0*/  HMMA.1688.F32.TF32 R44, R40, R30, R84 ;  /* 0x0000001e282c723c */ /* 0x004fe20000081054 */
[----:B------:R-:W-:Y:S04]  /*2b9e0*/  STL.64 [R1+0x230], R92 ;  /* 0x0002305c01007387 */ /* 0x000fe80000100a00 */
[----:B------:R-:W-:-:S12]  /*2b9f0*/  STL.64 [R1+0x238], R94 ;  /* 0x0002385e01007387 */ /* 0x000fd80000100a00 */
[----:B------:R-:W-:Y:S04]  /*2ba00*/  STL.64 [R1+0x240], R48 ;  /* 0x0002403001007387 */ /* 0x000fe80000100a00 */
[----:B------:R1:W-:Y:S04]  /*2ba10*/  STL.64 [R1+0x248], R50 ;  /* 0x0002483201007387 */ /* 0x0003e80000100a00 */
[----:B------:R-:W-:Y:S04]  /*2ba20*/  STL.64 [R1+0x250], R44 ;  /* 0x0002502c01007387 */ /* 0x000fe80000100a00 */
[----:B------:R2:W-:Y:S01]  /*2ba30*/  STL.64 [R1+0x258], R46 ;  /* 0x0002582e01007387 */ /* 0x0005e20000100a00 */
[C---:B-1----:R-:W-:Y:S06]  /*2ba40*/  HMMA.1688.F32.TF32 R48, R40.reuse, R26, R76 ;  /* 0x0000001a2830723c */ /* 0x042fec000008104c */
[----:B--2---:R-:W-:Y:S06]  /*2ba50*/  HMMA.1688.F32.TF32 R44, R40, R18, R72 ;  /* 0x00000012282c723c */ /* 0x004fec0000081048 */
[C---:B------:R-:W-:Y:S01]  /*2ba60*/  HMMA.1688.F32.TF32 R40, R36.reuse, R6, R68 ;  /* 0x000000062428723c */ /* 0x040fe20000081044 */
[----:B------:R-:W-:Y:S04]  /*2ba70*/  STL.64 [R1+0x270], R80 ;  /* 0x0002705001007387 */ /* 0x000fe80000100a00 */
[----:B------:R-:W-:Y:S06]  /*2ba80*/  STL.64 [R1+0x278], R82 ;  /* 0x0002785201007387 */ /* 0x000fec0000100a00 */
[----:B------:R-:W-:Y:S04]  /*2ba90*/  STL.64 [R1+0x290], R48 ;  /* 0x0002903001007387 */ /* 0x000fe80000100a00 */
[----:B------:R1:W-:Y:S04]  /*2baa0*/  STL.64 [R1+0x298], R50 ;  /* 0x0002983201007387 */ /* 0x0003e80000100a00 */
[----:B------:R-:W-:Y:S04]  /*2bab0*/  STL.64 [R1+0x280], R44 ;  /* 0x0002802c01007387 */ /* 0x000fe80000100a00 */
[----:B------:R2:W-:Y:S01]  /*2bac0*/  STL.64 [R1+0x288], R46 ;  /* 0x0002882e01007387 */ /* 0x0005e20000100a00 */
[C---:B-1----:R-:W-:Y:S03]  /*2bad0*/  HMMA.1688.F32.TF32 R48, R36.reuse, R22, R64 ;  /* 0x000000162430723c */ /* 0x042fe60000081040 */
[----:B------:R-:W-:Y:S04]  /*2bae0*/  STL.64 [R1+0x2b0], R40 ;  /* 0x0002b02801007387 */ /* 0x000fe80000100a00 */
[----:B------:R1:W-:Y:S01]  /*2baf0*/  STL.64 [R1+0x2b8], R42 ;  /* 0x0002b82a01007387 */ /* 0x0003e20000100a00 */
[C---:B--2---:R-:W-:Y:S06]  /*2bb00*/  HMMA.1688.F32.TF32 R44, R36.reuse, R10, R60 ;  /* 0x0000000a242c723c */ /* 0x044fec000008103c */
[C---:B-1----:R-:W-:Y:S09]  /*2bb10*/  HMMA.1688.F32.TF32 R40, R36.reuse, R34, R56 ;  /* 0x000000222428723c */ /* 0x042ff20000081038 */
[----:B------:R-:W-:Y:S04]  /*2bb20*/  STL.64 [R1+0x2d0], R48 ;  /* 0x0002d03001007387 */ /* 0x000fe80000100a00 */
[----:B------:R1:W-:Y:S04]  /*2bb30*/  STL.64 [R1+0x2d8], R50 ;  /* 0x0002d83201007387 */ /* 0x0003e80000100a00 */
[----:B------:R-:W-:Y:S04]  /*2bb40*/  STL.64 [R1+0x2f0], R44 ;  /* 0x0002f02c01007387 */ /* 0x000fe80000100a00 */
[----:B------:R2:W-:Y:S01]  /*2bb50*/  STL.64 [R1+0x2f8], R46 ;  /* 0x0002f82e01007387 */ /* 0x0005e20000100a00 */
[C---:B-1----:R-:W-:Y:S03]  /*2bb60*/  HMMA.1688.F32.TF32 R48, R36.reuse, R30, R52 ;  /* 0x0000001e2430723c */ /* 0x042fe60000081034 */
[----:B------:R-:W-:Y:S04]  /*2bb70*/  STL.64 [R1+0x310], R40 ;  /* 0x0003102801007387 */ /* 0x000fe80000100a00 */
[----:B------:R1:W-:Y:S01]  /*2bb80*/  STL.64 [R1+0x318], R42 ;  /* 0x0003182a01007387 */ /* 0x0003e20000100a00 */
[C---:B--2---:R-:W-:Y:S01]  /*2bb90*/  HMMA.1688.F32.TF32 R44, R36.reuse, R14, R240 ;  /* 0x0000000e242c723c */ /* 0x044fe200000810f0 */
[----:B----4-:R-:W-:Y:S01]  /*2bba0*/  LOP3.LUT R64, R252, 0x40, RZ, 0x3c, !PT ;  /* 0x00000040fc407812 */ /* 0x010fe200078e3cff */
[----:B------:R-:W-:Y:S01]  /*2bbb0*/  IMAD.MOV.U32 R76, RZ, RZ, R247 ;  /* 0x000000ffff4c7224 */ /* 0x000fe200078e00f7 */
[----:B------:R-:W-:Y:S01]  /*2bbc0*/  MOV R77, R246 ;  /* 0x000000f6004d7202 */ /* 0x000fe20000000f00 */
[----:B------:R-:W-:Y:S01]  /*2bbd0*/  IMAD.MOV.U32 R78, RZ, RZ, R244 ;  /* 0x000000ffff4e7224 */ /* 0x000fe200078e00f4 */
[----:B------:R-:W-:Y:S01]  /*2bbe0*/  LDS R240, [R0+UR12+0x4080] ;  /* 0x0040800c00f07984 */ /* 0x000fe20008000800 */
[C---:B-1----:R-:W-:Y:S03]  /*2bbf0*/  HMMA.1688.F32.TF32 R40, R36.reuse, R26, R236 ;  /* 0x0000001a2428723c */ /* 0x042fe600000810ec */
[----:B------:R-:W-:Y:S04]  /*2bc00*/  LDSM.16.M88.4 R52, [R64+UR17+0x22000] ;  /* 0x022000114034783b */ /* 0x000fe80008000200 */
[----:B------:R-:W-:Y:S01]  /*2bc10*/  LDSM.16.M88.4 R56, [R64+UR17+0x22800] ;  /* 0x022800114038783b */ /* 0x000fe20008000200 */
[----:B------:R-:W-:Y:S03]  /*2bc20*/  HMMA.1688.F32.TF32 R36, R36, R18, R232 ;  /* 0x000000122424723c */ /* 0x000fe600000810e8 */
[----:B------:R-:W-:Y:S04]  /*2bc30*/  STL.64 [R1+0x330], R48 ;  /* 0x0003303001007387 */ /* 0x000fe80000100a00 */
[----:B------:R-:W-:Y:S04]  /*2bc40*/  STL.64 [R1+0x338], R50 ;  /* 0x0003383201007387 */ /* 0x000fe80000100a00 */
[----:B------:R-:W-:Y:S04]  /*2bc50*/  STL.64 [R1+0x350], R44 ;  /* 0x0003502c01007387 */ /* 0x000fe80000100a00 */
[----:B------:R-:W-:Y:S04]  /*2bc60*/  STL.64 [R1+0x358], R46 ;  /* 0x0003582e01007387 */ /* 0x000fe80000100a00 */
[----:B------:R-:W-:Y:S04]  /*2bc70*/  STL.64 [R1+0x380], R40 ;  /* 0x0003802801007387 */ /* 0x000fe80000100a00 */
[----:B------:R-:W-:Y:S04]  /*2bc80*/  STL.64 [R1+0x388], R42 ;  /* 0x0003882a01007387 */ /* 0x000fe80000100a00 */
[----:B------:R-:W-:Y:S04]  /*2bc90*/  STL [R1+0x2768], R252 ;  /* 0x002768fc01007387 */ /* 0x000fe80000100800 */
[----:B------:R-:W-:Y:S04]  /*2bca0*/  STL.64 [R1+0x370], R36 ;  /* 0x0003702401007387 */ /* 0x000fe80000100a00 */
[----:B------:R-:W-:Y:S04]  /*2bcb0*/  STL.64 [R1+0x378], R38 ;  /* 0x0003782601007387 */ /* 0x000fe80000100a00 */
[----:B------:R-:W1:Y:S04]  /*2bcc0*/  LDSM.16.M88.4 R36, [R64+UR17+0x20000] ;  /* 0x020000114024783b */ /* 0x000e680008000200 */
[----:B------:R-:W2:Y:S04]  /*2bcd0*/  LDSM.16.M88.4 R40, [R64+UR17+0x20800] ;  /* 0x020800114028783b */ /* 0x000ea80008000200 */
[----:B------:R-:W3:Y:S04]  /*2bce0*/  LDSM.16.M88.4 R44, [R64+UR17+0x21000] ;  /* 0x02100011402c783b */ /* 0x000ee80008000200 */
[----:B------:R-:W4:Y:S04]  /*2bcf0*/  LDSM.16.M88.4 R48, [R64+UR17+0x21800] ;  /* 0x021800114030783b */ /* 0x000f280008000200 */
[----:B------:R-:W4:Y:S04]  /*2bd00*/  LDSM.16.M88.4 R60, [R64+UR17+0x23000] ;  /* 0x02300011403c783b */ /* 0x000f280008000200 */
[----:B------:R-:W-:Y:S01]  /*2bd10*/  STL [R1+0x1c4c], R64 ;  /* 0x001c4c4001007387 */ /* 0x000fe20000100800 */
[----:B------:R-:W-:-:S03]  /*2bd20*/  IMAD.MOV.U32 R79, RZ, RZ, R245 ;  /* 0x000000ffff4f7224 */ /* 0x000fc600078e00f5 */
[----:B------:R-:W-:Y:S04]  /*2bd30*/  LDS R232, [R2+UR12+0x2380] ;  /* 0x0023800c02e87984 */ /* 0x000fe80008000800 */
[----:B------:R-:W-:Y:S04]  /*2bd40*/  LDS R234, [R2+UR12+0x3380] ;  /* 0x0033800c02ea7984 */ /* 0x000fe80008000800 */
[----:B------:R-:W-:Y:S04]  /*2bd50*/  LDS R233, [R3+UR12+0x2380] ;  /* 0x0023800c03e97984 */ /* 0x000fe80008000800 */
[----:B------:R-:W-:Y:S04]  /*2bd60*/  LDS R235, [R3+UR12+0x3380] ;  /* 0x0033800c03eb7984 */ /* 0x000fe80008000800 */
[----:B-1----:R-:W-:Y:S04]  /*2bd70*/  STL [R1+0x2970], R38 ;  /* 0x0029702601007387 */ /* 0x002fe80000100800 */
[----:B------:R-:W-:Y:S04]  /*2bd80*/  STL [R1+0x296c], R39 ;  /* 0x00296c2701007387 */ /* 0x000fe80000100800 */
[----:B--2---:R-:W-:Y:S04]  /*2bd90*/  STL [R1+0x2974], R42 ;  /* 0x0029742a01007387 */ /* 0x004fe80000100800 */
[----:B------:R-:W-:Y:S04]  /*2bda0*/  STL [R1+0x2968], R43 ;  /* 0x0029682b01007387 */ /* 0x000fe80000100800 */
[----:B---3--:R-:W-:Y:S04]  /*2bdb0*/  STL [R1+0x297c], R46 ;  /* 0x00297c2e01007387 */ /* 0x008fe80000100800 */
[----:B------:R-:W-:Y:S04]  /*2bdc0*/  STL [R1+0x2978], R47 ;  /* 0x0029782f01007387 */ /* 0x000fe80000100800 */
[----:B----4-:R-:W-:Y:S04]  /*2bdd0*/  STL [R1+0x2984], R50 ;  /* 0x0029843201007387 */ /* 0x010fe80000100800 */
        /* <DEDUP_REMOVED lines=8> */
[----:B------:R-:W3:Y:S04]  /*2be60*/  LDL.LU R246, [R1+0x2ba8] ;  /* 0x002ba80001f67983 */ /* 0x000ee80000300800 */
[----:B------:R-:W4:Y:S04]  /*2be70*/  LDL.LU R244, [R1+0x2ba4] ;  /* 0x002ba40001f47983 */ /* 0x000f280000300800 */
[----:B------:R-:W4:Y:S04]  /*2be80*/  LDL.LU R245, [R1+0x2ba0] ;  /* 0x002ba00001f57983 */ /* 0x000f280000300800 */
[----:B------:R-:W4:Y:S04]  /*2be90*/  LDL.LU R80, [R1+0x590] ;  /* 0x0005900001507983 */ /* 0x000f280000300800 */
[----:B------:R-:W4:Y:S04]  /*2bea0*/  LDL.LU R81, [R1+0x594] ;  /* 0x0005940001517983 */ /* 0x000f280000300800 */
[----:B------:R-:W4:Y:S04]  /*2beb0*/  LDL.LU R82, [R1+0x598] ;  /* 0x0005980001527983 */ /* 0x000f280000300800 */
[----:B------:R-:W4:Y:S04]  /*2bec0*/  LDL.LU R83, [R1+0x59c] ;  /* 0x00059c0001537983 */ /* 0x000f280000300800 */
[----:B------:R-:W1:Y:S04]  /*2bed0*/  LDSM.16.M88.4 R64, [R64+UR17+0x23800] ;  /* 0x023800114040783b */ /* 0x000e680008000200 */
[----:B------:R-:W-:Y:S04]  /*2bee0*/  LDS R236, [R0+UR12+0x4000] ;  /* 0x0040000c00ec7984 */ /* 0x000fe80008000800 */
[----:B------:R-:W-:Y:S04]  /*2bef0*/  LDS R238, [R0+UR12+0x5000] ;  /* 0x0050000c00ee7984 */ /* 0x000fe80008000800 */
[----:B------:R-:W-:Y:S01]  /*2bf00*/  LDS R242, [R0+UR12+0x5080] ;  /* 0x0050800c00f27984 */ /* 0x000fe20008000800 */
[----:B--2---:R-:W-:Y:S01]  /*2bf10*/  MOV R87, R247 ;  /* 0x000000f700577202 */ /* 0x004fe20000000f00 */
[----:B---3--:R-:W-:Y:S01]  /*2bf20*/  IMAD.MOV.U32 R86, RZ, RZ, R246 ;  /* 0x000000ffff567224 */ /* 0x008fe200078e00f6 */
[----:B----4-:R-:W-:-:S02]  /*2bf30*/  MOV R84, R244 ;  /* 0x000000f400547202 */ /* 0x010fc40000000f00 */
[----:B------:R-:W2:Y:S01]  /*2bf40*/  LDL.LU R244, [R1+0x2b9c] ;  /* 0x002b9c0001f47983 */ /* 0x000ea20000300800 */
[----:B------:R-:W-:-:S03]  /*2bf50*/  IMAD.MOV.U32 R85, RZ, RZ, R245 ;  /* 0x000000ffff557224 */ /* 0x000fc600078e00f5 */
[----:B------:R-:W3:Y:S04]  /*2bf60*/  LDL.LU R245, [R1+0x2b98] ;  /* 0x002b980001f57983 */ /* 0x000ee80000300800 */
[----:B------:R-:W4:Y:S04]  /*2bf70*/  LDL.LU R246, [R1+0x2b94] ;  /* 0x002b940001f67983 */ /* 0x000f280000300800 */
[----:B------:R-:W2:Y:S04]  /*2bf80*/  LDL.LU R247, [R1+0x2b90] ;  /* 0x002b900001f77983 */ /* 0x000ea80000300800 */
        /* <DEDUP_REMOVED lines=68> */
[----:B-1----:R-:W-:Y:S04]  /*2c3d0*/  STL [R1+0x2994], R66 ;  /* 0x0029944201007387 */ /* 0x002fe80000100800 */
[----:B------:R-:W-:Y:S01]  /*2c3e0*/  STL [R1+0x2990], R67 ;  /* 0x0029904301007387 */ /* 0x000fe20000100800 */
[C---:B---3--:R-:W-:Y:S06]  /*2c3f0*/  HMMA.1688.F32.TF32 R136, R232.reuse, R26, R136 ;  /* 0x0000001ae888723c */ /* 0x048fec0000081088 */
[C---:B--2---:R-:W-:Y:S01]  /*2c400*/  HMMA.1688.F32.TF32 R140, R232.reuse, R14, R140 ;  /* 0x0000000ee88c723c */ /* 0x044fe2000008108c */
[----:B------:R-:W-:Y:S01]  /*2c410*/  LOP3.LUT R252, R0, 0x20, RZ, 0x3c, !PT ;  /* 0x0000002000fc7812 */ /* 0x000fe200078e3cff */
[----:B------:R-:W-:Y:S01]  /*2c420*/  IMAD.MOV.U32 R92, RZ, RZ, R247 ;  /* 0x000000ffff5c7224 */ /* 0x000fe200078e00f7 */
[----:B------:R-:W-:Y:S01]  /*2c430*/  MOV R94, R245 ;  /* 0x000000f5005e7202 */ /* 0x000fe20000000f00 */
[----:B----4-:R-:W-:Y:S01]  /*2c440*/  IMAD.MOV.U32 R93, RZ, RZ, R246 ;  /* 0x000000ffff5d7224 */ /* 0x010fe200078e00f6 */
[----:B------:R-:W-:Y:S04]  /*2c450*/  LDS R14, [R0+UR12+0x5280] ;  /* 0x0052800c000e7984 */ /* 0x000fe80008000800 */
[----:B------:R-:W-:Y:S04]  /*2c460*/  LDS R237, [R252+UR12+0x4000] ;  /* 0x0040000cfced7984 */ /* 0x000fe80008000800 */
[----:B------:R-:W-:Y:S01]  /*2c470*/  LDS R239, [R252+UR12+0x5000] ;  /* 0x0050000cfcef7984 */ /* 0x000fe20008000800 */
[----:B------:R-:W-:Y:S03]  /*2c480*/  HMMA.1688.F32.TF32 R148, R232, R34, R148 ;  /* 0x00000022e894723c */ /* 0x000fe60000081094 */
[----:B------:R-:W-:Y:S04]  /*2c490*/  LDS R241, [R252+UR12+0x4080] ;  /* 0x0040800cfcf17984 */ /* 0x000fe80008000800 */
[----:B------:R-:W1:Y:S01]  /*2c4a0*/  LDS R243, [R252+UR12+0x5080] ;  /* 0x0050800cfcf37984 */ /* 0x000e620008000800 */
[----:B------:R-:W-:-:S03]  /*2c4b0*/  IMAD.MOV.U32 R95, RZ, RZ, R244 ;  /* 0x000000ffff5f7224 */ /* 0x000fc600078e00f4 */
[----:B------:R-:W-:Y:S04]  /*2c4c0*/  LDS R244, [R0+UR12+0x4100] ;  /* 0x0041000c00f47984 */ /* 0x000fe80008000800 */
[----:B------:R-:W-:Y:S01]  /*2c4d0*/  LDS R246, [R0+UR12+0x5100] ;  /* 0x0051000c00f67984 */ /* 0x000fe20008000800 */
[C---:B------:R-:W-:Y:S03]  /*2c4e0*/  HMMA.1688.F32.TF32 R124, R232.reuse, R10, R124 ;  /* 0x0000000ae87c723c */ /* 0x040fe6000008107c */
[----:B------:R-:W-:Y:S04]  /*2c4f0*/  LDS R245, [R252+UR12+0x4100] ;  /* 0x0041000cfcf57984 */ /* 0x000fe80008000800 */
[----:B------:R-:W2:Y:S04]  /*2c500*/  LDS R247, [R252+UR12+0x5100] ;  /* 0x0051000cfcf77984 */ /* 0x000ea80008000800 */
[----:B------:R-:W-:Y:S04]  /*2c510*/  LDS R10, [R0+UR12+0x5200] ;  /* 0x0052000c000a7984 */ /* 0x000fe80008000800 */
[----:B------:R-:W-:Y:S01]  /*2c520*/  LDS R11, [R252+UR12+0x5200] ;  /* 0x0052000cfc0b7984 */ /* 0x000fe20008000800 */
[C---:B------:R-:W-:Y:S03]  /*2c530*/  HMMA.1688.F32.TF32 R120, R232.reuse, R22, R120 ;  /* 0x00000016e878723c */ /* 0x040fe60000081078 */
[----:B------:R-:W-:Y:S04]  /*2c540*/  LDS R15, [R252+UR12+0x5280] ;  /* 0x0052800cfc0f7984 */ /* 0x000fe80008000800 */
[----:B------:R-:W-:Y:S04]  /*2c550*/  LDS R34, [R2+UR12+0x5180] ;  /* 0x0051800c02227984 */ /* 0x000fe80008000800 */
[----:B------:R-:W-:Y:S01]  /*2c560*/  LDS R35, [R3+UR12+0x5180] ;  /* 0x0051800c03237984 */ /* 0x000fe20008000800 */
[C---:B------:R-:W-:Y:S03]  /*2c570*/  HMMA.1688.F32.TF32 R128, R232.reuse, R6, R128 ;  /* 0x00000006e880723c */ /* 0x040fe60000081080 */
[----:B------:R-:W-:Y:S04]  /*2c580*/  LDS R6, [R0+UR12+0x5180] ;  /* 0x0051800c00067984 */ /* 0x000fe80008000800 */
[----:B------:R-:W-:Y:S01]  /*2c590*/  LDS R7, [R252+UR12+0x5180] ;  /* 0x0051800cfc077984 */ /* 0x000fe20008000800 */
[----:B------:R-:W-:-:S15]  /*2c5a0*/  HMMA.1688.F32.TF32 R144, R232, R30, R144 ;  /* 0x0000001ee890723c */ /* 0x000fde0000081090 */
[----:B------:R-:W-:Y:S04]  /*2c5b0*/  STL.64 [R1+0x420], R128 ;  /* 0x0004208001007387 */ /* 0x000fe80000100a00 */
[----:B------:R3:W-:Y:S01]  /*2c5c0*/  STL.64 [R1+0x428], R130 ;  /* 0x0004288201007387 */ /* 0x0007e20000100a00 */
[----:B------:R-:W-:Y:S03]  /*2c5d0*/  HMMA.1688.F32.TF32 R232, R232, R18, R132 ;  /* 0x00000012e8e8723c */ /* 0x000fe60000081084 */
[----:B------:R-:W-:Y:S03]  /*2c5e0*/  LDS R18, [R0+UR12+0x5300] ;  /* 0x0053000c00127984 */ /* 0x000fe60008000800 */
[C---:B-1----:R-:W-:Y:S01]  /*2c5f0*/  HMMA.1688.F32.TF32 R92, R240.reuse, R40, R92 ;  /* 0x00000028f05c723c */ /* 0x042fe2000008105c */
[----:B------:R-:W-:Y:S04]  /*2c600*/  LDS R19, [R252+UR12+0x5300] ;  /* 0x0053000cfc137984 */ /* 0x000fe80008000800 */
[----:B---3--:R-:W3:Y:S04]  /*2c610*/  LDL.LU.64 R130, [R1+0x2b88] ;  /* 0x002b880001827983 */ /* 0x008ee80000300a00 */
[----:B------:R-:W4:Y:S04]  /*2c620*/  LDL.LU.64 R128, [R1+0x2b80] ;  /* 0x002b800001807983 */ /* 0x000f280000300a00 */
[----:B------:R-:W-:Y:S04]  /*2c630*/  STL.64 [R1+0x410], R120 ;  /* 0x0004107801007387 */ /* 0x000fe80000100a00 */
[----:B------:R1:W-:Y:S04]  /*2c640*/  STL.64 [R1+0x418], R122 ;  /* 0x0004187a01007387 */ /* 0x0003e80000100a00 */
[----:B-1----:R-:W3:Y:S04]  /*2c650*/  LDL.LU.64 R122, [R1+0x2b78] ;  /* 0x002b7800017a7983 */ /* 0x002ee80000300a00 */
        /* <DEDUP_REMOVED lines=8> */
[----:B------:R-:W3:Y:S04]  /*2c6e0*/  LDL.LU.64 R148, [R1+0x2b50] ;  /* 0x002b500001947983 */ /* 0x000ee80000300a00 */
        /* <DEDUP_REMOVED lines=12> */
[----:B------:R-:W3:Y:S04]  /*2c7b0*/  LDL.LU.64 R134, [R1+0x2b18] ;  /* 0x002b180001867983 */ /* 0x000ee80000300a00 */
[----:B------:R-:W3:Y:S04]  /*2c7c0*/  LDL.LU.64 R132, [R1+0x2b10] ;  /* 0x002b100001847983 */ /* 0x000ee80000300a00 */
[----:B------:R1:W-:Y:S04]  /*2c7d0*/  STL.64 [R1+0x3a0], R232 ;  /* 0x0003a0e801007387 */ /* 0x0003e80000100a00 */
[----:B------:R2:W-:Y:S04]  /*2c7e0*/  STL.64 [R1+0x3a8], R234 ;  /* 0x0003a8ea01007387 */ /* 0x0005e80000100a00 */
[----:B-1----:R-:W4:Y:S04]  /*2c7f0*/  LDL.LU R232, [R1+0x660] ;  /* 0x0006600001e87983 */ /* 0x002f280000300800 */
[----:B------:R-:W4:Y:S04]  /*2c800*/  LDL.LU R233, [R1+0x664] ;  /* 0x0006640001e97983 */ /* 0x000f280000300800 */
[----:B--2---:R-:W4:Y:S04]  /*2c810*/  LDL.LU R234, [R1+0x668] ;  /* 0x0006680001ea7983 */ /* 0x004f280000300800 */
[----:B------:R-:W4:Y:S01]  /*2c820*/  LDL.LU R235, [R1+0x66c] ;  /* 0x00066c0001eb7983 */ /* 0x000f220000300800 */
[C---:B------:R-:W-:Y:S06]  /*2c830*/  HMMA.1688.F32.TF32 R88, R240.reuse, R44, R88 ;  /* 0x0000002cf058723c */ /* 0x040fec0000081058 */
[C---:B------:R-:W-:Y:S06]  /*2c840*/  HMMA.1688.F32.TF32 R84, R240.reuse, R48, R84 ;  /* 0x00000030f054723c */ /* 0x040fec0000081054 */
[C---:B------:R-:W-:Y:S06]  /*2c850*/  HMMA.1688.F32.TF32 R80, R240.reuse, R52, R80 ;  /* 0x00000034f050723c */ /* 0x040fec0000081050 */
[----:B------:R-:W-:Y:S06]  /*2c860*/  HMMA.1688.F32.TF32 R76, R240, R56, R76 ;  /* 0x00000038f04c723c */ /* 0x000fec000008104c */
[----:B----4-:R-:W-:-:S15]  /*2c870*/  HMMA.1688.F32.TF32 R232, R236, R36, R232 ;  /* 0x00000024ece8723c */ /* 0x010fde00000810e8 */
[----:B------:R-:W-:-:S08]  /*2c880*/  NOP ;  /* 0x0000000000007918 */ /* 0x000fd00000000000 */
[----:B------:R-:W-:Y:S04]  /*2c890*/  STL.64 [R1+0x3b0], R232 ;  /* 0x0003b0e801007387 */ /* 0x000fe80000100a00 */
[----:B------:R1:W-:Y:S02]  /*2c8a0*/  STL.64 [R1+0x3b8], R234 ;  /* 0x0003b8ea01007387 */ /* 0x0003e40000100a00 */
[C---:B-1----:R-:W-:Y:S06]  /*2c8b0*/  HMMA.1688.F32.TF32 R232, R236.reuse, R40, R116 ;  /* 0x00000028ece8723c */ /* 0x042fec0000081074 */
[C---:B------:R-:W-:Y:S06]  /*2c8c0*/  HMMA.1688.F32.TF32 R116, R236.reuse, R44, R112 ;  /* 0x0000002cec74723c */ /* 0x040fec0000081070 */
[C---:B------:R-:W-:Y:S06]  /*2c8d0*/  HMMA.1688.F32.TF32 R112, R236.reuse, R48, R108 ;  /* 0x00000030ec70723c */ /* 0x040fec000008106c */
[C---:B------:R-:W-:Y:S06]  /*2c8e0*/  HMMA.1688.F32.TF32 R108, R236.reuse, R52, R104 ;  /* 0x00000034ec6c723c */ /* 0x040fec0000081068 */
[C---:B------:R-:W-:Y:S06]  /*2c8f0*/  HMMA.1688.F32.TF32 R104, R236.reuse, R56, R100 ;  /* 0x00000038ec68723c */ /* 0x040fec0000081064 */
[C---:B------:R-:W-:Y:S06]  /*2c900*/  HMMA.1688.F32.TF32 R100, R236.reuse, R60, R96 ;  /* 0x0000003cec64723c */ /* 0x040fec0000081060 */
[----:B------:R-:W-:Y:S01]  /*2c910*/  HMMA.1688.F32.TF32 R96, R236, R64, R72 ;  /* 0x00000040ec60723c */ /* 0x000fe20000081048 */
        /* <DEDUP_REMOVED lines=11> */
[----:B------:R-:W-:Y:S04]  /*2c9d0*/  STL.64 [R1+0x4f0], R100 ;  /* 0x0004f06401007387 */ /* 0x000fe80000100a00 */
[----:B------:R-:W-:Y:S04]  /*2c9e0*/  STL.64 [R1+0x4f8], R102 ;  /* 0x0004f86601007387 */ /* 0x000fe80000100a00 */
[----:B------:R-:W-:Y:S04]  /*2c9f0*/  STL.64 [R1+0x4e0], R96 ;  /* 0x0004e06001007387 */ /* 0x000fe80000100a00 */
[----:B------:R1:W-:Y:S04]  /*2ca00*/  STL.64 [R1+0x4e8], R98 ;  /* 0x0004e86201007387 */ /* 0x0003e80000100a00 */
[----:B------:R-:W2:Y:S04]  /*2ca10*/  LDL.LU R73, [R1+0x574] ;  /* 0x0005740001497983 */ /* 0x000ea80000300800 */
[----:B------:R-:W2:Y:S01]  /*2ca20*/  LDL.LU R74, [R1+0x578] ;  /* 0x00057800014a7983 */ /* 0x000ea20000300800 */
[----:B-1----:R-:W-:Y:S03]  /*2ca30*/  HMMA.1688.F32.TF32 R96, R240, R36, R68 ;  /* 0x00000024f060723c */ /* 0x002fe60000081044 */
[----:B------:R-:W2:Y:S04]  /*2ca40*/  LDL.LU R75, [R1+0x57c] ;  /* 0x00057c00014b7983 */ /* 0x000ea80000300800 */
[----:B------:R-:W4:-:S15]  /*2ca50*/  LDL.LU R68, [R1+0x560] ;  /* 0x0005600001447983 */ /* 0x000f1e0000300800 */
[----:B------:R-:W-:-:S01]  /*2ca60*/  NOP ;  /* 0x0000000000007918 */ /* 0x000fc20000000000 */
[----:B------:R1:W-:Y:S04]  /*2ca70*/  STL.64 [R1+0x6f0], R96 ;  /* 0x0006f06001007387 */ /* 0x0003e80000100a00 */
[----:B------:R3:W-:Y:S04]  /*2ca80*/  STL.64 [R1+0x6f8], R98 ;  /* 0x0006f86201007387 */ /* 0x0007e80000100a00 */
[----:B------:R-:W4:Y:S04]  /*2ca90*/  LDL.LU R69, [R1+0x564] ;  /* 0x0005640001457983 */ /* 0x000f280000300800 */
[----:B------:R-:W4:Y:S04]  /*2caa0*/  LDL.LU R70, [R1+0x568] ;  /* 0x0005680001467983 */ /* 0x000f280000300800 */
[----:B------:R-:W4:Y:S04]  /*2cab0*/  LDL.LU R71, [R1+0x56c] ;  /* 0x00056c0001477983 */ /* 0x000f280000300800 */
[----:B------:R-:W-:Y:S04]  /*2cac0*/  STL.64 [R1+0x6e0], R92 ;  /* 0x0006e05c01007387 */ /* 0x000fe80000100a00 */
[----:B------:R-:W-:Y:S04]  /*2cad0*/  STL.64 [R1+0x6e8], R94 ;  /* 0x0006e85e01007387 */ /* 0x000fe80000100a00 */
[----:B------:R3:W-:Y:S04]  /*2cae0*/  STL.64 [R1+0x6d0], R88 ;  /* 0x0006d05801007387 */ /* 0x0007e80000100a00 */
[----:B------:R3:W-:Y:S04]  /*2caf0*/  STL.64 [R1+0x6d8], R90 ;  /* 0x0006d85a01007387 */ /* 0x0007e80000100a00 */
[----:B------:R3:W-:Y:S04]  /*2cb00*/  STL.64 [R1+0x6c0], R84 ;  /* 0x0006c05401007387 */ /* 0x0007e80000100a00 */
[----:B------:R3:W-:Y:S04]  /*2cb10*/  STL.64 [R1+0x6c8], R86 ;  /* 0x0006c85601007387 */ /* 0x0007e80000100a00 */
[----:B-1----:R-:W4:Y:S04]  /*2cb20*/  LDL.LU R96, [R1+0x550] ;  /* 0x0005500001607983 */ /* 0x002f280000300800 */
[----:B------:R1:W-:Y:S04]  /*2cb30*/  STL.64 [R1+0x6b0], R80 ;  /* 0x0006b05001007387 */ /* 0x0003e80000100a00 */
[----:B------:R1:W-:Y:S04]  /*2cb40*/  STL.64 [R1+0x6b8], R82 ;  /* 0x0006b85201007387 */ /* 0x0003e80000100a00 */
[----:B------:R1:W-:Y:S04]  /*2cb50*/  STL.64 [R1+0x6a0], R76 ;  /* 0x0006a04c01007387 */ /* 0x0003e80000100a00 */
[----:B------:R4:W-:Y:S04]  /*2cb60*/  STL.64 [R1+0x6a8], R78 ;  /* 0x0006a84e01007387 */ /* 0x0009e80000100a00 */
[----:B------:R-:W4:Y:S04]  /*2cb70*/  LDL.LU R97, [R1+0x554] ;  /* 0x0005540001617983 */ /* 0x000f280000300800 */
[----:B---3--:R-:W3:Y:S04]  /*2cb80*/  LDL.LU R98, [R1+0x558] ;  /* 0x0005580001627983 */ /* 0x008ee80000300800 */
        /* <DEDUP_REMOVED lines=13> */
[----:B-1----:R-:W3:Y:S04]  /*2cc60*/  LDL.LU R80, [R1+0x510] ;  /* 0x0005100001507983 */ /* 0x002ee80000300800 */
[----:B------:R-:W3:Y:S04]  /*2cc70*/  LDL.LU R81, [R1+0x514] ;  /* 0x0005140001517983 */ /* 0x000ee80000300800 */
[----:B------:R-:W3:Y:S04]  /*2cc80*/  LDL.LU R82, [R1+0x518] ;  /* 0x0005180001527983 */ /* 0x000ee80000300800 */
[----:B------:R-:W3:Y:S04]  /*2cc90*/  LDL.LU R83, [R1+0x51c] ;  /* 0x00051c0001537983 */ /* 0x000ee80000300800 */
[----:B------:R-:W3:Y:S01]  /*2cca0*/  LDL.LU R76, [R1+0x500] ;  /* 0x00050000014c7983 */ /* 0x000ee20000300800 */
[----:B------:R-:W-:Y:S01]  /*2ccb0*/  IMAD.MOV.U32 R232, RZ, RZ, R13 ;  /* 0x000000ffffe87224 */ /* 0x000fe200078e000d */
[----:B------:R-:W-:Y:S01]  /*2ccc0*/  MOV R234, R17 ;  /* 0x0000001100ea7202 */ /* 0x000fe20000000f00 */
[----:B------:R-:W-:-:S02]  /*2ccd0*/  IMAD.MOV.U32 R233, RZ, RZ, R12 ;  /* 0x000000ffffe97224 */ /* 0x000fc400078e000c */
[----:B------:R-:W-:Y:S01]  /*2cce0*/  IMAD.MOV.U32 R235, RZ, RZ, R16 ;  /* 0x000000ffffeb7224 */ /* 0x000fe200078e0010 */
[C---:B--2---:R-:W-:Y:S06]  /*2ccf0*/  HMMA.1688.F32.TF32 R72, R240.reuse, R60, R72 ;  /* 0x0000003cf048723c */ /* 0x044fec0000081048 */
[----:B----4-:R-:W-:-:S15]  /*2cd00*/  HMMA.1688.F32.TF32 R68, R240, R64, R68 ;  /* 0x00000040f044723c */ /* 0x010fde0000081044 */
[----:B------:R-:W-:-:S02]  /*2cd10*/  NOP ;  /* 0x0000000000007918 */ /* 0x000fc40000000000 */
[----:B------:R1:W-:Y:S04]  /*2cd20*/  STL.64 [R1+0x690], R72 ;  /* 0x0006904801007387 */ /* 0x0003e80000100a00 */
[----:B------:R2:W-:Y:S04]  /*2cd30*/  STL.64 [R1+0x698], R74 ;  /* 0x0006984a01007387 */ /* 0x0005e80000100a00 */
[----:B------:R-:W4:Y:S04]  /*2cd40*/  LDL.LU R77, [R1+0x504] ;  /* 0x00050400014d7983 */ /* 0x000f280000300800 */
[----:B------:R-:W4:Y:S04]  /*2cd50*/  LDL.LU R78, [R1+0x508] ;  /* 0x00050800014e7983 */ /* 0x000f280000300800 */
[----:B------:R-:W4:Y:S04]  /*2cd60*/  LDL.LU R79, [R1+0x50c] ;  /* 0x00050c00014f7983 */ /* 0x000f280000300800 */
[----:B-1----:R-:W4:Y:S04]  /*2cd70*/  LDL.LU R72, [R1+0x4d0] ;  /* 0x0004d00001487983 */ /* 0x002f280000300800 */
[----:B------:R1:W-:Y:S04]  /*2cd80*/  STL.64 [R1+0x680], R68 ;  /* 0x0006804401007387 */ /* 0x0003e80000100a00 */
[----:B------:R1:W-:Y:S04]  /*2cd90*/  STL.64 [R1+0x688], R70 ;  /* 0x0006884601007387 */ /* 0x0003e80000100a00 */
[----:B------:R-:W4:Y:S04]  /*2cda0*/  LDL.LU R73, [R1+0x4d4] ;  /* 0x0004d40001497983 */ /* 0x000f280000300800 */
[----:B--2---:R-:W4:Y:S04]  /*2cdb0*/  LDL.LU R74, [R1+0x4d8] ;  /* 0x0004d800014a7983 */ /* 0x004f280000300800 */
[----:B------:R-:W4:Y:S04]  /*2cdc0*/  LDL.LU R75, [R1+0x4dc] ;  /* 0x0004dc00014b7983 */ /* 0x000f280000300800 */
[----:B-1----:R-:W2:Y:S04]  /*2cdd0*/  LDL.LU R68, [R1+0x4b0] ;  /* 0x0004b00001447983 */ /* 0x002ea80000300800 */
[----:B------:R-:W2:Y:S04]  /*2cde0*/  LDL.LU R69, [R1+0x4b4] ;  /* 0x0004b40001457983 */ /* 0x000ea80000300800 */
[----:B------:R-:W2:Y:S01]  /*2cdf0*/  LDL.LU R70, [R1+0x4b8] ;  /* 0x0004b80001467983 */ /* 0x000ea20000300800 */
[C---:B---3--:R-:W-:Y:S03]  /*2ce00*/  HMMA.1688.F32.TF32 R96, R244.reuse, R36, R96 ;  /* 0x00000024f460723c */ /* 0x048fe60000081060 */
[----:B------:R-:W2:Y:S03]  /*2ce10*/  LDL.LU R71, [R1+0x4bc] ;  /* 0x0004bc0001477983 */ /* 0x000ea60000300800 */
[----:B------:R-:W-:-:S15]  /*2ce20*/  HMMA.1688.F32.TF32 R92, R244, R40, R92 ;  /* 0x00000028f45c723c */ /* 0x000fde000008105c */
[----:B------:R-:W-:-:S03]  /*2ce30*/  NOP ;  /* 0x0000000000007918 */ /* 0x000fc60000000000 */
[----:B------:R-:W-:Y:S01]  /*2ce40*/  IMAD.MOV.U32 R58, RZ, RZ, R99 ;  /* 0x000000ffff3a7224 */ /* 0x000fe200078e0063 */
[----:B------:R-:W-:Y:S01]  /*2ce50*/  MOV R67, R97 ;  /* 0x0000006100437202 */ /* 0x000fe20000000f00 */
[----:B------:R-:W-:Y:S01]  /*2ce60*/  IMAD.MOV.U32 R62, RZ, RZ, R98 ;  /* 0x000000ffff3e7224 */ /* 0x000fe200078e0062 */
[----:B------:R-:W-:Y:S01]  /*2ce70*/  HMMA.1688.F32.TF32 R84, R244, R48, R84 ;  /* 0x00000030f454723c */ /* 0x000fe20000081054 */
[----:B------:R-:W-:Y:S01]  /*2ce80*/  IMAD.MOV.U32 R66, RZ, RZ, R96 ;  /* 0x000000ffff427224 */ /* 0x000fe200078e0060 */
[----:B------:R1:W-:Y:S04]  /*2ce90*/  STL [R1+0x29a4], R58 ;  /* 0x0029a43a01007387 */ /* 0x0003e80000100800 */
[----:B------:R3:W-:Y:S04]  /*2cea0*/  STL [R1+0x29a0], R62 ;  /* 0x0029a03e01007387 */ /* 0x0007e80000100800 */
[----:B------:R-:W-:Y:S04]  /*2ceb0*/  STL [R1+0x299c], R67 ;  /* 0x00299c4301007387 */ /* 0x000fe80000100800 */
[----:B------:R3:W-:Y:S04]  /*2cec0*/  STL [R1+0x2998], R66 ;  /* 0x0029984201007387 */ /* 0x0007e80000100800 */
[----:B------:R3:W-:Y:S04]  /*2ced0*/  STL.64 [R1+0x660], R92 ;  /* 0x0006605c01007387 */ /* 0x0007e80000100a00 */
[----:B------:R3:W-:Y:S04]  /*2cee0*/  STL.64 [R1+0x668], R94 ;  /* 0x0006685e01007387 */ /* 0x0007e80000100a00 */
[----:B------:R-:W-:Y:S04]  /*2cef0*/  STL.64 [R1+0x640], R84 ;  /* 0x0006405401007387 */ /* 0x000fe80000100a00 */
[----:B------:R-:W-:Y:S04]  /*2cf00*/  STL.64 [R1+0x648], R86 ;  /* 0x0006485601007387 */ /* 0x000fe80000100a00 */
[----:B------:R-:W3:Y:S04]  /*2cf10*/  LDL.LU R13, [R1+0x2b0c] ;  /* 0x002b0c00010d7983 */ /* 0x000ee80000300800 */
[----:B------:R-:W4:Y:S04]  /*2cf20*/  LDL.LU R12, [R1+0x2b08] ;  /* 0x002b0800010c7983 */ /* 0x000f280000300800 */
[----:B------:R-:W2:Y:S04]  /*2cf30*/  LDL.LU R17, [R1+0x2b04] ;  /* 0x002b040001117983 */ /* 0x000ea80000300800 */
[----:B------:R-:W2:Y:S01]  /*2cf40*/  LDL.LU R16, [R1+0x2b00] ;  /* 0x002b000001107983 */ /* 0x000ea20000300800 */
[----:B------:R-:W-:Y:S01]  /*2cf50*/  IMAD.MOV.U32 R236, RZ, RZ, R9 ;  /* 0x000000ffffec7224 */ /* 0x000fe200078e0009 */
[----:B------:R-:W-:Y:S01]  /*2cf60*/  MOV R237, R8 ;  /* 0x0000000800ed7202 */ /* 0x000fe20000000f00 */
[----:B------:R-:W-:Y:S01]  /*2cf70*/  IMAD.MOV.U32 R238, RZ, RZ, R4 ;  /* 0x000000ffffee7224 */ /* 0x000fe200078e0004 */
[----:B------:R-:W2:Y:S01]  /*2cf80*/  LDL.LU R9, [R1+0x2afc] ;  /* 0x002afc0001097983 */ /* 0x000ea20000300800 */
[----:B------:R-:W-:-:S03]  /*2cf90*/  IMAD.MOV.U32 R239, RZ, RZ, R5 ;  /* 0x000000ffffef7224 */ /* 0x000fc600078e0005 */
[----:B------:R-:W2:Y:S04]  /*2cfa0*/  LDL.LU R8, [R1+0x2af8] ;  /* 0x002af80001087983 */ /* 0x000ea80000300800 */
[----:B------:R-:W2:Y:S04]  /*2cfb0*/  LDL.LU R4, [R1+0x2af4] ;  /* 0x002af40001047983 */ /* 0x000ea80000300800 */
[----:B------:R-:W2:Y:S01]  /*2cfc0*/  LDL.LU R5, [R1+0x2af0] ;  /* 0x002af00001057983 */ /* 0x000ea20000300800 */
[----:B---3--:R-:W-:Y:S01]  /*2cfd0*/  MOV R243, R13 ;  /* 0x0000000d00f37202 */ /* 0x008fe20000000f00 */
[----:B----4-:R-:W-:Y:S01]  /*2cfe0*/  IMAD.MOV.U32 R242, RZ, RZ, R12 ;  /* 0x000000fffff27224 */ /* 0x010fe200078e000c */
[----:B--2---:R-:W-:-:S02]  /*2cff0*/  MOV R240, R17 ;  /* 0x0000001100f07202 */ /* 0x004fc40000000f00 */
[----:B------:R-:W2:Y:S01]  /*2d000*/  LDL.LU R17, [R1+0x2aec] ;  /* 0x002aec0001117983 */ /* 0x000ea20000300800 */
[----:B------:R-:W-:-:S03]  /*2d010*/  IMAD.MOV.U32 R241, RZ, RZ, R16 ;  /* 0x000000fffff17224 */ /* 0x000fc600078e0010 */
[----:B------:R-:W3:Y:S04]  /*2d020*/  LDL.LU R16, [R1+0x2ae8] ;  /* 0x002ae80001107983 */ /* 0x000ee80000300800 */
[----:B------:R-:W4:Y:S04]  /*2d030*/  LDL.LU R12, [R1+0x2ae4] ;  /* 0x002ae400010c7983 */ /* 0x000f280000300800 */
[----:B------:R-:W4:Y:S01]  /*2d040*/  LDL.LU R13, [R1+0x2ae0] ;  /* 0x002ae000010d7983 */ /* 0x000f220000300800 */
[C---:B------:R-:W-:Y:S06]  /*2d050*/  HMMA.1688.F32.TF32 R72, R244.reuse, R60, R72 ;  /* 0x0000003cf448723c */ /* 0x040fec0000081048 */
[C---:B------:R-:W-:Y:S06]  /*2d060*/  HMMA.1688.F32.TF32 R80, R244.reuse, R52, R80 ;  /* 0x00000034f450723c */ /* 0x040fec0000081050 */
[C---:B------:R-:W-:Y:S06]  /*2d070*/  HMMA.1688.F32.TF32 R88, R244.reuse, R44, R88 ;  /* 0x0000002cf458723c */ /* 0x040fec0000081058 */
[C---:B------:R-:W-:Y:S06]  /*2d080*/  HMMA.1688.F32.TF32 R76, R244.reuse, R56, R76 ;  /* 0x00000038f44c723c */ /* 0x040fec000008104c */
[----:B------:R-:W-:Y:S07]  /*2d090*/  HMMA.1688.F32.TF32 R244, R244, R64, R68 ;  /* 0x00000040f4f4723c */ /* 0x000fee0000081044 */
[----:B------:R-:W-:-:S02]  /*2d0a0*/  IMAD.MOV.U32 R68, RZ, RZ, R4 ;  /* 0x000000ffff447224 */ /* 0x000fc400078e0004 */
[----:B------:R-:W4:Y:S01]  /*2d0b0*/  LDL.LU R4, [R1+0x2adc] ;  /* 0x002adc0001047983 */ /* 0x000f220000300800 */
[----:B------:R-:W-:-:S03]  /*2d0c0*/  IMAD.MOV.U32 R69, RZ, RZ, R5 ;  /* 0x000000ffff457224 */ /* 0x000fc600078e0005 */
[----:B------:R-:W4:Y:S01]  /*2d0d0*/  LDL.LU R5, [R1+0x2ad8] ;  /* 0x002ad80001057983 */ /* 0x000f220000300800 */
[----:B------:R-:W-:Y:S01]  /*2d0e0*/  MOV R70, R8 ;  /* 0x0000000800467202 */ /* 0x000fe20000000f00 */
[----:B------:R-:W-:Y:S01]  /*2d0f0*/  IMAD.MOV.U32 R71, RZ, RZ, R9 ;  /* 0x000000ffff477224 */ /* 0x000fe200078e0009 */
[----:B------:R-:W-:Y:S01]  /*2d100*/  MOV R54, R72 ;  /* 0x0000004800367202 */ /* 0x000fe20000000f00 */
[----:B------:R-:W4:Y:S01]  /*2d110*/  LDL.LU R8, [R1+0x2ad4] ;  /* 0x002ad40001087983 */ /* 0x000f220000300800 */
[----:B------:R-:W-:Y:S01]  /*2d120*/  IMAD.MOV.U32 R55, RZ, RZ, R73 ;  /* 0x000000ffff377224 */ /* 0x000fe200078e0049 */
[----:B------:R-:W-:Y:S01]  /*2d130*/  MOV R63, R75 ;  /* 0x0000004b003f7202 */ /* 0x000fe20000000f00 */
[----:B------:R-:W-:Y:S01]  /*2d140*/  IMAD.MOV.U32 R59, RZ, RZ, R74 ;  /* 0x000000ffff3b7224 */ /* 0x000fe200078e004a */
[----:B------:R-:W4:Y:S01]  /*2d150*/  LDL.LU R9, [R1+0x2ad0] ;  /* 0x002ad00001097983 */ /* 0x000f220000300800 */
[----:B------:R-:W-:Y:S01]  /*2d160*/  IMAD.MOV.U32 R50, RZ, RZ, R80 ;  /* 0x000000ffff327224 */ /* 0x000fe200078e0050 */
[----:B------:R-:W-:Y:S01]  /*2d170*/  MOV R46, R82 ;  /* 0x00000052002e7202 */ /* 0x000fe20000000f00 */
[----:B------:R-:W-:Y:S01]  /*2d180*/  IMAD.MOV.U32 R51, RZ, RZ, R81 ;  /* 0x000000ffff337224 */ /* 0x000fe200078e0051 */
[----:B-1----:R-:W-:Y:S01]  /*2d190*/  MOV R58, R88 ;  /* 0x00000058003a7202 */ /* 0x002fe20000000f00 */
[----:B------:R-:W-:-:S02]  /*2d1a0*/  IMAD.MOV.U32 R47, RZ, RZ, R83 ;  /* 0x000000ffff2f7224 */ /* 0x000fc400078e0053 */
[----:B------:R-:W-:Y:S01]  /*2d1b0*/  IMAD.MOV.U32 R62, RZ, RZ, R89 ;  /* 0x000000ffff3e7224 */ /* 0x000fe200078e0059 */
[----:B------:R-:W-:Y:S01]  /*2d1c0*/  MOV R66, R91 ;  /* 0x0000005b00427202 */ /* 0x000fe20000000f00 */
[----:B------:R-:W-:Y:S02]  /*2d1d0*/  IMAD.MOV.U32 R67, RZ, RZ, R90 ;  /* 0x000000ffff437224 */ /* 0x000fe400078e005a */
[----:B--2---:R-:W-:Y:S02]  /*2d1e0*/  IMAD.MOV.U32 R75, RZ, RZ, R17 ;  /* 0x000000ffff4b7224 */ /* 0x004fe400078e0011 */
[----:B---3--:R-:W-:Y:S02]  /*2d1f0*/  IMAD.MOV.U32 R74, RZ, RZ, R16 ;  /* 0x000000ffff4a7224 */ /* 0x008fe400078e0010 */
[----:B----4-:R-:W-:Y:S02]  /*2d200*/  IMAD.MOV.U32 R72, RZ, RZ, R12 ;  /* 0x000000ffff487224 */ /* 0x010fe400078e000c */
[----:B------:R-:W2:Y:S01]  /*2d210*/  LDL.LU R12, [R1+0x2acc] ;  /* 0x002acc00010c7983 */ /* 0x000ea20000300800 */
[----:B------:R-:W-:-:S03]  /*2d220*/  MOV R73, R13 ;  /* 0x0000000d00497202 */ /* 0x000fc60000000f00 */
        /* <DEDUP_REMOVED lines=39> */
[----:B------:R-:W-:Y:S01]  /*2d4a0*/  IMAD.MOV.U32 R39, RZ, RZ, R78 ;  /* 0x000000ffff277224 */ /* 0x000fe200078e004e */
[----:B------:R-:W-:Y:S01]  /*2d4b0*/  MOV R78, R5 ;  /* 0x00000005004e7202 */ /* 0x000fe20000000f00 */
[----:B------:R-:W-:Y:S01]  /*2d4c0*/  IMAD.MOV.U32 R43, RZ, RZ, R79 ;  /* 0x000000ffff2b7224 */ /* 0x000fe200078e004f */
[----:B------:R-:W-:Y:S01]  /*2d4d0*/  LDS R5, [R252+UR12+0x4180] ;  /* 0x0041800cfc057984 */ /* 0x000fe20008000800 */
[----:B------:R-:W-:-:S03]  /*2d4e0*/  IMAD.MOV.U32 R79, RZ, RZ, R4 ;  /* 0x000000ffff4f7224 */ /* 0x000fc600078e0004 */
[----:B------:R-:W-:Y:S01]  /*2d4f0*/  LDS R4, [R0+UR12+0x4180] ;  /* 0x0041800c00047984 */ /* 0x000fe20008000800 */
[----:B------:R-:W-:Y:S01]  /*2d500*/  IMAD.MOV.U32 R42, RZ, RZ, R76 ;  /* 0x000000ffff2a7224 */ /* 0x000fe200078e004c */
[----:B------:R-:W-:Y:S01]  /*2d510*/  MOV R38, R77 ;  /* 0x0000004d00267202 */ /* 0x000fe20000000f00 */
[----:B------:R-:W-:Y:S02]  /*2d520*/  IMAD.MOV.U32 R76, RZ, RZ, R9 ;  /* 0x000000ffff4c7224 */ /* 0x000fe400078e0009 */
[----:B------:R-:W-:Y:S01]  /*2d530*/  IMAD.MOV.U32 R77, RZ, RZ, R8 ;  /* 0x000000ffff4d7224 */ /* 0x000fe200078e0008 */
[----:B------:R-:W-:Y:S04]  /*2d540*/  LDS R9, [R252+UR12+0x4200] ;  /* 0x0042000cfc097984 */ /* 0x000fe80008000800 */
[----:B------:R-:W1:Y:S02]  /*2d550*/  LDS R8, [R0+UR12+0x4200] ;  /* 0x0042000c00087984 */ /* 0x000e640008000800 */
[C---:B-1----:R-:W-:Y:S06]  /*2d560*/  HMMA.1688.F32.TF32 R76, R8.reuse, R44, R76 ;  /* 0x0000002c084c723c */ /* 0x042fec000008104c */
[C---:B------:R-:W-:Y:S06]  /*2d570*/  HMMA.1688.F32.TF32 R72, R8.reuse, R48, R72 ;  /* 0x000000300848723c */ /* 0x040fec0000081048 */
[----:B------:R-:W-:Y:S01]  /*2d580*/  HMMA.1688.F32.TF32 R68, R8, R52, R68 ;  /* 0x000000340844723c */ /* 0x000fe20000081044 */
[----:B--2---:R-:W-:-:S02]  /*2d590*/  MOV R87, R12 ;  /* 0x0000000c00577202 */ /* 0x004fc40000000f00 */
[----:B------:R-:W-:Y:S01]  /*2d5a0*/  LDS R12, [R0+UR12+0x4280] ;  /* 0x0042800c000c7984 */ /* 0x000fe20008000800 */
[----:B---3--:R-:W-:-:S03]  /*2d5b0*/  IMAD.MOV.U32 R86, RZ, RZ, R13 ;  /* 0x000000ffff567224 */ /* 0x008fc600078e000d */
[----:B------:R-:W1:Y:S01]  /*2d5c0*/  LDS R13, [R252+UR12+0x4280] ;  /* 0x0042800cfc0d7984 */ /* 0x000e620008000800 */
[----:B----4-:R-:W-:Y:S01]  /*2d5d0*/  IMAD.MOV.U32 R85, RZ, RZ, R16 ;  /* 0x000000ffff557224 */ /* 0x010fe200078e0010 */
[----:B------:R-:W-:Y:S01]  /*2d5e0*/  MOV R84, R17 ;  /* 0x0000001100547202 */ /* 0x000fe20000000f00 */
[C---:B------:R-:W-:Y:S01]  /*2d5f0*/  HMMA.1688.F32.TF32 R96, R4.reuse, R56, R96 ;  /* 0x000000380460723c */ /* 0x040fe20000081060 */
[----:B------:R-:W-:Y:S04]  /*2d600*/  LDS R16, [R0+UR12+0x4300] ;  /* 0x0043000c00107984 */ /* 0x000fe80008000800 */
[----:B------:R-:W2:Y:S01]  /*2d610*/  LDS R17, [R252+UR12+0x4300] ;  /* 0x0043000cfc117984 */ /* 0x000ea20008000800 */
[C---:B------:R-:W-:Y:S06]  /*2d620*/  HMMA.1688.F32.TF32 R100, R4.reuse, R52, R100 ;  /* 0x000000340464723c */ /* 0x040fec0000081064 */
[C---:B------:R-:W-:Y:S06]  /*2d630*/  HMMA.1688.F32.TF32 R104, R4.reuse, R48, R104 ;  /* 0x000000300468723c */ /* 0x040fec0000081068 */
[C---:B------:R-:W-:Y:S06]  /*2d640*/  HMMA.1688.F32.TF32 R112, R4.reuse, R40, R112 ;  /* 0x000000280470723c */ /* 0x040fec0000081070 */
[C---:B------:R-:W-:Y:S06]  /*2d650*/  HMMA.1688.F32.TF32 R116, R4.reuse, R36, R116 ;  /* 0x000000240474723c */ /* 0x040fec0000081074 */
[----:B------:R-:W-:-:S15]  /*2d660*/  HMMA.1688.F32.TF32 R108, R4, R44, R108 ;  /* 0x0000002c046c723c */ /* 0x000fde000008106c */
[----:B------:R-:W-:-:S02]  /*2d670*/  NOP ;  /* 0x0000000000007918 */ /* 0x000fc40000000000 */
[----:B------:R-:W-:Y:S04]  /*2d680*/  STL.64 [R1+0x620], R116 ;  /* 0x0006207401007387 */ /* 0x000fe80000100a00 */
[----:B------:R3:W-:Y:S01]  /*2d690*/  STL.64 [R1+0x628], R118 ;  /* 0x0006287601007387 */ /* 0x0007e20000100a00 */
[C---:B------:R-:W-:Y:S03]  /*2d6a0*/  HMMA.1688.F32.TF32 R92, R4.reuse, R60, R92 ;  /* 0x0000003c045c723c */ /* 0x040fe6000008105c */
[----:B---3--:R-:W3:Y:S04]  /*2d6b0*/  LDL.LU.64 R118, [R1+0x2ab8] ;  /* 0x002ab80001767983 */ /* 0x008ee80000300a00 */
[----:B------:R-:W3:Y:S01]  /*2d6c0*/  LDL.LU.64 R116, [R1+0x2ab0] ;  /* 0x002ab00001747983 */ /* 0x000ee20000300a00 */
[----:B------:R-:W-:Y:S03]  /*2d6d0*/  HMMA.1688.F32.TF32 R4, R4, R64, R88 ;  /* 0x000000400404723c */ /* 0x000fe60000081058 */
[----:B------:R-:W-:Y:S04]  /*2d6e0*/  STL.64 [R1+0x610], R112 ;  /* 0x0006107001007387 */ /* 0x000fe80000100a00 */
[----:B------:R4:W-:Y:S04]  /*2d6f0*/  STL.64 [R1+0x618], R114 ;  /* 0x0006187201007387 */ /* 0x0009e80000100a00 */
[----:B----4-:R-:W4:Y:S04]  /*2d700*/  LDL.LU.64 R114, [R1+0x2aa8] ;  /* 0x002aa80001727983 */ /* 0x010f280000300a00 */
[----:B------:R-:W4:Y:S04]  /*2d710*/  LDL.LU.64 R112, [R1+0x2aa0] ;  /* 0x002aa00001707983 */ /* 0x000f280000300a00 */
[----:B------:R-:W-:Y:S04]  /*2d720*/  STL.64 [R1+0x600], R108 ;  /* 0x0006006c01007387 */ /* 0x000fe80000100a00 */
[----:B------:R1:W-:Y:S04]  /*2d730*/  STL.64 [R1+0x608], R110 ;  /* 0x0006086e01007387 */ /* 0x0003e80000100a00 */
[----:B-1----:R-:W3:Y:S04]  /*2d740*/  LDL.LU.64 R110, [R1+0x2a98] ;  /* 0x002a9800016e7983 */ /* 0x002ee80000300a00 */
[----:B------:R-:W3:Y:S04]  /*2d750*/  LDL.LU.64 R108, [R1+0x2a90] ;  /* 0x002a9000016c7983 */ /* 0x000ee80000300a00 */
[----:B------:R-:W-:Y:S04]  /*2d760*/  STL.64 [R1+0x5f0], R104 ;  /* 0x0005f06801007387 */ /* 0x000fe80000100a00 */
[----:B------:R1:W-:Y:S04]  /*2d770*/  STL.64 [R1+0x5f8], R106 ;  /* 0x0005f86a01007387 */ /* 0x0003e80000100a00 */
[----:B-1----:R-:W4:Y:S04]  /*2d780*/  LDL.LU.64 R106, [R1+0x2a88] ;  /* 0x002a8800016a7983 */ /* 0x002f280000300a00 */
[----:B------:R-:W4:Y:S04]  /*2d790*/  LDL.LU.64 R104, [R1+0x2a80] ;  /* 0x002a800001687983 */ /* 0x000f280000300a00 */
[----:B------:R-:W-:Y:S04]  /*2d7a0*/  STL.64 [R1+0x5e0], R100 ;  /* 0x0005e06401007387 */ /* 0x000fe80000100a00 */
[----:B------:R1:W-:Y:S04]  /*2d7b0*/  STL.64 [R1+0x5e8], R102 ;  /* 0x0005e86601007387 */ /* 0x0003e80000100a00 */
[----:B-1----:R-:W3:Y:S04]  /*2d7c0*/  LDL.LU.64 R102, [R1+0x2a78] ;  /* 0x002a780001667983 */ /* 0x002ee80000300a00 */
[----:B------:R-:W3:Y:S04]  /*2d7d0*/  LDL.LU.64 R100, [R1+0x2a70] ;  /* 0x002a700001647983 */ /* 0x000ee80000300a00 */
[----:B------:R-:W-:Y:S04]  /*2d7e0*/  STL.64 [R1+0x5d0], R96 ;  /* 0x0005d06001007387 */ /* 0x000fe80000100a00 */
[----:B------:R1:W-:Y:S04]  /*2d7f0*/  STL.64 [R1+0x5d8], R98 ;  /* 0x0005d86201007387 */ /* 0x0003e80000100a00 */
[----:B-1----:R-:W2:Y:S04]  /*2d800*/  LDL.LU.64 R98, [R1+0x2a68] ;  /* 0x002a680001627983 */ /* 0x002ea80000300a00 */
[----:B------:R-:W2:Y:S04]  /*2d810*/  LDL.LU.64 R96, [R1+0x2a60] ;  /* 0x002a600001607983 */ /* 0x000ea80000300a00 */
[----:B------:R-:W-:Y:S04]  /*2d820*/  STL.64 [R1+0x5c0], R92 ;  /* 0x0005c05c01007387 */ /* 0x000fe80000100a00 */
[----:B------:R1:W-:Y:S04]  /*2d830*/  STL.64 [R1+0x5c8], R94 ;  /* 0x0005c85e01007387 */ /* 0x0003e80000100a00 */
[----:B-1----:R-:W4:Y:S04]  /*2d840*/  LDL.LU.64 R94, [R1+0x2a58] ;  /* 0x002a5800015e7983 */ /* 0x002f280000300a00 */
[----:B------:R-:W4:Y:S04]  /*2d850*/  LDL.LU.64 R92, [R1+0x2a50] ;  /* 0x002a5000015c7983 */ /* 0x000f280000300a00 */
[----:B------:R-:W3:Y:S04]  /*2d860*/  LDL.LU.64 R90, [R1+0x2a48] ;  /* 0x002a4800015a7983 */ /* 0x000ee80000300a00 */
[----:B------:R-:W3:Y:S04]  /*2d870*/  LDL.LU.64 R88, [R1+0x2a40] ;  /* 0x002a400001587983 */ /* 0x000ee80000300a00 */
[----:B------:R1:W-:Y:S04]  /*2d880*/  STL.64 [R1+0x5b0], R4 ;  /* 0x0005b00401007387 */ /* 0x0003e80000100a00 */
[----:B------:R1:W-:Y:S04]  /*2d890*/  STL.64 [R1+0x5b8], R6 ;  /* 0x0005b80601007387 */ /* 0x0003e80000100a00 */
[----:B-1----:R-:W2:Y:S04]  /*2d8a0*/  LDL.LU R4, [R1+0x710] ;  /* 0x0007100001047983 */ /* 0x002ea80000300800 */
[----:B------:R-:W2:Y:S04]  /*2d8b0*/  LDL.LU R5, [R1+0x714] ;  /* 0x0007140001057983 */ /* 0x000ea80000300800 */
[----:B------:R-:W2:Y:S04]  /*2d8c0*/  LDL.LU R6, [R1+0x718] ;  /* 0x0007180001067983 */ /* 0x000ea80000300800 */
[----:B------:R-:W2:Y:S01]  /*2d8d0*/  LDL.LU R7, [R1+0x71c] ;  /* 0x00071c0001077983 */ /* 0x000ea20000300800 */
[C---:B------:R-:W-:Y:S06]  /*2d8e0*/  HMMA.1688.F32.TF32 R84, R8.reuse, R36, R84 ;  /* 0x000000240854723c */ /* 0x040fec0000081054 */
[----:B------:R-:W-:-:S15]  /*2d8f0*/  HMMA.1688.F32.TF32 R80, R8, R40, R80 ;  /* 0x000000280850723c */ /* 0x000fde0000081050 */
[----:B------:R-:W-:-:S02]  /*2d900*/  NOP ;  /* 0x0000000000007918 */ /* 0x000fc40000000000 */
        /* <DEDUP_REMOVED lines=19> */
[----:B------:R-:W3:Y:S01]  /*2da40*/  LDL.LU.64 R68, [R1+0x29f0] ;  /* 0x0029f00001447983 */ /* 0x000ee20000300a00 */
[C---:B------:R-:W-:Y:S06]  /*2da50*/  HMMA.1688.F32.TF32 R236, R8.reuse, R64, R236 ;  /* 0x0000004008ec723c */ /* 0x040fec00000810ec */
[----:B--2---:R-:W-:-:S15]  /*2da60*/  HMMA.1688.F32.TF32 R4, R8, R56, R4 ;  /* 0x000000380804723c */ /* 0x004fde0000081004 */
[----:B------:R-:W-:-:S08]  /*2da70*/  NOP ;  /* 0x0000000000007918 */ /* 0x000fd00000000000 */
[----:B------:R-:W-:Y:S04]  /*2da80*/  STL.64 [R1+0x550], R4 ;  /* 0x0005500401007387 */ /* 0x000fe80000100a00 */
[----:B------:R1:W-:Y:S02]  /*2da90*/  STL.64 [R1+0x558], R6 ;  /* 0x0005580601007387 */ /* 0x0003e40000100a00 */
[----:B-1----:R-:W-:Y:S06]  /*2daa0*/  HMMA.1688.F32.TF32 R4, R8, R60, R240 ;  /* 0x0000003c0804723c */ /* 0x002fec00000810f0 */
[----:B------:R-:W-:-:S15]  /*2dab0*/  HMMA.1688.F32.TF32 R8, R12, R36, R232 ;  /* 0x000000240c08723c */ /* 0x000fde00000810e8 */
[----:B------:R-:W-:-:S02]  /*2dac0*/  NOP ;  /* 0x0000000000007918 */ /* 0x000fc40000000000 */
[----:B------:R-:W-:Y:S04]  /*2dad0*/  STL.64 [R1+0x540], R4 ;  /* 0x0005400401007387 */ /* 0x000fe80000100a00 */
[----:B------:R-:W-:Y:S04]  /*2dae0*/  STL.64 [R1+0x548], R6 ;  /* 0x0005480601007387 */ /* 0x000fe80000100a00 */
[----:B------:R-:W-:Y:S04]  /*2daf0*/  STL.64 [R1+0x510], R236 ;  /* 0x000510ec01007387 */ /* 0x000fe80000100a00 */
[----:B------:R-:W-:Y:S04]  /*2db00*/  STL.64 [R1+0x518], R238 ;  /* 0x000518ee01007387 */ /* 0x000fe80000100a00 */
[----:B------:R-:W-:Y:S04]  /*2db10*/  STL.64 [R1+0x500], R8 ;  /* 0x0005000801007387 */ /* 0x000fe80000100a00 */
[----:B------:R4:W-:Y:S02]  /*2db20*/  STL.64 [R1+0x508], R10 ;  /* 0x0005080a01007387 */ /* 0x0009e40000100a00 */
[C---:B----4-:R-:W-:Y:S06]  /*2db30*/  HMMA.1688.F32.TF32 R8, R12.reuse, R48, R76 ;  /* 0x000000300c08723c */ /* 0x050fec000008104c */
[C---:B---3--:R-:W-:Y:S06]  /*2db40*/  HMMA.1688.F32.TF32 R4, R12.reuse, R40, R68 ;  /* 0x000000280c04723c */ /* 0x048fec0000081044 */
[----:B------:R-:W-:-:S15]  /*2db50*/  HMMA.1688.F32.TF32 R68, R12, R44, R72 ;  /* 0x0000002c0c44723c */ /* 0x000fde0000081048 */
[----:B------:R-:W-:-:S02]  /*2db60*/  NOP ;  /* 0x0000000000007918 */ /* 0x000fc40000000000 */
        /* <DEDUP_REMOVED lines=11> */
[----:B-1----:R-:W-:Y:S08]  /*2dc20*/  HMMA.1688.F32.TF32 R4, R12, R64, R92 ;  /* 0x000000400c04723c */ /* 0x002ff0000008105c */
[----:B------:R-:W-:Y:S04]  /*2dc30*/  STL.64 [R1+0x450], R68 ;  /* 0x0004504401007387 */ /* 0x000fe80000100a00 */
[----:B------:R-:W-:Y:S01]  /*2dc40*/  STL.64 [R1+0x458], R70 ;  /* 0x0004584601007387 */ /* 0x000fe20000100a00 */
[C---:B------:R-:W-:Y:S04]  /*2dc50*/  HMMA.1688.F32.TF32 R12, R16.reuse, R36, R96 ;  /* 0x00000024100c723c */ /* 0x040fe80000081060 */
[----:B------:R-:W-:Y:S04]  /*2dc60*/  STL.64 [R1+0x430], R8 ;  /* 0x0004300801007387 */ /* 0x000fe80000100a00 */
[----:B------:R1:W-:Y:S04]  /*2dc70*/  STL.64 [R1+0x438], R10 ;  /* 0x0004380a01007387 */ /* 0x0003e80000100a00 */
[----:B------:R-:W-:Y:S01]  /*2dc80*/  STL.64 [R1+0x390], R4 ;  /* 0x0003900401007387 */ /* 0x000fe20000100a00 */
[C---:B-1----:R-:W-:Y:S03]  /*2dc90*/  HMMA.1688.F32.TF32 R8, R16.reuse, R40, R100 ;  /* 0x000000281008723c */ /* 0x042fe60000081064 */
[----:B------:R1:W-:Y:S03]  /*2dca0*/  STL.64 [R1+0x398], R6 ;  /* 0x0003980601007387 */ /* 0x0003e60000100a00 */
[C---:B-1----:R-:W-:Y:S04]  /*2dcb0*/  HMMA.1688.F32.TF32 R4, R16.reuse, R44, R104 ;  /* 0x0000002c1004723c */ /* 0x042fe80000081068 */
[----:B------:R-:W-:Y:S04]  /*2dcc0*/  STL.64 [R1+0x360], R12 ;  /* 0x0003600c01007387 */ /* 0x000fe80000100a00 */
[----:B------:R1:W-:Y:S09]  /*2dcd0*/  STL.64 [R1+0x368], R14 ;  /* 0x0003680e01007387 */ /* 0x0003f20000100a00 */
[----:B------:R-:W-:Y:S04]  /*2dce0*/  STL.64 [R1+0x340], R8 ;  /* 0x0003400801007387 */ /* 0x000fe80000100a00 */
[----:B------:R2:W-:Y:S01]  /*2dcf0*/  STL.64 [R1+0x348], R10 ;  /* 0x0003480a01007387 */ /* 0x0005e20000100a00 */
[C---:B-1----:R-:W-:Y:S03]  /*2dd00*/  HMMA.1688.F32.TF32 R12, R16.reuse, R48, R108 ;  /* 0x00000030100c723c */ /* 0x042fe6000008106c */
[----:B------:R-:W-:Y:S03]  /*2dd10*/  STL.64 [R1+0x320], R4 ;  /* 0x0003200401007387 */ /* 0x000fe60000100a00 */
[C---:B--2---:R-:W-:Y:S01]  /*2dd20*/  HMMA.1688.F32.TF32 R8, R16.reuse, R52, R112 ;  /* 0x000000341008723c */ /* 0x044fe20000081070 */
[----:B------:R1:W-:Y:S05]  /*2dd30*/  STL.64 [R1+0x328], R6 ;  /* 0x0003280601007387 */ /* 0x0003ea0000100a00 */
[----:B-1----:R-:W-:Y:S11]  /*2dd40*/  HMMA.1688.F32.TF32 R4, R16, R56, R116 ;  /* 0x000000381004723c */ /* 0x002ff60000081074 */
[----:B------:R-:W-:Y:S04]  /*2dd50*/  STL.64 [R1+0x300], R12 ;  /* 0x0003000c01007387 */ /* 0x000fe80000100a00 */
[----:B------:R-:W-:Y:S04]  /*2dd60*/  STL.64 [R1+0x308], R14 ;  /* 0x0003080e01007387 */ /* 0x000fe80000100a00 */
[----:B------:R-:W2:Y:S04]  /*2dd70*/  LDL.LU R68, [R1+0xf0] ;  /* 0x0000f00001447983 */ /* 0x000ea80000300800 */
[----:B------:R-:W-:Y:S04]  /*2dd80*/  STL.64 [R1+0x2e0], R8 ;  /* 0x0002e00801007387 */ /* 0x000fe80000100a00 */
[----:B------:R-:W-:Y:S01]  /*2dd90*/  STL.64 [R1+0x2e8], R10 ;  /* 0x0002e80a01007387 */ /* 0x000fe20000100a00 */
[----:B------:R-:W-:Y:S01]  /*2dda0*/  IMAD.MOV.U32 R71, RZ, RZ, R124 ;  /* 0x000000ffff477224 */ /* 0x000fe200078e007c */
[----:B------:R-:W-:Y:S01]  /*2ddb0*/  MOV R236, R125 ;  /* 0x0000007d00ec7202 */ /* 0x000fe20000000f00 */
[----:B------:R-:W-:Y:S01]  /*2ddc0*/  IMAD.MOV.U32 R237, RZ, RZ, R126 ;  /* 0x000000ffffed7224 */ /* 0x000fe200078e007e */
[----:B------:R-:W-:Y:S01]  /*2ddd0*/  MOV R239, R120 ;  /* 0x0000007800ef7202 */ /* 0x000fe20000000f00 */
[----:B------:R-:W-:Y:S01]  /*2dde0*/  IMAD.MOV.U32 R238, RZ, RZ, R127 ;  /* 0x000000ffffee7224 */ /* 0x000fe200078e007f */
[----:B------:R-:W-:Y:S04]  /*2ddf0*/  STL.64 [R1+0x2c0], R4 ;  /* 0x0002c00401007387 */ /* 0x000fe80000100a00 */
[----:B------:R1:W-:Y:S04]  /*2de00*/  STL.64 [R1+0x2c8], R6 ;  /* 0x0002c80601007387 */ /* 0x0003e80000100a00 */
[----:B------:R-:W2:Y:S04]  /*2de10*/  LDL.LU R69, [R1+0xf4] ;  /* 0x0000f40001457983 */ /* 0x000ea80000300800 */
[----:B------:R-:W2:Y:S04]  /*2de20*/  LDL.LU R70, [R1+0xf8] ;  /* 0x0000f80001467983 */ /* 0x000ea80000300800 */
[----:B------:R-:W1:Y:S04]  /*2de30*/  LDL.LU R124, [R1+0x29e8] ;  /* 0x0029e800017c7983 */ /* 0x000e680000300800 */
[----:B------:R-:W3:Y:S04]  /*2de40*/  LDL.LU R72, [R1+0x120] ;  /* 0x0001200001487983 */ /* 0x000ee80000300800 */
[----:B------:R-:W3:Y:S04]  /*2de50*/  LDL.LU R73, [R1+0x124] ;  /* 0x0001240001497983 */ /* 0x000ee80000300800 */
[----:B------:R-:W3:Y:S04]  /*2de60*/  LDL.LU R74, [R1+0x128] ;  /* 0x00012800014a7983 */ /* 0x000ee80000300800 */
[----:B------:R-:W3:Y:S01]  /*2de70*/  LDL.LU R75, [R1+0x12c] ;  /* 0x00012c00014b7983 */ /* 0x000ee20000300800 */
[----:B------:R-:W-:-:S03]  /*2de80*/  IMAD.MOV.U32 R240, RZ, RZ, R121 ;  /* 0x000000fffff07224 */ /* 0x000fc600078e0079 */
[----:B------:R-:W1:Y:S01]  /*2de90*/  LDL.LU R125, [R1+0x29e4] ;  /* 0x0029e400017d7983 */ /* 0x000e620000300800 */
[----:B------:R-:W-:-:S03]  /*2dea0*/  IMAD.MOV.U32 R241, RZ, RZ, R122 ;  /* 0x000000fffff17224 */ /* 0x000fc600078e007a */
[----:B------:R-:W1:Y:S01]  /*2deb0*/  LDL.LU R126, [R1+0x29e0] ;  /* 0x0029e000017e7983 */ /* 0x000e620000300800 */
[----:B------:R-:W-:-:S03]  /*2dec0*/  MOV R242, R123 ;  /* 0x0000007b00f27202 */ /* 0x000fc60000000f00 */
[----:B------:R-:W1:Y:S04]  /*2ded0*/  LDL.LU R127, [R1+0x29dc] ;  /* 0x0029dc00017f7983 */ /* 0x000e680000300800 */
[----:B------:R-:W4:Y:S04]  /*2dee0*/  LDL.LU R120, [R1+0x29d8] ;  /* 0x0029d80001787983 */ /* 0x000f280000300800 */
[----:B------:R-:W4:Y:S04]  /*2def0*/  LDL.LU R121, [R1+0x29d4] ;  /* 0x0029d40001797983 */ /* 0x000f280000300800 */
[----:B------:R-:W4:Y:S04]  /*2df00*/  LDL.LU R122, [R1+0x29d0] ;  /* 0x0029d000017a7983 */ /* 0x000f280000300800 */
[----:B------:R-:W4:Y:S01]  /*2df10*/  LDL.LU R123, [R1+0x29cc] ;  /* 0x0029cc00017b7983 */ /* 0x000f220000300800 */
[----:B------:R-:W-:Y:S01]  /*2df20*/  IMAD.MOV.U32 R232, RZ, RZ, R128 ;  /* 0x000000ffffe87224 */ /* 0x000fe200078e0080 */
[----:B------:R-:W-:Y:S01]  /*2df30*/  MOV R234, R130 ;  /* 0x0000008200ea7202 */ /* 0x000fe20000000f00 */
[----:B------:R-:W-:Y:S01]  /*2df40*/  IMAD.MOV.U32 R233, RZ, RZ, R129 ;  /* 0x000000ffffe97224 */ /* 0x000fe200078e0081 */
[----:B------:R-:W2:Y:S01]  /*2df50*/  LDL.LU R243, [R1+0x2c] ;  /* 0x00002c0001f37983 */ /* 0x000ea20000300800 */
[----:B------:R-:W-:-:S03]  /*2df60*/  IMAD.MOV.U32 R235, RZ, RZ, R131 ;  /* 0x000000ffffeb7224 */ /* 0x000fc600078e0083 */
[----:B------:R-:W2:Y:S04]  /*2df70*/  LDL.LU R128, [R1+0x29c8] ;  /* 0x0029c80001807983 */ /* 0x000ea80000300800 */
[----:B------:R-:W2:Y:S04]  /*2df80*/  LDL.LU R129, [R1+0x29c4] ;  /* 0x0029c40001817983 */ /* 0x000ea80000300800 */
[----:B------:R-:W2:Y:S04]  /*2df90*/  LDL.LU R130, [R1+0x29c0] ;  /* 0x0029c00001827983 */ /* 0x000ea80000300800 */
[----:B------:R-:W2:Y:S04]  /*2dfa0*/  LDL.LU R131, [R1+0x29bc] ;  /* 0x0029bc0001837983 */ /* 0x000ea80000300800 */
[----:B------:R-:W-:Y:S04]  /*2dfb0*/  LDS R12, [R2+UR12+0x4000] ;  /* 0x0040000c020c7984 */ /* 0x000fe80008000800 */
[----:B------:R-:W-:Y:S04]  /*2dfc0*/  LDS R14, [R2+UR12+0x5000] ;  /* 0x0050000c020e7984 */ /* 0x000fe80008000800 */
[----:B------:R-:W-:Y:S04]  /*2dfd0*/  LDS R13, [R3+UR12+0x4000] ;  /* 0x0040000c030d7984 */ /* 0x000fe80008000800 */
[----:B------:R-:W-:Y:S01]  /*2dfe0*/  LDS R15, [R3+UR12+0x5000] ;  /* 0x0050000c030f7984 */ /* 0x000fe20008000800 */
[C---:B-1----:R-:W-:Y:S06]  /*2dff0*/  HMMA.1688.F32.TF32 R4, R16.reuse, R64, R124 ;  /* 0x000000401004723c */ /* 0x042fec000008107c */
[----:B----4-:R-:W-:Y:S01]  /*2e000*/  HMMA.1688.F32.TF32 R8, R16, R60, R120 ;  /* 0x0000003c1008723c */ /* 0x010fe20000081078 */
[----:B------:R-:W-:Y:S04]  /*2e010*/  LDS R16, [R0+UR12+0x4380] ;  /* 0x0043800c00107984 */ /* 0x000fe80008000800 */
[----:B------:R-:W-:Y:S04]  /*2e020*/  LDS R18, [R0+UR12+0x5380] ;  /* 0x0053800c00127984 */ /* 0x000fe80008000800 */
[----:B------:R-:W-:Y:S04]  /*2e030*/  LDS R17, [R252+UR12+0x4380] ;  /* 0x0043800cfc117984 */ /* 0x000fe80008000800 */
[----:B------:R-:W3:Y:S10]  /*2e040*/  LDS R19, [R252+UR12+0x5380] ;  /* 0x0053800cfc137984 */ /* 0x000ef40008000800 */
[----:B------:R-:W-:Y:S04]  /*2e050*/  STL.64 [R1+0x2a0], R8 ;  /* 0x0002a00801007387 */ /* 0x000fe80000100a00 */
[----:B------:R-:W-:Y:S04]  /*2e060*/  STL.64 [R1+0x2a8], R10 ;  /* 0x0002a80a01007387 */ /* 0x000fe80000100a00 */
[----:B------:R-:W-:Y:S01]  /*2e070*/  STL.64 [R1+0x260], R4 ;  /* 0x0002600401007387 */ /* 0x000fe20000100a00 */
[C---:B---3--:R-:W-:Y:S06]  /*2e080*/  HMMA.1688.F32.TF32 R72, R16.reuse, R36, R72 ;  /* 0x000000241048723c */ /* 0x048fec0000081048 */
[C---:B--2---:R-:W-:Y:S01]  /*2e090*/  HMMA.1688.F32.TF32 R68, R16.reuse, R40, R68 ;  /* 0x000000281044723c */ /* 0x044fe20000081044 */
[----:B------:R-:W-:Y:S04]  /*2e0a0*/  STL.64 [R1+0x268], R6 ;  /* 0x0002680601007387 */ /* 0x000fe80000100a00 */
[----:B------:R-:W-:Y:S01]  /*2e0b0*/  LDS R8, [R2+UR12+0x4080] ;  /* 0x0040800c02087984 */ /* 0x000fe20008000800 */
[C---:B------:R-:W-:Y:S03]  /*2e0c0*/  HMMA.1688.F32.TF32 R76, R16.reuse, R44, R128 ;  /* 0x0000002c104c723c */ /* 0x040fe60000081080 */
[----:B------:R-:W-:Y:S04]  /*2e0d0*/  LDS R10, [R2+UR12+0x5080] ;  /* 0x0050800c020a7984 */ /* 0x000fe80008000800 */
[----:B------:R-:W-:Y:S04]  /*2e0e0*/  LDS R9, [R3+UR12+0x4080] ;  /* 0x0040800c03097984 */ /* 0x000fe80008000800 */
[----:B------:R-:W-:Y:S04]  /*2e0f0*/  STL.64 [R1+0x7a0], R72 ;  /* 0x0007a04801007387 */ /* 0x000fe80000100a00 */
[----:B------:R1:W-:Y:S04]  /*2e100*/  STL.64 [R1+0x7a8], R74 ;  /* 0x0007a84a01007387 */ /* 0x0003e80000100a00 */
[----:B------:R-:W-:Y:S04]  /*2e110*/  STL.64 [R1+0x790], R68 ;  /* 0x0007904401007387 */ /* 0x000fe80000100a00 */
[----:B------:R2:W-:Y:S01]  /*2e120*/  STL.64 [R1+0x798], R70 ;  /* 0x0007984601007387 */ /* 0x0005e20000100a00 */
[C---:B-1----:R-:W-:Y:S03]  /*2e130*/  HMMA.1688.F32.TF32 R72, R16.reuse, R48, R132 ;  /* 0x000000301048723c */ /* 0x042fe60000081084 */
[----:B------:R-:W-:Y:S04]  /*2e140*/  LDS R11, [R3+UR12+0x5080] ;  /* 0x0050800c030b7984 */ /* 0x000fe80008000800 */
[----:B------:R-:W-:Y:S01]  /*2e150*/  LDS R4, [R2+UR12+0x4100] ;  /* 0x0041000c02047984 */ /* 0x000fe20008000800 */
[C---:B--2---:R-:W-:Y:S03]  /*2e160*/  HMMA.1688.F32.TF32 R68, R16.reuse, R52, R136 ;  /* 0x000000341044723c */ /* 0x044fe60000081088 */
[----:B------:R-:W-:Y:S04]  /*2e170*/  STL.64 [R1+0x780], R76 ;  /* 0x0007804c01007387 */ /* 0x000fe80000100a00 */
[----:B------:R1:W-:Y:S04]  /*2e180*/  STL.64 [R1+0x788], R78 ;  /* 0x0007884e01007387 */ /* 0x0003e80000100a00 */
[----:B------:R-:W-:Y:S04]  /*2e190*/  LDS R6, [R2+UR12+0x5100] ;  /* 0x0051000c02067984 */ /* 0x000fe80008000800 */
[----:B------:R-:W-:Y:S04]  /*2e1a0*/  LDS R5, [R3+UR12+0x4100] ;  /* 0x0041000c03057984 */ /* 0x000fe80008000800 */
[----:B------:R-:W-:Y:S01]  /*2e1b0*/  STL.64 [R1+0x770], R72 ;  /* 0x0007704801007387 */ /* 0x000fe20000100a00 */
[C---:B-1----:R-:W-:Y:S03]  /*2e1c0*/  HMMA.1688.F32.TF32 R76, R16.reuse, R56, R140 ;  /* 0x00000038104c723c */ /* 0x042fe6000008108c */
[----:B------:R1:W-:Y:S04]  /*2e1d0*/  STL.64 [R1+0x778], R74 ;  /* 0x0007784a01007387 */ /* 0x0003e80000100a00 */
[----:B------:R-:W-:Y:S04]  /*2e1e0*/  STL.64 [R1+0x760], R68 ;  /* 0x0007604401007387 */ /* 0x000fe80000100a00 */
[----:B------:R2:W-:Y:S01]  /*2e1f0*/  STL.64 [R1+0x768], R70 ;  /* 0x0007684601007387 */ /* 0x0005e20000100a00 */
[----:B-1----:R-:W-:Y:S03]  /*2e200*/  HMMA.1688.F32.TF32 R72, R16, R60, R144 ;  /* 0x0000003c1048723c */ /* 0x002fe60000081090 */
[----:B------:R-:W1:Y:S01]  /*2e210*/  LDS R7, [R3+UR12+0x5100] ;  /* 0x0051000c03077984 */ /* 0x000e620008000800 */
[----:B------:R-:W-:-:S03]  /*2e220*/  IMAD.MOV.U32 R30, RZ, RZ, R21 ;  /* 0x000000ffff1e7224 */ /* 0x000fc600078e0015 */
[----:B------:R-:W-:Y:S01]  /*2e230*/  LDS R132, [R2+UR12+0x4200] ;  /* 0x0042000c02847984 */ /* 0x000fe20008000800 */
[----:B--2---:R-:W-:Y:S03]  /*2e240*/  HMMA.1688.F32.TF32 R68, R16, R64, R148 ;  /* 0x000000401044723c */ /* 0x004fe60000081094 */
[----:B------:R-:W-:Y:S04]  /*2e250*/  STL.64 [R1+0x750], R76 ;  /* 0x0007504c01007387 */ /* 0x000fe80000100a00 */
[----:B------:R-:W-:Y:S01]  /*2e260*/  STL.64 [R1+0x758], R78 ;  /* 0x0007584e01007387 */ /* 0x000fe20000100a00 */
[----:B------:R-:W-:Y:S03]  /*2e270*/  HMMA.1688.F32.TF32 R16, R12, R44, R232 ;  /* 0x0000002c0c10723c */ /* 0x000fe600000810e8 */
[----:B------:R-:W-:Y:S04]  /*2e280*/  LDS R134, [R2+UR12+0x5200] ;  /* 0x0052000c02867984 */ /* 0x000fe80008000800 */
[----:B------:R-:W-:Y:S04]  /*2e290*/  LDS R133, [R3+UR12+0x4200] ;  /* 0x0042000c03857984 */ /* 0x000fe80008000800 */
[----:B------:R-:W-:Y:S04]  /*2e2a0*/  LDS R135, [R3+UR12+0x5200] ;  /* 0x0052000c03877984 */ /* 0x000fe80008000800 */
[----:B------:R-:W-:Y:S01]  /*2e2b0*/  STL.64 [R1+0x720], R68 ;  /* 0x0007204401007387 */ /* 0x000fe20000100a00 */
[----:B------:R-:W-:-:S03]  /*2e2c0*/  IMAD.MOV.U32 R252, RZ, RZ, R71 ;  /* 0x000000fffffc7224 */ /* 0x000fc600078e0047 */
[----:B------:R-:W-:Y:S04]  /*2e2d0*/  STL.64 [R1+0x740], R72 ;  /* 0x0007404801007387 */ /* 0x000fe80000100a00 */
[----:B------:R2:W-:Y:S04]  /*2e2e0*/  STL.64 [R1+0x748], R74 ;  /* 0x0007484a01007387 */ /* 0x0005e80000100a00 */
[----:B------:R3:W-:Y:S01]  /*2e2f0*/  STL [R1+0x728], R70 ;  /* 0x0007284601007387 */ /* 0x0007e20000100800 */
[C---:B--2---:R-:W-:Y:S06]  /*2e300*/  HMMA.1688.F32.TF32 R72, R12.reuse, R36, R240 ;  /* 0x000000240c48723c */ /* 0x044fec00000810f0 */
[----:B---3--:R-:W-:Y:S01]  /*2e310*/  HMMA.1688.F32.TF32 R68, R12, R40, R236 ;  /* 0x000000280c44723c */ /* 0x008fe200000810ec */
[----:B------:R-:W-:-:S15]  /*2e320*/  STL [R1+0x2860], R252 ;  /* 0x002860fc01007387 */ /* 0x000fde0000100800 */
[----:B------:R-:W-:-:S01]  /*2e330*/  NOP ;  /* 0x0000000000007918 */ /* 0x000fc20000000000 */
[----:B------:R-:W-:Y:S04]  /*2e340*/  STL.64 [R1+0x220], R72 ;  /* 0x0002204801007387 */ /* 0x000fe80000100a00 */
[----:B------:R2:W-:Y:S04]  /*2e350*/  STL.64 [R1+0x228], R74 ;  /* 0x0002284a01007387 */ /* 0x0005e80000100a00 */
[----:B------:R-:W-:Y:S04]  /*2e360*/  STL.64 [R1+0x20], R68 ;  /* 0x0000204401007387 */ /* 0x000fe80000100a00 */
[----:B------:R3:W-:Y:S01]  /*2e370*/  STL.64 [R1+0x28], R70 ;  /* 0x0000284601007387 */ /* 0x0007e20000100a00 */
[C---:B--2---:R-:W-:Y:S03]  /*2e380*/  HMMA.1688.F32.TF32 R72, R12.reuse, R48, R248 ;  /* 0x000000300c48723c */ /* 0x044fe600000810f8 */
[----:B------:R-:W-:Y:S04]  /*2e390*/  STL.64 [R1+0x210], R16 ;  /* 0x0002101001007387 */ /* 0x000fe80000100a00 */
[----:B------:R2:W-:Y:S01]  /*2e3a0*/  STL.64 [R1+0x218], R18 ;  /* 0x0002181201007387 */ /* 0x0005e20000100a00 */
[C---:B---3--:R-:W-:Y:S06]  /*2e3b0*/  HMMA.1688.F32.TF32 R68, R12.reuse, R52, R152 ;  /* 0x000000340c44723c */ /* 0x048fec0000081098 */
[C---:B--2---:R-:W-:Y:S09]  /*2e3c0*/  HMMA.1688.F32.TF32 R16, R12.reuse, R56, R156 ;  /* 0x000000380c10723c */ /* 0x044ff2000008109c */
[----:B------:R-:W-:Y:S04]  /*2e3d0*/  STL.64 [R1+0x200], R72 ;  /* 0x0002004801007387 */ /* 0x000fe80000100a00 */
[----:B------:R2:W-:Y:S04]  /*2e3e0*/  STL.64 [R1+0x208], R74 ;  /* 0x0002084a01007387 */ /* 0x0005e80000100a00 */
[----:B------:R-:W-:Y:S04]  /*2e3f0*/  STL.64 [R1+0x1f0], R68 ;  /* 0x0001f04401007387 */ /* 0x000fe80000100a00 */
[----:B------:R3:W-:Y:S01]  /*2e400*/  STL.64 [R1+0x1f8], R70 ;  /* 0x0001f84601007387 */ /* 0x0007e20000100a00 */
[C---:B--2---:R-:W-:Y:S03]  /*2e410*/  HMMA.1688.F32.TF32 R72, R12.reuse, R60, R160 ;  /* 0x0000003c0c48723c */ /* 0x044fe600000810a0 */
[----:B------:R-:W-:Y:S04]  /*2e420*/  STL.64 [R1+0x1e0], R16 ;  /* 0x0001e01001007387 */ /* 0x000fe80000100a00 */
[----:B------:R2:W-:Y:S01]  /*2e430*/  STL.64 [R1+0x1e8], R18 ;  /* 0x0001e81201007387 */ /* 0x0005e20000100a00 */
[----:B---3--:R-:W-:Y:S06]  /*2e440*/  HMMA.1688.F32.TF32 R68, R12, R64, R164 ;  /* 0x000000400c44723c */ /* 0x008fec00000810a4 */
[C---:B-1----:R-:W-:Y:S06]  /*2e450*/  HMMA.1688.F32.TF32 R200, R4.reuse, R36, R200 ;  /* 0x0000002404c8723c */ /* 0x042fec00000810c8 */
[C---:B------:R-:W-:Y:S06]  /*2e460*/  HMMA.1688.F32.TF32 R204, R4.reuse, R40, R204 ;  /* 0x0000002804cc723c */ /* 0x040fec00000810cc */
[----:B------:R-:W-:Y:S06]  /*2e470*/  HMMA.1688.F32.TF32 R208, R4, R44, R208 ;  /* 0x0000002c04d0723c */ /* 0x000fec00000810d0 */
[C---:B--2---:R-:W-:Y:S01]  /*2e480*/  HMMA.1688.F32.TF32 R16, R8.reuse, R36, R168 ;  /* 0x000000240810723c */ /* 0x044fe200000810a8 */
[----:B------:R-:W-:Y:S05]  /*2e490*/  STL.64 [R1+0x1d0], R72 ;  /* 0x0001d04801007387 */ /* 0x000fea0000100a00 */
[C---:B------:R-:W-:Y:S01]  /*2e4a0*/  HMMA.1688.F32.TF32 R12, R8.reuse, R40, R172 ;  /* 0x00000028080c723c */ /* 0x040fe200000810ac */
[----:B------:R-:W-:Y:S04]  /*2e4b0*/  STL.64 [R1+0x1d8], R74 ;  /* 0x0001d84a01007387 */ /* 0x000fe80000100a00 */
[----:B------:R-:W-:Y:S04]  /*2e4c0*/  STL.64 [R1+0x1c0], R68 ;  /* 0x0001c04401007387 */ /* 0x000fe80000100a00 */
[----:B------:R1:W-:Y:S01]  /*2e4d0*/  STL.64 [R1+0x1c8], R70 ;  /* 0x0001c84601007387 */ /* 0x0003e20000100a00 */
[----:B------:R-:W-:Y:S06]  /*2e4e0*/  HMMA.1688.F32.TF32 R248, R8, R64, R196 ;  /* 0x0000004008f8723c */ /* 0x000fec00000810c4 */
[----:B------:R-:W-:Y:S01]  /*2e4f0*/  HMMA.1688.F32.TF32 R212, R4, R48, R212 ;  /* 0x0000003004d4723c */ /* 0x000fe200000810d4 */
[----:B------:R-:W-:Y:S04]  /*2e500*/  STL.64 [R1+0x1b0], R16 ;  /* 0x0001b01001007387 */ /* 0x000fe80000100a00 */
[----:B------:R2:W-:Y:S01]  /*2e510*/  STL.64 [R1+0x1b8], R18 ;  /* 0x0001b81201007387 */ /* 0x0005e20000100a00 */
[C---:B-1----:R-:W-:Y:S03]  /*2e520*/  HMMA.1688.F32.TF32 R68, R8.reuse, R44, R176 ;  /* 0x0000002c0844723c */ /* 0x042fe600000810b0 */
[----:B------:R-:W-:Y:S04]  /*2e530*/  STL.64 [R1+0x1a0], R12 ;  /* 0x0001a00c01007387 */ /* 0x000fe80000100a00 */
[----:B------:R1:W-:Y:S01]  /*2e540*/  STL.64 [R1+0x1a8], R14 ;  /* 0x0001a80e01007387 */ /* 0x0003e20000100a00 */
[----:B--2---:R-:W-:Y:S06]  /*2e550*/  HMMA.1688.F32.TF32 R16, R8, R48, R180 ;  /* 0x000000300810723c */ /* 0x004fec00000810b4 */
[C---:B------:R-:W-:Y:S06]  /*2e560*/  HMMA.1688.F32.TF32 R216, R4.reuse, R52, R216 ;  /* 0x0000003404d8723c */ /* 0x040fec00000810d8 */
[C---:B------:R-:W-:Y:S06]  /*2e570*/  HMMA.1688.F32.TF32 R220, R4.reuse, R56, R220 ;  /* 0x0000003804dc723c */ /* 0x040fec00000810dc */
[C---:B------:R-:W-:Y:S06]  /*2e580*/  HMMA.1688.F32.TF32 R224, R4.reuse, R60, R224 ;  /* 0x0000003c04e0723c */ /* 0x040fec00000810e0 */
[----:B------:R-:W-:Y:S01]  /*2e590*/  HMMA.1688.F32.TF32 R228, R4, R64, R228 ;  /* 0x0000004004e4723c */ /* 0x000fe200000810e4 */
[----:B------:R-:W-:Y:S01]  /*2e5a0*/  IMAD.MOV.U32 R236, RZ, RZ, R20 ;  /* 0x000000ffffec7224 */ /* 0x000fe200078e0014 */
[----:B------:R-:W-:Y:S01]  /*2e5b0*/  MOV R239, R24 ;  /* 0x0000001800ef7202 */ /* 0x000fe20000000f00 */
[----:B------:R-:W-:Y:S01]  /*2e5c0*/  IMAD.MOV.U32 R238, RZ, RZ, R25 ;  /* 0x000000ffffee7224 */ /* 0x000fe200078e0019 */
[----:B------:R-:W-:Y:S01]  /*2e5d0*/  MOV R235, R32 ;  /* 0x0000002000eb7202 */ /* 0x000fe20000000f00 */
[----:B------:R-:W-:Y:S01]  /*2e5e0*/  IMAD.MOV.U32 R234, RZ, RZ, R33 ;  /* 0x000000ffffea7224 */ /* 0x000fe200078e0021 */
[----:B-1----:R-:W-:Y:S01]  /*2e5f0*/  HMMA.1688.F32.TF32 R12, R8, R52, R184 ;  /* 0x00000034080c723c */ /* 0x002fe200000810b8 */
[----:B------:R-:W-:Y:S04]  /*2e600*/  STL.64 [R1+0x180], R68 ;  /* 0x0001804401007387 */ /* 0x000fe80000100a00 */
[----:B------:R-:W-:Y:S04]  /*2e610*/  STL.64 [R1+0x188], R70 ;  /* 0x0001884601007387 */ /* 0x000fe80000100a00 */
[----:B------:R-:W-:Y:S04]  /*2e620*/  LDS R32, [R2+UR12+0x4180] ;  /* 0x0041800c02207984 */ /* 0x000fe80008000800 */
[----:B------:R-:W1:Y:S04]  /*2e630*/  LDS R33, [R3+UR12+0x4180] ;  /* 0x0041800c03217984 */ /* 0x000e680008000800 */
[----:B------:R-:W-:Y:S04]  /*2e640*/  LDS R164, [R2+UR12+0x4280] ;  /* 0x0042800c02a47984 */ /* 0x000fe80008000800 */
[----:B------:R-:W-:Y:S04]  /*2e650*/  LDS R166, [R2+UR12+0x5280] ;  /* 0x0052800c02a67984 */ /* 0x000fe80008000800 */
[----:B------:R-:W-:Y:S01]  /*2e660*/  STL.64 [R1+0x150], R12 ;  /* 0x0001500c01007387 */ /* 0x000fe20000100a00 */
[----:B------:R-:W-:-:S03]  /*2e670*/  MOV R252, R15 ;  /* 0x0000000f00fc7202 */ /* 0x000fc60000000f00 */
[----:B------:R-:W-:Y:S04]  /*2e680*/  STL.64 [R1+0x160], R16 ;  /* 0x0001601001007387 */ /* 0x000fe80000100a00 */
[----:B------:R2:W-:Y:S04]  /*2e690*/  STL.64 [R1+0x168], R18 ;  /* 0x0001681201007387 */ /* 0x0005e80000100a00 */
[----:B------:R3:W-:Y:S04]  /*2e6a0*/  STL [R1+0x158], R14 ;  /* 0x0001580e01007387 */ /* 0x0007e80000100800 */
[----:B------:R-:W-:Y:S01]  /*2e6b0*/  LDS R165, [R3+UR12+0x4280] ;  /* 0x0042800c03a57984 */ /* 0x000fe20008000800 */
[C---:B--2---:R-:W-:Y:S03]  /*2e6c0*/  HMMA.1688.F32.TF32 R16, R8.reuse, R56, R188 ;  /* 0x000000380810723c */ /* 0x044fe600000810bc */
[----:B------:R-:W2:Y:S04]  /*2e6d0*/  LDS R167, [R3+UR12+0x5280] ;  /* 0x0052800c03a77984 */ /* 0x000ea80008000800 */
[----:B------:R-:W-:Y:S01]  /*2e6e0*/  LDS R196, [R2+UR12+0x4300] ;  /* 0x0043000c02c47984 */ /* 0x000fe20008000800 */
[----:B---3--:R-:W-:Y:S03]  /*2e6f0*/  HMMA.1688.F32.TF32 R12, R8, R60, R192 ;  /* 0x0000003c080c723c */ /* 0x008fe600000810c0 */
[----:B------:R3:W-:Y:S04]  /*2e700*/  STL [R1+0x2864], R252 ;  /* 0x002864fc01007387 */ /* 0x0007e80000100800 */
[----:B------:R-:W-:Y:S04]  /*2e710*/  LDS R198, [R2+UR12+0x5300] ;  /* 0x0053000c02c67984 */ /* 0x000fe80008000800 */
[----:B------:R-:W-:Y:S04]  /*2e720*/  LDS R197, [R3+UR12+0x4300] ;  /* 0x0043000c03c57984 */ /* 0x000fe80008000800 */
[----:B------:R-:W4:Y:S08]  /*2e730*/  LDS R199, [R3+UR12+0x5300] ;  /* 0x0053000c03c77984 */ /* 0x000f300008000800 */
[----:B------:R-:W-:Y:S04]  /*2e740*/  STL.64 [R1+0xf0], R12 ;  /* 0x0000f00c01007387 */ /* 0x000fe80000100a00 */
[----:B------:R-:W-:Y:S04]  /*2e750*/  STL.64 [R1+0x120], R16 ;  /* 0x0001201001007387 */ /* 0x000fe80000100a00 */
[----:B------:R-:W-:Y:S04]  /*2e760*/  STL.64 [R1+0x128], R18 ;  /* 0x0001281201007387 */ /* 0x000fe80000100a00 */
[----:B------:R2:W-:Y:S04]  /*2e770*/  STL [R1+0xf8], R14 ;  /* 0x0000f80e01007387 */ /* 0x0005e80000100800 */
[----:B------:R-:W1:Y:S04]  /*2e780*/  LDL.LU R232, [R1+0x30] ;  /* 0x0000300001e87983 */ /* 0x000e680000300800 */
[----:B------:R-:W1:Y:S04]  /*2e790*/  LDL.LU R233, [R1+0x34] ;  /* 0x0000340001e97983 */ /* 0x000e680000300800 */
        /* <DEDUP_REMOVED lines=12> */
[----:B------:R-:W-:Y:S04]  /*2e860*/  STL.64 [R1+0x27d8], R222 ;  /* 0x0027d8de01007387 */ /* 0x000fe80000100a00 */
[----:B------:R4:W-:Y:S04]  /*2e870*/  STL.64 [R1+0x27d0], R220 ;  /* 0x0027d0dc01007387 */ /* 0x0009e80000100a00 */
[----:B------:R-:W-:Y:S04]  /*2e880*/  STL.64 [R1+0x27e8], R226 ;  /* 0x0027e8e201007387 */ /* 0x000fe80000100a00 */
[----:B------:R-:W-:Y:S04]  /*2e890*/  STL.64 [R1+0x27e0], R224 ;  /* 0x0027e0e001007387 */ /* 0x000fe80000100a00 */
[----:B------:R-:W-:Y:S04]  /*2e8a0*/  STL.64 [R1+0x27f8], R230 ;  /* 0x0027f8e601007387 */ /* 0x000fe80000100a00 */
[----:B------:R4:W-:Y:S04]  /*2e8b0*/  STL.64 [R1+0x27f0], R228 ;  /* 0x0027f0e401007387 */ /* 0x0009e80000100a00 */
[----:B------:R-:W3:Y:S04]  /*2e8c0*/  LDL.LU R20, [R1+0x29b8] ;  /* 0x0029b80001147983 */ /* 0x000ee80000300800 */
[----:B------:R-:W2:Y:S04]  /*2e8d0*/  LDL.LU R237, [R1+0xd4] ;  /* 0x0000d40001ed7983 */ /* 0x000ea80000300800 */
[----:B------:R-:W4:Y:S04]  /*2e8e0*/  LDL.LU R25, [R1+0x29b4] ;  /* 0x0029b40001197983 */ /* 0x000f280000300800 */
[----:B------:R-:W4:Y:S04]  /*2e8f0*/  LDL.LU R24, [R1+0x29b0] ;  /* 0x0029b00001187983 */ /* 0x000f280000300800 */
[----:B------:R-:W4:Y:S01]  /*2e900*/  LDL.LU R21, [R1+0x29ac] ;  /* 0x0029ac0001157983 */ /* 0x000f220000300800 */
[----:B-1----:R-:W-:Y:S01]  /*2e910*/  HMMA.1688.F32.TF32 R4, R32, R36, R232 ;  /* 0x000000242004723c */ /* 0x002fe200000810e8 */
[----:B---3--:R-:W-:-:S02]  /*2e920*/  IMAD.MOV.U32 R31, RZ, RZ, R20 ;  /* 0x000000ffff1f7224 */ /* 0x008fc400078e0014 */
[----:B------:R-:W4:Y:S04]  /*2e930*/  LDL.LU R20, [R1+0x29a8] ;  /* 0x0029a80001147983 */ /* 0x000f280000300800 */
        /* <DEDUP_REMOVED lines=33> */
[----:B------:R-:W-:Y:S02]  /*2eb50*/  HMMA.1688.F32.TF32 R28, R32, R60, R28 ;  /* 0x0000003c201c723c */ /* 0x000fe4000008101c */
[----:B------:R-:W-:Y:S04]  /*2eb60*/  STL.64 [R1+0x2808], R6 ;  /* 0x0028080601007387 */ /* 0x000fe80000100a00 */
[-C--:B--2---:R-:W-:Y:S01]  /*2eb70*/  HMMA.1688.F32.TF32 R112, R132, R44.reuse, R236 ;  /* 0x0000002c8470723c */ /* 0x084fe200000810ec */
[----:B------:R1:W-:Y:S05]  /*2eb80*/  STL.64 [R1+0x2800], R4 ;  /* 0x0028000401007387 */ /* 0x0003ea0000100a00 */
[C---:B---3--:R-:W-:Y:S06]  /*2eb90*/  HMMA.1688.F32.TF32 R12, R32.reuse, R44, R80 ;  /* 0x0000002c200c723c */ /* 0x048fec0000081050 */
[C---:B----4-:R-:W-:Y:S06]  /*2eba0*/  HMMA.1688.F32.TF32 R8, R32.reuse, R40, R84 ;  /* 0x000000282008723c */ /* 0x050fec0000081054 */
[C---:B------:R-:W-:Y:S06]  /*2ebb0*/  HMMA.1688.F32.TF32 R16, R32.reuse, R48, R76 ;  /* 0x000000302010723c */ /* 0x040fec000008104c */
[C---:B------:R-:W-:Y:S06]  /*2ebc0*/  HMMA.1688.F32.TF32 R20, R32.reuse, R52, R20 ;  /* 0x000000342014723c */ /* 0x040fec0000081014 */
[C---:B------:R-:W-:Y:S05]  /*2ebd0*/  HMMA.1688.F32.TF32 R24, R32.reuse, R56, R24 ;  /* 0x000000382018723c */ /* 0x040fea0000081018 */
[----:B------:R-:W-:Y:S01]  /*2ebe0*/  STL.64 [R1+0x2818], R10 ;  /* 0x0028180a01007387 */ /* 0x000fe20000100a00 */
[----:B------:R-:W-:Y:S03]  /*2ebf0*/  HMMA.1688.F32.TF32 R32, R32, R64, R72 ;  /* 0x000000402020723c */ /* 0x000fe60000081048 */
[----:B------:R2:W-:Y:S04]  /*2ec00*/  STL.64 [R1+0x2810], R8 ;  /* 0x0028100801007387 */ /* 0x0005e80000100a00 */
[----:B------:R-:W-:Y:S01]  /*2ec10*/  STL.64 [R1+0x2828], R14 ;  /* 0x0028280e01007387 */ /* 0x000fe20000100a00 */
[C---:B------:R-:W-:Y:S03]  /*2ec20*/  HMMA.1688.F32.TF32 R104, R132.reuse, R36, R68 ;  /* 0x000000248468723c */ /* 0x040fe60000081044 */
[----:B------:R-:W-:Y:S04]  /*2ec30*/  STL.64 [R1+0x2820], R12 ;  /* 0x0028200c01007387 */ /* 0x000fe80000100a00 */
[----:B------:R-:W-:Y:S01]  /*2ec40*/  STL.64 [R1+0x2838], R18 ;  /* 0x0028381201007387 */ /* 0x000fe20000100a00 */
[C---:B------:R-:W-:Y:S03]  /*2ec50*/  HMMA.1688.F32.TF32 R108, R132.reuse, R40, R240 ;  /* 0x00000028846c723c */ /* 0x040fe600000810f0 */
[----:B------:R3:W-:Y:S04]  /*2ec60*/  STL.64 [R1+0x2830], R16 ;  /* 0x0028301001007387 */ /* 0x0007e80000100a00 */
        /* <DEDUP_REMOVED lines=8> */
[----:B------:R-:W-:Y:S04]  /*2ecf0*/  STL.64 [R1+0x2890], R106 ;  /* 0x0028906a01007387 */ /* 0x000fe80000100a00 */
[----:B------:R4:W-:Y:S01]  /*2ed00*/  STL.64 [R1+0x2888], R104 ;  /* 0x0028886801007387 */ /* 0x0009e20000100a00 */
[----:B------:R-:W-:Y:S03]  /*2ed10*/  HMMA.1688.F32.TF32 R116, R132, R48, R232 ;  /* 0x000000308474723c */ /* 0x000fe600000810e8 */
[----:B------:R-:W-:Y:S04]  /*2ed20*/  STL.64 [R1+0x28a0], R110 ;  /* 0x0028a06e01007387 */ /* 0x000fe80000100a00 */
[----:B------:R4:W-:Y:S04]  /*2ed30*/  STL.64 [R1+0x2898], R108 ;  /* 0x0028986c01007387 */ /* 0x0009e80000100a00 */
[----:B------:R-:W-:Y:S04]  /*2ed40*/  STL.64 [R1+0x28b0], R114 ;  /* 0x0028b07201007387 */ /* 0x000fe80000100a00 */
        /* <DEDUP_REMOVED lines=50> */
[----:B------:R1:W-:Y:S01]  /*2f070*/  STL.64 [R1+0x28b8], R116 ;  /* 0x0028b87401007387 */ /* 0x0003e20000100a00 */
[----:B----4-:R-:W-:Y:S06]  /*2f080*/  HMMA.1688.F32.TF32 R140, R164, R40, R80 ;  /* 0x00000028a48c723c */ /* 0x010fec0000081050 */
[C---:B--2---:R-:W-:Y:S06]  /*2f090*/  HMMA.1688.F32.TF32 R124, R132.reuse, R56, R96 ;  /* 0x00000038847c723c */ /* 0x044fec0000081060 */
[C---:B---3--:R-:W-:Y:S06]  /*2f0a0*/  HMMA.1688.F32.TF32 R120, R132.reuse, R52, R100 ;  /* 0x000000348478723c */ /* 0x048fec0000081064 */
[C---:B------:R-:W-:Y:S06]  /*2f0b0*/  HMMA.1688.F32.TF32 R128, R132.reuse, R60, R92 ;  /* 0x0000003c8480723c */ /* 0x040fec000008105c */
[----:B------:R-:W-:Y:S11]  /*2f0c0*/  HMMA.1688.F32.TF32 R132, R132, R64, R88 ;  /* 0x000000408484723c */ /* 0x000ff60000081058 */
[----:B------:R-:W-:Y:S01]  /*2f0d0*/  STL.64 [R1+0x28d0], R122 ;  /* 0x0028d07a01007387 */ /* 0x000fe20000100a00 */
[C---:B------:R-:W-:Y:S03]  /*2f0e0*/  HMMA.1688.F32.TF32 R136, R164.reuse, R36, R84 ;  /* 0x00000024a488723c */ /* 0x040fe60000081054 */
[----:B------:R2:W-:Y:S03]  /*2f0f0*/  STL.64 [R1+0x28c8], R120 ;  /* 0x0028c87801007387 */ /* 0x0005e60000100a00 */
[C---:B------:R-:W-:Y:S01]  /*2f100*/  HMMA.1688.F32.TF32 R144, R164.reuse, R44, R76 ;  /* 0x0000002ca490723c */ /* 0x040fe2000008104c */
[----:B------:R-:W-:Y:S05]  /*2f110*/  STL.64 [R1+0x28e0], R126 ;  /* 0x0028e07e01007387 */ /* 0x000fea0000100a00 */
[C---:B------:R-:W-:Y:S01]  /*2f120*/  HMMA.1688.F32.TF32 R148, R164.reuse, R48, R72 ;  /* 0x00000030a494723c */ /* 0x040fe20000081048 */
[----:B------:R3:W-:Y:S04]  /*2f130*/  STL.64 [R1+0x28d8], R124 ;  /* 0x0028d87c01007387 */ /* 0x0007e80000100a00 */
[----:B------:R-:W-:Y:S01]  /*2f140*/  STL.64 [R1+0x28f0], R130 ;  /* 0x0028f08201007387 */ /* 0x000fe20000100a00 */
[C---:B------:R-:W-:Y:S03]  /*2f150*/  HMMA.1688.F32.TF32 R152, R164.reuse, R52, R68 ;  /* 0x00000034a498723c */ /* 0x040fe60000081044 */
[----:B------:R-:W-:Y:S04]  /*2f160*/  STL.64 [R1+0x28e8], R128 ;  /* 0x0028e88001007387 */ /* 0x000fe80000100a00 */
[----:B------:R-:W-:Y:S04]  /*2f170*/  STL.64 [R1+0x2900], R134 ;  /* 0x0029008601007387 */ /* 0x000fe80000100a00 */
[----:B------:R-:W-:Y:S04]  /*2f180*/  STL.64 [R1+0x28f8], R132 ;  /* 0x0028f88401007387 */ /* 0x000fe80000100a00 */
[----:B------:R-:W-:Y:S04]  /*2f190*/  STL.64 [R1+0x2910], R138 ;  /* 0x0029108a01007387 */ /* 0x000fe80000100a00 */
[----:B------:R-:W-:Y:S04]  /*2f1a0*/  STL.64 [R1+0x2908], R136 ;  /* 0x0029088801007387 */ /* 0x000fe80000100a00 */
[----:B------:R-:W-:Y:S04]  /*2f1b0*/  STL.64 [R1+0x2920], R142 ;  /* 0x0029208e01007387 */ /* 0x000fe80000100a00 */
[----:B------:R-:W-:Y:S04]  /*2f1c0*/  STL.64 [R1+0x2918], R140 ;  /* 0x0029188c01007387 */ /* 0x000fe80000100a00 */
[----:B------:R-:W-:Y:S01]  /*2f1d0*/  STL.64 [R1+0x2930], R146 ;  /* 0x0029309201007387 */ /* 0x000fe20000100a00 */
[C---:B------:R-:W-:Y:S03]  /*2f1e0*/  HMMA.1688.F32.TF32 R156, R164.reuse, R56, R240 ;  /* 0x00000038a49c723c */ /* 0x040fe600000810f0 */
[----:B------:R-:W-:Y:S04]  /*2f1f0*/  STL.64 [R1+0x2928], R144 ;  /* 0x0029289001007387 */ /* 0x000fe80000100a00 */
[----:B------:R-:W-:Y:S01]  /*2f200*/  STL.64 [R1+0x2940], R150 ;  /* 0x0029409601007387 */ /* 0x000fe20000100a00 */
[C---:B------:R-:W-:Y:S03]  /*2f210*/  HMMA.1688.F32.TF32 R160, R164.reuse, R60, R236 ;  /* 0x0000003ca4a0723c */ /* 0x040fe600000810ec */
[----:B------:R-:W-:Y:S03]  /*2f220*/  STL.64 [R1+0x2938], R148 ;  /* 0x0029389401007387 */ /* 0x000fe60000100a00 */
[----:B------:R-:W-:Y:S01]  /*2f230*/  HMMA.1688.F32.TF32 R164, R164, R64, R232 ;  /* 0x00000040a4a4723c */ /* 0x000fe200000810e8 */
[----:B------:R-:W-:Y:S04]  /*2f240*/  STL.64 [R1+0x2950], R154 ;  /* 0x0029509a01007387 */ /* 0x000fe80000100a00 */
[----:B------:R-:W-:Y:S04]  /*2f250*/  STL.64 [R1+0x2948], R152 ;  /* 0x0029489801007387 */ /* 0x000fe80000100a00 */
        /* <DEDUP_REMOVED lines=56> */
[----:B------:R-:W-:-:S03]  /*2f5e0*/  MOV R216, R58 ;  /* 0x0000003a00d87202 */ /* 0x000fc60000000f00 */
[----:B------:R-:W4:Y:S01]  /*2f5f0*/  LDL.LU R212, [R1+0x640] ;  /* 0x0006400001d47983 */ /* 0x000f220000300800 */
[----:B------:R-:W-:-:S03]  /*2f600*/  IMAD.MOV.U32 R217, RZ, RZ, R62 ;  /* 0x000000ffffd97224 */ /* 0x000fc600078e003e */
[----:B------:R-:W4:Y:S01]  /*2f610*/  LDL.LU R213, [R1+0x644] ;  /* 0x0006440001d57983 */ /* 0x000f220000300800 */
[----:B------:R-:W-:-:S03]  /*2f620*/  IMAD.MOV.U32 R218, RZ, RZ, R67 ;  /* 0x000000ffffda7224 */ /* 0x000fc600078e0043 */
[----:B------:R-:W4:Y:S01]  /*2f630*/  LDL.LU R214, [R1+0x648] ;  /* 0x0006480001d67983 */ /* 0x000f220000300800 */
[----:B------:R-:W-:-:S03]  /*2f640*/  MOV R219, R66 ;  /* 0x0000004200db7202 */ /* 0x000fc60000000f00 */
        /* <DEDUP_REMOVED lines=13> */
[----:B-1----:R-:W4:Y:S04]  /*2f720*/  LDL.LU R4, [R1+0x690] ;  /* 0x0006900001047983 */ /* 0x002f280000300800 */
        /* <DEDUP_REMOVED lines=35> */
[C---:B--2---:R-:W-:Y:S03]  /*2f960*/  HMMA.1688.F32.TF32 R184, R196.reuse, R52, R92 ;  /* 0x00000034c4b8723c */ /* 0x044fe6000008105c */
        /* <DEDUP_REMOVED lines=12> */
[C---:B---3--:R-:W-:Y:S03]  /*2fa30*/  HMMA.1688.F32.TF32 R180, R196.reuse, R48, R96 ;  /* 0x00000030c4b4723c */ /* 0x048fe60000081060 */
[----:B------:R-:W-:Y:S04]  /*2fa40*/  LDS R96, [R2+UR12+0x4380] ;  /* 0x0043800c02607984 */ /* 0x000fe80008000800 */
[----:B------:R-:W-:Y:S04]  /*2fa50*/  LDS R98, [R2+UR12+0x5380] ;  /* 0x0053800c02627984 */ /* 0x000fe80008000800 */
[----:B------:R-:W-:Y:S04]  /*2fa60*/  LDS R97, [R3+UR12+0x4380] ;  /* 0x0043800c03617984 */ /* 0x000fe80008000800 */
[----:B------:R-:W1:Y:S01]  /*2fa70*/  LDS R99, [R3+UR12+0x5380] ;  /* 0x0053800c03637984 */ /* 0x000e620008000800 */
[----:B----4-:R-:W-:Y:S03]  /*2fa80*/  HMMA.1688.F32.TF32 R176, R196, R44, R100 ;  /* 0x0000002cc4b0723c */ /* 0x010fe60000081064 */
        /* <DEDUP_REMOVED lines=16> */
[----:B------:R-:W-:-:S03]  /*2fb90*/  IMAD.MOV.U32 R224, RZ, RZ, R66 ;  /* 0x000000ffffe07224 */ /* 0x000fc600078e0042 */
[----:B------:R-:W4:Y:S01]  /*2fba0*/  LDL.LU R12, [R1+0x6b0] ;  /* 0x0006b000010c7983 */ /* 0x000f220000300800 */
[----:B------:R-:W-:-:S03]  /*2fbb0*/  IMAD.MOV.U32 R225, RZ, RZ, R67 ;  /* 0x000000ffffe17224 */ /* 0x000fc600078e0043 */
[----:B------:R-:W4:Y:S01]  /*2fbc0*/  LDL.LU R13, [R1+0x6b4] ;  /* 0x0006b400010d7983 */ /* 0x000f220000300800 */
[----:B------:R-:W-:-:S03]  /*2fbd0*/  MOV R226, R62 ;  /* 0x0000003e00e27202 */ /* 0x000fc60000000f00 */
[----:B------:R-:W4:Y:S01]  /*2fbe0*/  LDL.LU R14, [R1+0x6b8] ;  /* 0x0006b800010e7983 */ /* 0x000f220000300800 */
[----:B------:R-:W-:-:S03]  /*2fbf0*/  IMAD.MOV.U32 R227, RZ, RZ, R58 ;  /* 0x000000ffffe37224 */ /* 0x000fc600078e003a */
[----:B------:R-:W4:Y:S01]  /*2fc00*/  LDL.LU R15, [R1+0x6bc] ;  /* 0x0006bc00010f7983 */ /* 0x000f220000300800 */
[----:B------:R-:W-:-:S03]  /*2fc10*/  IMAD.MOV.U32 R248, RZ, RZ, R50 ;  /* 0x000000fffff87224 */ /* 0x000fc600078e0032 */
[----:B------:R-:W3:Y:S01]  /*2fc20*/  LDL.LU R66, [R1+0x2994] ;  /* 0x0029940001427983 */ /* 0x000ee20000300800 */
[----:B------:R-:W-:-:S03]  /*2fc30*/  MOV R249, R51 ;  /* 0x0000003300f97202 */ /* 0x000fc60000000f00 */
[----:B------:R-:W3:Y:S01]  /*2fc40*/  LDL.LU R67, [R1+0x2990] ;  /* 0x0029900001437983 */ /* 0x000ee20000300800 */
        /* <DEDUP_REMOVED lines=13> */
[----:B------:R-:W4:Y:S01]  /*2fd20*/  LDL.LU R38, [R1+0x2970] ;  /* 0x0029700001267983 */ /* 0x000f220000300800 */
[C---:B-1----:R-:W-:Y:S03]  /*2fd30*/  HMMA.1688.F32.TF32 R68, R96.reuse, R36, R68 ;  /* 0x000000246044723c */ /* 0x042fe60000081044 */
[----:B------:R-:W4:Y:S04]  /*2fd40*/  LDL.LU R39, [R1+0x296c] ;  /* 0x00296c0001277983 */ /* 0x000f280000300800 */
[----:B------:R-:W4:Y:S01]  /*2fd50*/  LDL.LU R43, [R1+0x2968] ;  /* 0x00296800012b7983 */ /* 0x000f220000300800 */
[C---:B------:R-:W-:Y:S06]  /*2fd60*/  HMMA.1688.F32.TF32 R72, R96.reuse, R40, R72 ;  /* 0x000000286048723c */ /* 0x040fec0000081048 */
[C---:B------:R-:W-:Y:S06]  /*2fd70*/  HMMA.1688.F32.TF32 R76, R96.reuse, R44, R76 ;  /* 0x0000002c604c723c */ /* 0x040fec000008104c */
[C---:B------:R-:W-:Y:S06]  /*2fd80*/  HMMA.1688.F32.TF32 R80, R96.reuse, R48, R80 ;  /* 0x000000306050723c */ /* 0x040fec0000081050 */
[C---:B------:R-:W-:Y:S06]  /*2fd90*/  HMMA.1688.F32.TF32 R84, R96.reuse, R52, R84 ;  /* 0x000000346054723c */ /* 0x040fec0000081054 */
[C---:B------:R-:W-:Y:S06]  /*2fda0*/  HMMA.1688.F32.TF32 R88, R96.reuse, R56, R88 ;  /* 0x000000386058723c */ /* 0x040fec0000081058 */
[C---:B--2---:R-:W-:Y:S06]  /*2fdb0*/  HMMA.1688.F32.TF32 R92, R96.reuse, R60, R92 ;  /* 0x0000003c605c723c */ /* 0x044fec000008105c */
[----:B------:R-:W-:Y:S07]  /*2fdc0*/  HMMA.1688.F32.TF32 R96, R96, R64, R204 ;  /* 0x000000406060723c */ /* 0x000fee00000810cc */
[----:B------:R-:W-:-:S02]  /*2fdd0*/  IMAD.MOV.U32 R204, RZ, RZ, R54 ;  /* 0x000000ffffcc7224 */ /* 0x000fc400078e0036 */
[----:B------:R-:W2:Y:S01]  /*2fde0*/  LDL.LU R54, [R1+0x2964] ;  /* 0x0029640001367983 */ /* 0x000ea20000300800 */
[----:B------:R-:W-:Y:S01]  /*2fdf0*/  IMAD.MOV.U32 R205, RZ, RZ, R55 ;  /* 0x000000ffffcd7224 */ /* 0x000fe200078e0037 */
[----:B------:R-:W-:Y:S02]  /*2fe00*/  MOV R206, R59 ;  /* 0x0000003b00ce7202 */ /* 0x000fe40000000f00 */
[----:B------:R-:W2:Y:S01]  /*2fe10*/  LDL.LU R55, [R1+0x2960] ;  /* 0x0029600001377983 */ /* 0x000ea20000300800 */
[----:B------:R-:W-:-:S03]  /*2fe20*/  IMAD.MOV.U32 R207, RZ, RZ, R63 ;  /* 0x000000ffffcf7224 */ /* 0x000fc600078e003f */
[----:B------:R-:W2:Y:S04]  /*2fe30*/  LDL.LU R59, [R1+0x295c] ;  /* 0x00295c00013b7983 */ /* 0x000ea80000300800 */
[----:B------:R-:W2:Y:S01]  /*2fe40*/  LDL.LU R63, [R1+0x2958] ;  /* 0x00295800013f7983 */ /* 0x000ea20000300800 */
[----:B------:R-:W-:Y:S01]  /*2fe50*/  LOP3.LUT R203, R0, 0x20, RZ, 0x3c, !PT ;  /* 0x0000002000cb7812 */ /* 0x000fe200078e3cff */
[C---:B------:R-:W-:Y:S02]  /*2fe60*/  HMMA.1688.F32.TF32 R188, R196.reuse, R56, R240 ;  /* 0x00000038c4bc723c */ /* 0x040fe400000810f0 */
[----:B------:R-:W-:Y:S04]  /*2fe70*/  LDS R240, [R0+UR12+0x6000] ;  /* 0x0060000c00f07984 */ /* 0x000fe80008000800 */
[----:B------:R-:W-:Y:S04]  /*2fe80*/  LDS R242, [R0+UR12+0x7000] ;  /* 0x0070000c00f27984 */ /* 0x000fe80008000800 */
[----:B------:R-:W-:Y:S04]  /*2fe90*/  LDS R241, [R203+UR12+0x6000] ;  /* 0x0060000ccbf17984 */ /* 0x000fe80008000800 */
[----:B------:R-:W3:Y:S01]  /*2fea0*/  LDS R243, [R203+UR12+0x7000] ;  /* 0x0070000ccbf37984 */ /* 0x000ee20008000800 */
[C---:B------:R-:W-:Y:S03]  /*2feb0*/  HMMA.1688.F32.TF32 R192, R196.reuse, R60, R236 ;  /* 0x0000003cc4c0723c */ /* 0x040fe600000810ec */
[----:B------:R-:W-:Y:S04]  /*2fec0*/  LDS R236, [R0+UR12+0x6080] ;  /* 0x0060800c00ec7984 */ /* 0x000fe80008000800 */
[----:B------:R-:W-:Y:S04]  /*2fed0*/  LDS R238, [R0+UR12+0x7080] ;  /* 0x0070800c00ee7984 */ /* 0x000fe80008000800 */
[----:B------:R-:W-:Y:S04]  /*2fee0*/  LDS R237, [R203+UR12+0x6080] ;  /* 0x0060800ccbed7984 */ /* 0x000fe80008000800 */
[----:B------:R-:W1:Y:S01]  /*2fef0*/  LDS R239, [R203+UR12+0x7080] ;  /* 0x0070800ccbef7984 */ /* 0x000e620008000800 */
[C---:B------:R-:W-:Y:S06]  /*2ff00*/  HMMA.1688.F32.TF32 R168, R196.reuse, R36, R168 ;  /* 0x00000024c4a8723c */ /* 0x040fec00000810a8 */
[C---:B------:R-:W-:Y:S06]  /*2ff10*/  HMMA.1688.F32.TF32 R172, R196.reuse, R40, R172 ;  /* 0x00000028c4ac723c */ /* 0x040fec00000810ac */
[----:B------:R-:W-:Y:S01]  /*2ff20*/  HMMA.1688.F32.TF32 R196, R196, R64, R232 ;  /* 0x00000040c4c4723c */ /* 0x000fe200000810e8 */
[----:B------:R-:W-:Y:S04]  /*2ff30*/  LDS R232, [R0+UR12+0x6100] ;  /* 0x0061000c00e87984 */ /* 0x000fe80008000800 */
[----:B------:R-:W-:Y:S04]  /*2ff40*/  LDS R234, [R0+UR12+0x7100] ;  /* 0x0071000c00ea7984 */ /* 0x000fe80008000800 */
[----:B------:R-:W-:Y:S04]  /*2ff50*/  LDS R233, [R203+UR12+0x6100] ;  /* 0x0061000ccbe97984 */ /* 0x000fe80008000800 */
[----:B------:R-:W2:Y:S01]  /*2ff60*/  LDS R235, [R203+UR12+0x7100] ;  /* 0x0071000ccbeb7984 */ /* 0x000ea20008000800 */
[C---:B---3--:R-:W-:Y:S06]  /*2ff70*/  HMMA.1688.F32.TF32 R32, R240.reuse, R66, R32 ;  /* 0x00000042f020723c */ /* 0x048fec0000081020 */
[C---:B----4-:R-:W-:Y:S06]  /*2ff80*/  HMMA.1688.F32.TF32 R116, R240.reuse, R50, R116 ;  /* 0x00000032f074723c */ /* 0x050fec0000081074 */
[C---:B------:R-:W-:Y:S06]  /*2ff90*/  HMMA.1688.F32.TF32 R120, R240.reuse, R46, R120 ;  /* 0x0000002ef078723c */ /* 0x040fec0000081078 */
[----:B------:R-:W-:Y:S06]  /*2ffa0*/  HMMA.1688.F32.TF32 R124, R240, R42, R124 ;  /* 0x0000002af07c723c */ /* 0x000fec000008107c */
[C---:B-1----:R-:W-:Y:S06]  /*2ffb0*/  HMMA.1688.F32.TF32 R28, R236.reuse, R38, R28 ;  /* 0x00000026ec1c723c */ /* 0x042fec000008101c */
        /* <DEDUP_REMOVED lines=8> */
[----:B------:R-:W-:Y:S01]  /*30040*/  STL.64 [R1+0x58], R118 ;  /* 0x0000587601007387 */ /* 0x000fe20000100a00 */
[C---:B--2---:R-:W-:Y:S06]  /*30050*/  HMMA.1688.F32.TF32 R112, R240.reuse, R54, R112 ;  /* 0x00000036f070723c */ /* 0x044fec0000081070 */
[C---:B------:R-:W-:Y:S06]  /*30060*/  HMMA.1688.F32.TF32 R108, R240.reuse, R58, R108 ;  /* 0x0000003af06c723c */ /* 0x040fec000008106c */
[----:B------:R-:W-:Y:S06]  /*30070*/  HMMA.1688.F32.TF32 R104, R240, R62, R104 ;  /* 0x0000003ef068723c */ /* 0x000fec0000081068 */
[C---:B------:R-:W-:Y:S06]  /*30080*/  HMMA.1688.F32.TF32 R12, R236.reuse, R54, R12 ;  /* 0x00000036ec0c723c */ /* 0x040fec000008100c */
[C---:B------:R-:W-:Y:S01]  /*30090*/  HMMA.1688.F32.TF32 R8, R236.reuse, R58, R8 ;  /* 0x0000003aec08723c */ /* 0x040fe20000081008 */
[----:B------:R-:W-:Y:S05]  /*300a0*/  STL.64 [R1+0x70], R112 ;  /* 0x0000707001007387 */ /* 0x000fea0000100a00 */
        /* <DEDUP_REMOVED lines=19> */
[----:B------:R2:W-:Y:S01]  /*301e0*/  STL.64 [R1+0x4c8], R10 ;  /* 0x0004c80a01007387 */ /* 0x0005e20000100a00 */
[----:B-1----:R-:W-:Y:S03]  /*301f0*/  HMMA.1688.F32.TF32 R12, R236, R66, R228 ;  /* 0x00000042ec0c723c */ /* 0x002fe600000810e4 */
[----:B------:R-:W-:Y:S04]  /*30200*/  STL.64 [R1+0x690], R4 ;  /* 0x0006900401007387 */ /* 0x000fe80000100a00 */
[----:B------:R1:W-:Y:S01]  /*30210*/  STL.64 [R1+0x698], R6 ;  /* 0x0006980601007387 */ /* 0x0003e20000100a00 */
[C---:B--2---:R-:W-:Y:S03]  /*30220*/  HMMA.1688.F32.TF32 R8, R232.reuse, R38, R224 ;  /* 0x00000026e808723c */ /* 0x044fe600000810e0 */
[----:B------:R-:W-:Y:S04]  /*30230*/  LDS R237, [R203+UR12+0x6200] ;  /* 0x0062000ccbed7984 */ /* 0x000fe80008000800 */
[----:B------:R-:W-:Y:S01]  /*30240*/  LDS R239, [R203+UR12+0x7200] ;  /* 0x0072000ccbef7984 */ /* 0x000fe20008000800 */
[C---:B-1----:R-:W-:Y:S03]  /*30250*/  HMMA.1688.F32.TF32 R4, R232.reuse, R42, R220 ;  /* 0x0000002ae804723c */ /* 0x042fe600000810dc */
[----:B------:R-:W-:Y:S04]  /*30260*/  LDS R236, [R0+UR12+0x6200] ;  /* 0x0062000c00ec7984 */ /* 0x000fe80008000800 */
[----:B------:R-:W-:Y:S04]  /*30270*/  LDS R238, [R0+UR12+0x7200] ;  /* 0x0072000c00ee7984 */ /* 0x000fe80008000800 */
        /* <DEDUP_REMOVED lines=17> */
[----:B------:R-:W2:Y:S04]  /*30390*/  LDL.LU R250, [R1+0x628] ;  /* 0x0006280001fa7983 */ /* 0x000ea80000300800 */
[----:B------:R-:W2:Y:S01]  /*303a0*/  LDL.LU R251, [R1+0x62c] ;  /* 0x00062c0001fb7983 */ /* 0x000ea20000300800 */
[----:B-1----:R-:W-:-:S15]  /*303b0*/  HMMA.1688.F32.TF32 R4, R232, R58, R208 ;  /* 0x0000003ae804723c */ /* 0x002fde00000810d0 */
[----:B------:R-:W-:-:S08]  /*303c0*/  NOP ;  /* 0x0000000000007918 */ /* 0x000fd00000000000 */
[----:B------:R1:W-:Y:S01]  /*303d0*/  STL.64 [R1+0x638], R6 ;  /* 0x0006380601007387 */ /* 0x0003e20000100a00 */
[----:B------:R-:W-:Y:S01]  /*303e0*/  IMAD.MOV.U32 R64, RZ, RZ, R4 ;  /* 0x000000ffff407224 */ /* 0x000fe200078e0004 */
[----:B------:R-:W-:Y:S02]  /*303f0*/  MOV R65, R5 ;  /* 0x0000000500417202 */ /* 0x000fe40000000f00 */
[----:B-1----:R-:W-:-:S15]  /*30400*/  HMMA.1688.F32.TF32 R4, R232, R62, R204 ;  /* 0x0000003ee804723c */ /* 0x002fde00000810cc */
[----:B------:R-:W-:-:S09]  /*30410*/  NOP ;  /* 0x0000000000007918 */ /* 0x000fd20000000000 */
[----:B------:R-:W-:Y:S01]  /*30420*/  IMAD.MOV.U32 R60, RZ, RZ, R4 ;  /* 0x000000ffff3c7224 */ /* 0x000fe200078e0004 */
[----:B------:R-:W-:Y:S01]  /*30430*/  MOV R37, R6 ;  /* 0x0000000600257202 */ /* 0x000fe20000000f00 */
[----:B------:R-:W-:Y:S02]  /*30440*/  IMAD.MOV.U32 R61, RZ, RZ, R5 ;  /* 0x000000ffff3d7224 */ /* 0x000fe400078e0005 */
[----:B------:R-:W-:Y:S02]  /*30450*/  IMAD.MOV.U32 R36, RZ, RZ, R7 ;  /* 0x000000ffff247224 */ /* 0x000fe400078e0007 */
[----:B------:R-:W-:Y:S01]  /*30460*/  HMMA.1688.F32.TF32 R4, R232, R66, R244 ;  /* 0x00000042e804723c */ /* 0x000fe200000810f4 */
[----:B------:R-:W-:Y:S04]  /*30470*/  LDS R232, [R0+UR12+0x6180] ;  /* 0x0061800c00e87984 */ /* 0x000fe80008000800 */
[----:B------:R-:W-:Y:S04]  /*30480*/  LDS R234, [R0+UR12+0x7180] ;  /* 0x0071800c00ea7984 */ /* 0x000fe80008000800 */
[----:B------:R-:W-:Y:S04]  /*30490*/  LDS R233, [R203+UR12+0x6180] ;  /* 0x0061800ccbe97984 */ /* 0x000fe80008000800 */
[----:B------:R-:W2:Y:S04]  /*304a0*/  LDS R235, [R203+UR12+0x7180] ;  /* 0x0071800ccbeb7984 */ /* 0x000ea80008000800 */
[----:B------:R-:W-:Y:S04]  /*304b0*/  STL [R1+0x2764], R65 ;  /* 0x0027644101007387 */ /* 0x000fe80000100800 */
[----:B------:R-:W-:Y:S04]  /*304c0*/  STL [R1+0x2760], R64 ;  /* 0x0027604001007387 */ /* 0x000fe80000100800 */
[----:B------:R-:W-:Y:S04]  /*304d0*/  STL [R1+0x275c], R36 ;  /* 0x00275c2401007387 */ /* 0x000fe80000100800 */
[----:B------:R-:W-:Y:S04]  /*304e0*/  STL [R1+0x2758], R61 ;  /* 0x0027583d01007387 */ /* 0x000fe80000100800 */
[----:B------:R-:W-:Y:S04]  /*304f0*/  STL [R1+0x2754], R60 ;  /* 0x0027543c01007387 */ /* 0x000fe80000100800 */
[----:B------:R-:W-:Y:S04]  /*30500*/  STL [R1+0x2750], R37 ;  /* 0x0027502501007387 */ /* 0x000fe80000100800 */
[----:B------:R-:W-:Y:S04]  /*30510*/  STL.64 [R1+0x520], R4 ;  /* 0x0005200401007387 */ /* 0x000fe80000100a00 */
[----:B------:R2:W-:Y:S01]  /*30520*/  STL.64 [R1+0x528], R6 ;  /* 0x0005280601007387 */ /* 0x0005e20000100a00 */
[-C--:B------:R-:W-:Y:S03]  /*30530*/  HMMA.1688.F32.TF32 R100, R240, R38.reuse, R100 ;  /* 0x00000026f064723c */ /* 0x080fe60000081064 */
[----:B------:R-:W3:Y:S04]  /*30540*/  LDL.LU R200, [R1+0x2a0] ;  /* 0x0002a00001c87983 */ /* 0x000ee80000300800 */
[----:B------:R-:W-:Y:S04]  /*30550*/  LDS R241, [R203+UR12+0x6280] ;  /* 0x0062800ccbf17984 */ /* 0x000fe80008000800 */
[----:B------:R-:W-:Y:S04]  /*30560*/  LDS R243, [R203+UR12+0x7280] ;  /* 0x0072800ccbf37984 */ /* 0x000fe80008000800 */
[----:B------:R-:W-:Y:S04]  /*30570*/  LDS R245, [R203+UR12+0x6300] ;  /* 0x0063000ccbf57984 */ /* 0x000fe80008000800 */
[----:B------:R1:W-:Y:S04]  /*30580*/  LDS R247, [R203+UR12+0x7300] ;  /* 0x0073000ccbf77984 */ /* 0x0003e80008000800 */
[----:B------:R-:W-:Y:S04]  /*30590*/  LDS R240, [R0+UR12+0x6280] ;  /* 0x0062800c00f07984 */ /* 0x000fe80008000800 */
[----:B------:R-:W4:Y:S04]  /*305a0*/  LDS R242, [R0+UR12+0x7280] ;  /* 0x0072800c00f27984 */ /* 0x000f280008000800 */
[----:B------:R-:W-:Y:S04]  /*305b0*/  LDS R244, [R0+UR12+0x6300] ;  /* 0x0063000c00f47984 */ /* 0x000fe80008000800 */
[----:B------:R-:W3:Y:S01]  /*305c0*/  LDS R246, [R0+UR12+0x7300] ;  /* 0x0073000c00f67984 */ /* 0x000ee20008000800 */
[----:B--2---:R-:W-:-:S15]  /*305d0*/  HMMA.1688.F32.TF32 R4, R232, R38, R248 ;  /* 0x00000026e804723c */ /* 0x004fde00000810f8 */
[----:B------:R-:W-:-:S08]  /*305e0*/  NOP ;  /* 0x0000000000007918 */ /* 0x000fd00000000000 */
[----:B------:R2:W-:Y:S04]  /*305f0*/  STL.64 [R1+0x6a0], R4 ;  /* 0x0006a00401007387 */ /* 0x0005e80000100a00 */
[----:B------:R4:W-:Y:S04]  /*30600*/  STL.64 [R1+0x6a8], R6 ;  /* 0x0006a80601007387 */ /* 0x0009e80000100a00 */
[----:B------:R-:W3:Y:S04]  /*30610*/  LDL.LU R201, [R1+0x2a4] ;  /* 0x0002a40001c97983 */ /* 0x000ee80000300800 */
[----:B------:R-:W3:Y:S04]  /*30620*/  LDL.LU R202, [R1+0x2a8] ;  /* 0x0002a80001ca7983 */ /* 0x000ee80000300800 */
[----:B-1----:R-:W3:Y:S04]  /*30630*/  LDL.LU R203, [R1+0x2ac] ;  /* 0x0002ac0001cb7983 */ /* 0x002ee80000300800 */
        /* <DEDUP_REMOVED lines=20> */
[----:B--2---:R-:W2:Y:S04]  /*30780*/  LDL.LU R4, [R1+0x430] ;  /* 0x0004300001047983 */ /* 0x004ea80000300800 */
[----:B------:R-:W2:Y:S04]  /*30790*/  LDL.LU R5, [R1+0x434] ;  /* 0x0004340001057983 */ /* 0x000ea80000300800 */
[----:B----4-:R-:W2:Y:S04]  /*307a0*/  LDL.LU R6, [R1+0x438] ;  /* 0x0004380001067983 */ /* 0x010ea80000300800 */
        /* <DEDUP_REMOVED lines=93> */
[C---:B---3--:R-:W-:Y:S06]  /*30d80*/  HMMA.1688.F32.TF32 R132, R232.reuse, R62, R132 ;  /* 0x0000003ee884723c */ /* 0x048fec0000081084 */
[C---:B--2---:R-:W-:Y:S06]  /*30d90*/  HMMA.1688.F32.TF32 R136, R232.reuse, R58, R136 ;  /* 0x0000003ae888723c */ /* 0x044fec0000081088 */
[C---:B----4-:R-:W-:Y:S06]  /*30da0*/  HMMA.1688.F32.TF32 R140, R232.reuse, R54, R140 ;  /* 0x00000036e88c723c */ /* 0x050fec000008108c */
[C---:B------:R-:W-:Y:S06]  /*30db0*/  HMMA.1688.F32.TF32 R148, R232.reuse, R46, R148 ;  /* 0x0000002ee894723c */ /* 0x040fec0000081094 */
[C---:B------:R-:W-:Y:S06]  /*30dc0*/  HMMA.1688.F32.TF32 R152, R232.reuse, R42, R152 ;  /* 0x0000002ae898723c */ /* 0x040fec0000081098 */
[----:B------:R-:W-:-:S15]  /*30dd0*/  HMMA.1688.F32.TF32 R144, R232, R50, R144 ;  /* 0x00000032e890723c */ /* 0x000fde0000081090 */
[----:B------:R-:W-:-:S02]  /*30de0*/  NOP ;  /* 0x0000000000007918 */ /* 0x000fc40000000000 */
[----:B------:R-:W-:Y:S04]  /*30df0*/  STL.64 [R1+0x620], R152 ;  /* 0x0006209801007387 */ /* 0x000fe80000100a00 */
[----:B------:R1:W-:Y:S01]  /*30e00*/  STL.64 [R1+0x628], R154 ;  /* 0x0006289a01007387 */ /* 0x0003e20000100a00 */
[----:B------:R-:W-:Y:S03]  /*30e10*/  HMMA.1688.F32.TF32 R232, R232, R66, R128 ;  /* 0x00000042e8e8723c */ /* 0x000fe60000081080 */
[----:B-1----:R-:W2:Y:S04]  /*30e20*/  LDL.LU.64 R154, [R1+0x2950] ;  /* 0x00295000019a7983 */ /* 0x002ea80000300a00 */
[----:B------:R-:W2:Y:S04]  /*30e30*/  LDL.LU.64 R152, [R1+0x2948] ;  /* 0x0029480001987983 */ /* 0x000ea80000300a00 */
        /* <DEDUP_REMOVED lines=20> */
[----:B------:R-:W2:Y:S04]  /*30f80*/  LDL.LU.64 R130, [R1+0x28f0] ;  /* 0x0028f00001827983 */ /* 0x000ea80000300a00 */
[----:B------:R-:W2:Y:S04]  /*30f90*/  LDL.LU.64 R128, [R1+0x28e8] ;  /* 0x0028e80001807983 */ /* 0x000ea80000300a00 */
[----:B------:R1:W-:Y:S04]  /*30fa0*/  STL.64 [R1+0x5b0], R232 ;  /* 0x0005b0e801007387 */ /* 0x0003e80000100a00 */
[----:B------:R1:W-:Y:S04]  /*30fb0*/  STL.64 [R1+0x5b8], R234 ;  /* 0x0005b8ea01007387 */ /* 0x0003e80000100a00 */
[----:B-1----:R-:W3:Y:S04]  /*30fc0*/  LDL.LU R232, [R1+0x500] ;  /* 0x0005000001e87983 */ /* 0x002ee80000300800 */
[----:B------:R-:W3:Y:S04]  /*30fd0*/  LDL.LU R233, [R1+0x504] ;  /* 0x0005040001e97983 */ /* 0x000ee80000300800 */
[----:B------:R-:W3:Y:S04]  /*30fe0*/  LDL.LU R234, [R1+0x508] ;  /* 0x0005080001ea7983 */ /* 0x000ee80000300800 */
[----:B------:R-:W3:Y:S01]  /*30ff0*/  LDL.LU R235, [R1+0x50c] ;  /* 0x00050c0001eb7983 */ /* 0x000ee20000300800 */
[C---:B------:R-:W-:Y:S06]  /*31000*/  HMMA.1688.F32.TF32 R124, R236.reuse, R38, R124 ;  /* 0x00000026ec7c723c */ /* 0x040fec000008107c */
[C---:B------:R-:W-:Y:S06]  /*31010*/  HMMA.1688.F32.TF32 R120, R236.reuse, R42, R120 ;  /* 0x0000002aec78723c */ /* 0x040fec0000081078 */
[C---:B------:R-:W-:Y:S06]  /*31020*/  HMMA.1688.F32.TF32 R116, R236.reuse, R46, R116 ;  /* 0x0000002eec74723c */ /* 0x040fec0000081074 */
[C---:B------:R-:W-:Y:S06]  /*31030*/  HMMA.1688.F32.TF32 R112, R236.reuse, R50, R112 ;  /* 0x00000032ec70723c */ /* 0x040fec0000081070 */
[C---:B------:R-:W-:Y:S01]  /*31040*/  HMMA.1688.F32.TF32 R108, R236.reuse, R54, R108 ;  /* 0x00000036ec6c723c */ /* 0x040fe2000008106c */
[----:B------:R-:W-:Y:S05]  /*31050*/  STL.64 [R1+0x5a0], R124 ;  /* 0x0005a07c01007387 */ /* 0x000fea0000100a00 */
[C---:B------:R-:W-:Y:S01]  /*31060*/  HMMA.1688.F32.TF32 R104, R236.reuse, R58, R104 ;  /* 0x0000003aec68723c */ /* 0x040fe20000081068 */
[----:B------:R1:W-:Y:S05]  /*31070*/  STL.64 [R1+0x5a8], R126 ;  /* 0x0005a87e01007387 */ /* 0x0003ea0000100a00 */
[C---:B------:R-:W-:Y:S01]  /*31080*/  HMMA.1688.F32.TF32 R32, R236.reuse, R62, R32 ;  /* 0x0000003eec20723c */ /* 0x040fe20000081020 */
[----:B-1----:R-:W4:Y:S04]  /*31090*/  LDL.LU.64 R126, [R1+0x28e0] ;  /* 0x0028e000017e7983 */ /* 0x002f280000300a00 */
[----:B------:R-:W4:Y:S01]  /*310a0*/  LDL.LU.64 R124, [R1+0x28d8] ;  /* 0x0028d800017c7983 */ /* 0x000f220000300a00 */
[----:B------:R-:W-:Y:S03]  /*310b0*/  HMMA.1688.F32.TF32 R236, R236, R66, R28 ;  /* 0x00000042ecec723c */ /* 0x000fe6000008101c */
[----:B------:R-:W-:Y:S04]  /*310c0*/  STL.64 [R1+0x590], R120 ;  /* 0x0005907801007387 */ /* 0x000fe80000100a00 */
[----:B------:R1:W-:Y:S01]  /*310d0*/  STL.64 [R1+0x598], R122 ;  /* 0x0005987a01007387 */ /* 0x0003e20000100a00 */
[C---:B------:R-:W-:Y:S03]  /*310e0*/  HMMA.1688.F32.TF32 R24, R240.reuse, R42, R24 ;  /* 0x0000002af018723c */ /* 0x040fe60000081018 */
[----:B-1----:R-:W2:Y:S04]  /*310f0*/  LDL.LU.64 R122, [R1+0x28d0] ;  /* 0x0028d000017a7983 */ /* 0x002ea80000300a00 */
[----:B------:R-:W2:Y:S04]  /*31100*/  LDL.LU.64 R120, [R1+0x28c8] ;  /* 0x0028c80001787983 */ /* 0x000ea80000300a00 */
[----:B------:R-:W-:Y:S04]  /*31110*/  STL.64 [R1+0x580], R116 ;  /* 0x0005807401007387 */ /* 0x000fe80000100a00 */
[----:B------:R1:W-:Y:S01]  /*31120*/  STL.64 [R1+0x588], R118 ;  /* 0x0005887601007387 */ /* 0x0003e20000100a00 */
[C---:B------:R-:W-:Y:S06]  /*31130*/  HMMA.1688.F32.TF32 R20, R240.reuse, R46, R20 ;  /* 0x0000002ef014723c */ /* 0x040fec0000081014 */
[C---:B------:R-:W-:Y:S01]  /*31140*/  HMMA.1688.F32.TF32 R16, R240.reuse, R50, R16 ;  /* 0x00000032f010723c */ /* 0x040fe20000081010 */
[----:B-1----:R-:W4:Y:S04]  /*31150*/  LDL.LU.64 R118, [R1+0x28c0] ;  /* 0x0028c00001767983 */ /* 0x002f280000300a00 */
[----:B------:R-:W4:Y:S04]  /*31160*/  LDL.LU.64 R116, [R1+0x28b8] ;  /* 0x0028b80001747983 */ /* 0x000f280000300a00 */
[----:B------:R-:W-:Y:S04]  /*31170*/  STL.64 [R1+0x570], R112 ;  /* 0x0005707001007387 */ /* 0x000fe80000100a00 */
[----:B------:R1:W-:Y:S01]  /*31180*/  STL.64 [R1+0x578], R114 ;  /* 0x0005787201007387 */ /* 0x0003e20000100a00 */
[C---:B------:R-:W-:Y:S03]  /*31190*/  HMMA.1688.F32.TF32 R12, R240.reuse, R54, R12 ;  /* 0x00000036f00c723c */ /* 0x040fe6000008100c */
[----:B-1----:R-:W2:Y:S04]  /*311a0*/  LDL.LU.64 R114, [R1+0x28b0] ;  /* 0x0028b00001727983 */ /* 0x002ea80000300a00 */
[----:B------:R-:W2:Y:S04]  /*311b0*/  LDL.LU.64 R112, [R1+0x28a8] ;  /* 0x0028a80001707983 */ /* 0x000ea80000300a00 */
[----:B------:R-:W-:Y:S01]  /*311c0*/  STL.64 [R1+0x560], R108 ;  /* 0x0005606c01007387 */ /* 0x000fe20000100a00 */
[C---:B------:R-:W-:Y:S03]  /*311d0*/  HMMA.1688.F32.TF32 R8, R240.reuse, R58, R8 ;  /* 0x0000003af008723c */ /* 0x040fe60000081008 */
[----:B------:R1:W-:Y:S03]  /*311e0*/  STL.64 [R1+0x568], R110 ;  /* 0x0005686e01007387 */ /* 0x0003e60000100a00 */
[C---:B------:R-:W-:Y:S01]  /*311f0*/  HMMA.1688.F32.TF32 R4, R240.reuse, R62, R4 ;  /* 0x0000003ef004723c */ /* 0x040fe20000081004 */
        /* <DEDUP_REMOVED lines=10> */
[----:B------:R-:W2:Y:S04]  /*312a0*/  LDL.LU.64 R30, [R1+0x2870] ;  /* 0x00287000011e7983 */ /* 0x000ea80000300a00 */
[----:B------:R-:W2:Y:S04]  /*312b0*/  LDL.LU.64 R28, [R1+0x2868] ;  /* 0x00286800011c7983 */ /* 0x000ea80000300a00 */
[----:B------:R-:W-:Y:S04]  /*312c0*/  STL.64 [R1+0x510], R236 ;  /* 0x000510ec01007387 */ /* 0x000fe80000100a00 */
[----:B------:R-:W-:Y:S04]  /*312d0*/  STL.64 [R1+0x518], R238 ;  /* 0x000518ee01007387 */ /* 0x000fe80000100a00 */
[----:B------:R-:W-:Y:S04]  /*312e0*/  LDS R236, [R2+UR12+0x6080] ;  /* 0x0060800c02ec7984 */ /* 0x000fe80008000800 */
[----:B------:R-:W-:Y:S04]  /*312f0*/  LDS R238, [R2+UR12+0x7080] ;  /* 0x0070800c02ee7984 */ /* 0x000fe80008000800 */
[----:B------:R-:W-:Y:S04]  /*31300*/  LDS R237, [R3+UR12+0x6080] ;  /* 0x0060800c03ed7984 */ /* 0x000fe80008000800 */
[----:B------:R-:W1:Y:S01]  /*31310*/  LDS R239, [R3+UR12+0x7080] ;  /* 0x0070800c03ef7984 */ /* 0x000e620008000800 */
[----:B---3--:R-:W-:-:S15]  /*31320*/  HMMA.1688.F32.TF32 R232, R240, R38, R232 ;  /* 0x00000026f0e8723c */ /* 0x008fde00000810e8 */
[----:B------:R-:W-:-:S08]  /*31330*/  NOP ;  /* 0x0000000000007918 */ /* 0x000fd00000000000 */
        /* <DEDUP_REMOVED lines=12> */
[----:B---3--:R-:W-:Y:S03]  /*31400*/  HMMA.1688.F32.TF32 R12, R240, R66, R228 ;  /* 0x00000042f00c723c */ /* 0x008fe600000810e4 */
[----:B------:R-:W-:Y:S04]  /*31410*/  STL.64 [R1+0x6b0], R4 ;  /* 0x0006b00401007387 */ /* 0x000fe80000100a00 */
[----:B------:R3:W-:Y:S01]  /*31420*/  STL.64 [R1+0x6b8], R6 ;  /* 0x0006b80601007387 */ /* 0x0007e20000100a00 */
[C---:B-1----:R-:W-:Y:S03]  /*31430*/  HMMA.1688.F32.TF32 R8, R244.reuse, R38, R224 ;  /* 0x00000026f408723c */ /* 0x042fe600000810e0 */
[----:B------:R-:W-:Y:S04]  /*31440*/  LDS R232, [R2+UR12+0x6000] ;  /* 0x0060000c02e87984 */ /* 0x000fe80008000800 */
[----:B------:R-:W-:Y:S01]  /*31450*/  LDS R234, [R2+UR12+0x7000] ;  /* 0x0070000c02ea7984 */ /* 0x000fe20008000800 */
[C---:B---3--:R-:W-:Y:S03]  /*31460*/  HMMA.1688.F32.TF32 R4, R244.reuse, R42, R220 ;  /* 0x0000002af404723c */ /* 0x048fe600000810dc */
[----:B------:R-:W-:Y:S04]  /*31470*/  LDS R233, [R3+UR12+0x6000] ;  /* 0x0060000c03e97984 */ /* 0x000fe80008000800 */
[----:B------:R-:W1:Y:S04]  /*31480*/  LDS R235, [R3+UR12+0x7000] ;  /* 0x0070000c03eb7984 */ /* 0x000e680008000800 */
[----:B------:R-:W-:Y:S04]  /*31490*/  STL.64 [R1+0x500], R12 ;  /* 0x0005000c01007387 */ /* 0x000fe80000100a00 */
[----:B------:R3:W-:Y:S04]  /*314a0*/  STL.64 [R1+0x508], R14 ;  /* 0x0005080e01007387 */ /* 0x0007e80000100a00 */
[----:B------:R-:W-:Y:S04]  /*314b0*/  STL.64 [R1+0x810], R8 ;  /* 0x0008100801007387 */ /* 0x000fe80000100a00 */
[----:B------:R3:W-:Y:S02]  /*314c0*/  STL.64 [R1+0x818], R10 ;  /* 0x0008180a01007387 */ /* 0x0007e40000100a00 */
[C---:B---3--:R-:W-:Y:S02]  /*314d0*/  HMMA.1688.F32.TF32 R12, R244.reuse, R46, R216 ;  /* 0x0000002ef40c723c */ /* 0x048fe400000810d8 */
[----:B------:R-:W-:Y:S04]  /*314e0*/  STL.64 [R1+0x800], R4 ;  /* 0x0008000401007387 */ /* 0x000fe80000100a00 */
[----:B------:R3:W-:Y:S01]  /*314f0*/  STL.64 [R1+0x808], R6 ;  /* 0x0008080601007387 */ /* 0x0007e20000100a00 */
[C---:B------:R-:W-:Y:S03]  /*31500*/  HMMA.1688.F32.TF32 R8, R244.reuse, R50, R212 ;  /* 0x00000032f408723c */ /* 0x040fe600000810d4 */
[----:B------:R-:W-:Y:S04]  /*31510*/  LDS R240, [R2+UR12+0x6100] ;  /* 0x0061000c02f07984 */ /* 0x000fe80008000800 */
[----:B------:R-:W-:Y:S01]  /*31520*/  LDS R242, [R2+UR12+0x7100] ;  /* 0x0071000c02f27984 */ /* 0x000fe20008000800 */
[C---:B---3--:R-:W-:Y:S03]  /*31530*/  HMMA.1688.F32.TF32 R4, R244.reuse, R54, R208 ;  /* 0x00000036f404723c */ /* 0x048fe600000810d0 */
[----:B------:R-:W-:Y:S04]  /*31540*/  LDS R241, [R3+UR12+0x6100] ;  /* 0x0061000c03f17984 */ /* 0x000fe80008000800 */
[----:B------:R-:W-:Y:S04]  /*31550*/  LDS R243, [R3+UR12+0x7100] ;  /* 0x0071000c03f37984 */ /* 0x000fe80008000800 */
[----:B------:R-:W-:Y:S04]  /*31560*/  STL.64 [R1+0x7f0], R12 ;  /* 0x0007f00c01007387 */ /* 0x000fe80000100a00 */
[----:B------:R3:W-:Y:S04]  /*31570*/  STL.64 [R1+0x7f8], R14 ;  /* 0x0007f80e01007387 */ /* 0x0007e80000100a00 */
[----:B------:R-:W-:Y:S04]  /*31580*/  STL.64 [R1+0x7e0], R8 ;  /* 0x0007e00801007387 */ /* 0x000fe80000100a00 */
[----:B------:R1:W-:Y:S01]  /*31590*/  STL.64 [R1+0x7e8], R10 ;  /* 0x0007e80a01007387 */ /* 0x0003e20000100a00 */
[C---:B---3--:R-:W-:Y:S03]  /*315a0*/  HMMA.1688.F32.TF32 R12, R244.reuse, R58, R204 ;  /* 0x0000003af40c723c */ /* 0x048fe600000810cc */
[----:B------:R-:W-:Y:S04]  /*315b0*/  STL.64 [R1+0x7d0], R4 ;  /* 0x0007d00401007387 */ /* 0x000fe80000100a00 */
[----:B------:R3:W-:Y:S01]  /*315c0*/  STL.64 [R1+0x7d8], R6 ;  /* 0x0007d80601007387 */ /* 0x0007e20000100a00 */
[C---:B-1----:R-:W-:Y:S06]  /*315d0*/  HMMA.1688.F32.TF32 R8, R244.reuse, R62, R200 ;  /* 0x0000003ef408723c */ /* 0x042fec00000810c8 */
[----:B---3--:R-:W-:Y:S01]  /*315e0*/  HMMA.1688.F32.TF32 R4, R244, R66, R248 ;  /* 0x00000042f404723c */ /* 0x008fe200000810f8 */
[----:B------:R-:W-:Y:S04]  /*315f0*/  LDS R244, [R2+UR12+0x6180] ;  /* 0x0061800c02f47984 */ /* 0x000fe80008000800 */
[----:B------:R-:W-:Y:S04]  /*31600*/  LDS R246, [R2+UR12+0x7180] ;  /* 0x0071800c02f67984 */ /* 0x000fe80008000800 */
[----:B------:R-:W-:Y:S04]  /*31610*/  STL.64 [R1+0x7c0], R12 ;  /* 0x0007c00c01007387 */ /* 0x000fe80000100a00 */
[----:B------:R-:W-:Y:S04]  /*31620*/  STL.64 [R1+0x7c8], R14 ;  /* 0x0007c80e01007387 */ /* 0x000fe80000100a00 */
[----:B------:R-:W3:Y:S04]  /*31630*/  LDL.LU R248, [R1+0xf0] ;  /* 0x0000f00001f87983 */ /* 0x000ee80000300800 */
[----:B------:R-:W-:Y:S04]  /*31640*/  STL.64 [R1+0x7b0], R8 ;  /* 0x0007b00801007387 */ /* 0x000fe80000100a00 */
[----:B------:R-:W-:Y:S01]  /*31650*/  STL.64 [R1+0x7b8], R10 ;  /* 0x0007b80a01007387 */ /* 0x000fe20000100a00 */
[----:B------:R-:W-:-:S03]  /*31660*/  IMAD.MOV.U32 R251, RZ, RZ, R252 ;  /* 0x000000fffffb7224 */ /* 0x000fc600078e00fc */
[----:B------:R1:W-:Y:S04]  /*31670*/  STL.64 [R1+0x730], R4 ;  /* 0x0007300401007387 */ /* 0x0003e80000100a00 */
[----:B------:R4:W-:Y:S04]  /*31680*/  STL.64 [R1+0x738], R6 ;  /* 0x0007380601007387 */ /* 0x0009e80000100a00 */
[----:B------:R-:W3:Y:S04]  /*31690*/  LDL.LU R249, [R1+0xf4] ;  /* 0x0000f40001f97983 */ /* 0x000ee80000300800 */
[----:B------:R-:W3:Y:S04]  /*316a0*/  LDL.LU R250, [R1+0xf8] ;  /* 0x0000f80001fa7983 */ /* 0x000ee80000300800 */
        /* <DEDUP_REMOVED lines=23> */
[----:B----4-:R-:W4:Y:S04]  /*31820*/  LDL.LU R6, [R1+0x1e8] ;  /* 0x0001e80001067983 */ /* 0x010f280000300800 */
        /* <DEDUP_REMOVED lines=32> */
[----:B------:R-:W-:Y:S04]  /*31a30*/  LDS R245, [R3+UR12+0x6180] ;  /* 0x0061800c03f57984 */ /* 0x000fe80008000800 */
[----:B------:R-:W1:Y:S01]  /*31a40*/  LDS R247, [R3+UR12+0x7180] ;  /* 0x0071800c03f77984 */ /* 0x000e620008000800 */
[----:B--2---:R-:W-:-:S03]  /*31a50*/  MOV R207, R252 ;  /* 0x000000fc00cf7202 */ /* 0x004fc60000000f00 */
[----:B------:R-:W2:Y:S01]  /*31a60*/  LDL.LU R252, [R1+0x2860] ;  /* 0x0028600001fc7983 */ /* 0x000ea20000300800 */
[C---:B---3--:R-:W-:Y:S06]  /*31a70*/  HMMA.1688.F32.TF32 R208, R236.reuse, R50, R208 ;  /* 0x00000032ecd0723c */ /* 0x048fec00000810d0 */
[C---:B------:R-:W-:Y:S06]  /*31a80*/  HMMA.1688.F32.TF32 R212, R236.reuse, R46, R212 ;  /* 0x0000002eecd4723c */ /* 0x040fec00000810d4 */
[----:B------:R-:W-:Y:S06]  /*31a90*/  HMMA.1688.F32.TF32 R216, R236, R42, R216 ;  /* 0x0000002aecd8723c */ /* 0x000fec00000810d8 */
[C---:B----4-:R-:W-:Y:S06]  /*31aa0*/  HMMA.1688.F32.TF32 R4, R232.reuse, R58, R4 ;  /* 0x0000003ae804723c */ /* 0x050fec0000081004 */
[C---:B------:R-:W-:Y:S06]  /*31ab0*/  HMMA.1688.F32.TF32 R8, R232.reuse, R54, R8 ;  /* 0x00000036e808723c */ /* 0x040fec0000081008 */
[C---:B------:R-:W-:Y:S06]  /*31ac0*/  HMMA.1688.F32.TF32 R12, R232.reuse, R50, R12 ;  /* 0x00000032e80c723c */ /* 0x040fec000008100c */
[C---:B------:R-:W-:Y:S06]  /*31ad0*/  HMMA.1688.F32.TF32 R20, R232.reuse, R42, R20 ;  /* 0x0000002ae814723c */ /* 0x040fec0000081014 */
[C---:B------:R-:W-:Y:S06]  /*31ae0*/  HMMA.1688.F32.TF32 R24, R232.reuse, R38, R24 ;  /* 0x00000026e818723c */ /* 0x040fec0000081018 */
[----:B------:R-:W-:-:S15]  /*31af0*/  HMMA.1688.F32.TF32 R16, R232, R46, R16 ;  /* 0x0000002ee810723c */ /* 0x000fde0000081010 */
[----:B------:R-:W-:-:S02]  /*31b00*/  NOP ;  /* 0x0000000000007918 */ /* 0x000fc40000000000 */
[----:B------:R-:W-:Y:S04]  /*31b10*/  STL.64 [R1], R24 ;  /* 0x0000001801007387 */ /* 0x000fe80000100a00 */
[----:B------:R3:W-:Y:S01]  /*31b20*/  STL.64 [R1+0x8], R26 ;  /* 0x0000081a01007387 */ /* 0x0007e20000100a00 */
[----:B------:R-:W-:Y:S03]  /*31b30*/  HMMA.1688.F32.TF32 R228, R232, R62, R228 ;  /* 0x0000003ee8e4723c */ /* 0x000fe600000810e4 */
[----:B---3--:R-:W3:Y:S04]  /*31b40*/  LDL.LU.64 R26, [R1+0x2858] ;  /* 0x00285800011a7983 */ /* 0x008ee80000300a00 */
[----:B------:R-:W3:Y:S04]  /*31b50*/  LDL.LU.64 R24, [R1+0x2850] ;  /* 0x0028500001187983 */ /* 0x000ee80000300a00 */
[----:B------:R-:W-:Y:S01]  /*31b60*/  STL.64 [R1+0x20], R20 ;  /* 0x0000201401007387 */ /* 0x000fe20000100a00 */
[----:B------:R-:W-:Y:S03]  /*31b70*/  HMMA.1688.F32.TF32 R220, R236, R38, R220 ;  /* 0x00000026ecdc723c */ /* 0x000fe600000810dc */
[----:B------:R4:W-:Y:S04]  /*31b80*/  STL.64 [R1+0x28], R22 ;  /* 0x0000281601007387 */ /* 0x0009e80000100a00 */
[----:B----4-:R-:W4:Y:S04]  /*31b90*/  LDL.LU.64 R22, [R1+0x2848] ;  /* 0x0028480001167983 */ /* 0x010f280000300a00 */
[----:B------:R-:W4:Y:S04]  /*31ba0*/  LDL.LU.64 R20, [R1+0x2840] ;  /* 0x0028400001147983 */ /* 0x000f280000300a00 */
[----:B------:R-:W-:Y:S04]  /*31bb0*/  STL.64 [R1+0x40], R16 ;  /* 0x0000401001007387 */ /* 0x000fe80000100a00 */
[----:B------:R1:W-:Y:S01]  /*31bc0*/  STL.64 [R1+0x48], R18 ;  /* 0x0000481201007387 */ /* 0x0003e20000100a00 */
[----:B------:R-:W-:-:S03]  /*31bd0*/  IMAD.MOV.U32 R65, RZ, RZ, R6 ;  /* 0x000000ffff417224 */ /* 0x000fc600078e0006 */
[----:B-1----:R-:W2:Y:S04]  /*31be0*/  LDL.LU.64 R18, [R1+0x2838] ;  /* 0x0028380001127983 */ /* 0x002ea80000300a00 */
[----:B------:R-:W2:Y:S04]  /*31bf0*/  LDL.LU.64 R16, [R1+0x2830] ;  /* 0x0028300001107983 */ /* 0x000ea80000300a00 */
[----:B------:R-:W-:Y:S04]  /*31c00*/  STL.64 [R1+0x60], R12 ;  /* 0x0000600c01007387 */ /* 0x000fe80000100a00 */
[----:B------:R1:W-:Y:S01]  /*31c10*/  STL.64 [R1+0x68], R14 ;  /* 0x0000680e01007387 */ /* 0x0003e20000100a00 */
[----:B------:R-:W-:Y:S01]  /*31c20*/  IMAD.MOV.U32 R64, RZ, RZ, R7 ;  /* 0x000000ffff407224 */ /* 0x000fe200078e0007 */
[----:B------:R-:W-:Y:S02]  /*31c30*/  HMMA.1688.F32.TF32 R204, R236, R54, R204 ;  /* 0x00000036eccc723c */ /* 0x000fe400000810cc */
[----:B-1----:R-:W3:Y:S04]  /*31c40*/  LDL.LU.64 R14, [R1+0x2828] ;  /* 0x00282800010e7983 */ /* 0x002ee80000300a00 */
[----:B------:R-:W3:Y:S04]  /*31c50*/  LDL.LU.64 R12, [R1+0x2820] ;  /* 0x00282000010c7983 */ /* 0x000ee80000300a00 */
[----:B------:R-:W-:Y:S04]  /*31c60*/  STL.64 [R1+0x80], R8 ;  /* 0x0000800801007387 */ /* 0x000fe80000100a00 */
[----:B------:R1:W-:Y:S01]  /*31c70*/  STL.64 [R1+0x88], R10 ;  /* 0x0000880a01007387 */ /* 0x0003e20000100a00 */
[----:B------:R-:W-:Y:S03]  /*31c80*/  HMMA.1688.F32.TF32 R232, R232, R66, R224 ;  /* 0x00000042e8e8723c */ /* 0x000fe600000810e0 */
[----:B-1----:R-:W4:Y:S04]  /*31c90*/  LDL.LU.64 R10, [R1+0x2818] ;  /* 0x00281800010a7983 */ /* 0x002f280000300a00 */
[----:B------:R-:W4:Y:S04]  /*31ca0*/  LDL.LU.64 R8, [R1+0x2810] ;  /* 0x0028100001087983 */ /* 0x000f280000300a00 */
[----:B------:R1:W-:Y:S04]  /*31cb0*/  STL.64 [R1+0xa0], R4 ;  /* 0x0000a00401007387 */ /* 0x0003e80000100a00 */
[----:B------:R-:W2:Y:S04]  /*31cc0*/  LDL.LU.64 R6, [R1+0x2808] ;  /* 0x0028080001067983 */ /* 0x000ea80000300a00 */
[----:B-1----:R-:W2:Y:S04]  /*31cd0*/  LDL.LU.64 R4, [R1+0x2800] ;  /* 0x0028000001047983 */ /* 0x002ea80000300a00 */
[----:B------:R-:W-:Y:S04]  /*31ce0*/  STL.64 [R1+0xd0], R228 ;  /* 0x0000d0e401007387 */ /* 0x000fe80000100a00 */
[----:B------:R1:W-:Y:S04]  /*31cf0*/  STL.64 [R1+0xd8], R230 ;  /* 0x0000d8e601007387 */ /* 0x0003e80000100a00 */
[----:B-1----:R-:W4:Y:S04]  /*31d00*/  LDL.LU.64 R230, [R1+0x27f8] ;  /* 0x0027f80001e67983 */ /* 0x002f280000300a00 */
[----:B------:R-:W4:Y:S04]  /*31d10*/  LDL.LU.64 R228, [R1+0x27f0] ;  /* 0x0027f00001e47983 */ /* 0x000f280000300a00 */
[----:B------:R-:W2:Y:S04]  /*31d20*/  LDL.LU.64 R226, [R1+0x27e8] ;  /* 0x0027e80001e27983 */ /* 0x000ea80000300a00 */
[----:B------:R-:W2:Y:S04]  /*31d30*/  LDL.LU.64 R224, [R1+0x27e0] ;  /* 0x0027e00001e07983 */ /* 0x000ea80000300a00 */
        /* <DEDUP_REMOVED lines=19> */
[----:B------:R-:W4:Y:S01]  /*31e70*/  LDL.LU.64 R204, [R1+0x2790] ;  /* 0x0027900001cc7983 */ /* 0x000f220000300a00 */
[C---:B------:R-:W-:Y:S06]  /*31e80*/  HMMA.1688.F32.TF32 R200, R236.reuse, R58, R200 ;  /* 0x0000003aecc8723c */ /* 0x040fec00000810c8 */
[----:B------:R-:W-:-:S15]  /*31e90*/  HMMA.1688.F32.TF32 R248, R236, R62, R248 ;  /* 0x0000003eecf8723c */ /* 0x000fde00000810f8 */
[----:B------:R-:W-:-:S02]  /*31ea0*/  NOP ;  /* 0x0000000000007918 */ /* 0x000fc40000000000 */
[----:B------:R-:W-:Y:S04]  /*31eb0*/  STL.64 [R1+0x100], R200 ;  /* 0x000100c801007387 */ /* 0x000fe80000100a00 */
[----:B------:R1:W-:Y:S03]  /*31ec0*/  STL.64 [R1+0x108], R202 ;  /* 0x000108ca01007387 */ /* 0x0003e60000100a00 */
[----:B------:R-:W-:Y:S01]  /*31ed0*/  IMAD.MOV.U32 R60, RZ, RZ, R250 ;  /* 0x000000ffff3c7224 */ /* 0x000fe200078e00fa */
[----:B------:R-:W-:Y:S01]  /*31ee0*/  MOV R37, R251 ;  /* 0x000000fb00257202 */ /* 0x000fe20000000f00 */
[----:B------:R-:W-:Y:S01]  /*31ef0*/  IMAD.MOV.U32 R61, RZ, RZ, R249 ;  /* 0x000000ffff3d7224 */ /* 0x000fe200078e00f9 */
[----:B------:R-:W-:Y:S01]  /*31f00*/  MOV R36, R248 ;  /* 0x000000f800247202 */ /* 0x000fe20000000f00 */
[----:B-1----:R-:W4:Y:S04]  /*31f10*/  LDL.LU.64 R202, [R1+0x2788] ;  /* 0x0027880001ca7983 */ /* 0x002f280000300a00 */
[----:B------:R-:W4:Y:S04]  /*31f20*/  LDL.LU.64 R200, [R1+0x2780] ;  /* 0x0027800001c87983 */ /* 0x000f280000300a00 */
[----:B------:R-:W4:Y:S04]  /*31f30*/  LDL.LU.64 R250, [R1+0x2778] ;  /* 0x0027780001fa7983 */ /* 0x000f280000300a00 */
[----:B------:R-:W4:Y:S01]  /*31f40*/  LDL.LU.64 R248, [R1+0x2770] ;  /* 0x0027700001f87983 */ /* 0x000f220000300a00 */
[-C--:B---3--:R-:W-:Y:S06]  /*31f50*/  HMMA.1688.F32.TF32 R12, R244, R46.reuse, R12 ;  /* 0x0000002ef40c723c */ /* 0x088fec000008100c */
[C---:B--2---:R-:W-:Y:S06]  /*31f60*/  HMMA.1688.F32.TF32 R208, R240.reuse, R46, R208 ;  /* 0x0000002ef0d0723c */ /* 0x044fec00000810d0 */
[----:B----4-:R-:W-:-:S15]  /*31f70*/  HMMA.1688.F32.TF32 R204, R240, R42, R204 ;  /* 0x0000002af0cc723c */ /* 0x010fde00000810cc */
[----:B------:R-:W-:-:S03]  /*31f80*/  NOP ;  /* 0x0000000000007918 */ /* 0x000fc60000000000 */
[----:B------:R-:W-:Y:S01]  /*31f90*/  MOV R48, R208 ;  /* 0x000000d000307202 */ /* 0x000fe20000000f00 */
[----:B------:R-:W-:-:S05]  /*31fa0*/  IMAD.MOV.U32 R49, RZ, RZ, R209 ;  /* 0x000000ffff317224 */ /* 0x000fca00078e00d1 */
[----:B------:R-:W-:Y:S01]  /*31fb0*/  IMAD.MOV.U32 R44, RZ, RZ, R204 ;  /* 0x000000ffff2c7224 */ /* 0x000fe200078e00cc */
[----:B------:R-:W-:Y:S01]  /*31fc0*/  MOV R45, R205 ;  /* 0x000000cd002d7202 */ /* 0x000fe20000000f00 */
[----:B------:R-:W-:Y:S01]  /*31fd0*/  IMAD.MOV.U32 R205, RZ, RZ, R210 ;  /* 0x000000ffffcd7224 */ /* 0x000fe200078e00d2 */
[----:B------:R-:W-:Y:S02]  /*31fe0*/  MOV R204, R211 ;  /* 0x000000d300cc7202 */ /* 0x000fe40000000f00 */
[C---:B------:R-:W-:Y:S06]  /*31ff0*/  HMMA.1688.F32.TF32 R208, R240.reuse, R50, R212 ;  /* 0x00000032f0d0723c */ /* 0x040fec00000810d4 */
[C---:B------:R-:W-:Y:S06]  /*32000*/  HMMA.1688.F32.TF32 R212, R240.reuse, R54, R216 ;  /* 0x00000036f0d4723c */ /* 0x040fec00000810d8 */
[C---:B------:R-:W-:Y:S06]  /*32010*/  HMMA.1688.F32.TF32 R216, R240.reuse, R58, R220 ;  /* 0x0000003af0d8723c */ /* 0x040fec00000810dc */
[----:B------:R-:W-:Y:S06]  /*32020*/  HMMA.1688.F32.TF32 R220, R240, R62, R224 ;  /* 0x0000003ef0dc723c */ /* 0x000fec00000810e0 */
[----:B------:R-:W-:-:S02]  /*32030*/  IMAD.MOV.U32 R52, RZ, RZ, R208 ;  /* 0x000000ffff347224 */ /* 0x000fc400078e00d0 */
[----:B------:R-:W-:-:S04]  /*32040*/  IMAD.MOV.U32 R53, RZ, RZ, R209 ;  /* 0x000000ffff357224 */ /* 0x000fc800078e00d1 */
[----:B------:R-:W-:Y:S01]  /*32050*/  IMAD.MOV.U32 R56, RZ, RZ, R212 ;  /* 0x000000ffff387224 */ /* 0x000fe200078e00d4 */
[----:B------:R-:W-:Y:S01]  /*32060*/  MOV R57, R213 ;  /* 0x000000d500397202 */ /* 0x000fe20000000f00 */
[----:B------:R-:W-:Y:S02]  /*32070*/  IMAD.MOV.U32 R209, RZ, RZ, R214 ;  /* 0x000000ffffd17224 */ /* 0x000fe400078e00d6 */
[----:B------:R-:W-:Y:S02]  /*32080*/  IMAD.MOV.U32 R208, RZ, RZ, R215 ;  /* 0x000000ffffd07224 */ /* 0x000fe400078e00d7 */
[----:B------:R-:W-:Y:S01]  /*32090*/  MOV R213, R216 ;  /* 0x000000d800d57202 */ /* 0x000fe20000000f00 */
[----:B------:R-:W-:-:S05]  /*320a0*/  IMAD.MOV.U32 R212, RZ, RZ, R217 ;  /* 0x000000ffffd47224 */ /* 0x000fca00078e00d9 */
[----:B------:R-:W-:Y:S01]  /*320b0*/  IMAD.MOV.U32 R217, RZ, RZ, R220 ;  /* 0x000000ffffd97224 */ /* 0x000fe200078e00dc */
[----:B------:R-:W-:Y:S01]  /*320c0*/  MOV R215, R222 ;  /* 0x000000de00d77202 */ /* 0x000fe20000000f00 */
[----:B------:R-:W-:Y:S02]  /*320d0*/  IMAD.MOV.U32 R216, RZ, RZ, R221 ;  /* 0x000000ffffd87224 */ /* 0x000fe400078e00dd */
[----:B------:R-:W-:Y:S02]  /*320e0*/  IMAD.MOV.U32 R214, RZ, RZ, R223 ;  /* 0x000000ffffd67224 */ /* 0x000fe400078e00df */
[C---:B------:R-:W-:Y:S06]  /*320f0*/  HMMA.1688.F32.TF32 R220, R244.reuse, R38, R4 ;  /* 0x00000026f4dc723c */ /* 0x040fec0000081004 */
[C---:B------:R-:W-:Y:S06]  /*32100*/  HMMA.1688.F32.TF32 R4, R244.reuse, R42, R8 ;  /* 0x0000002af404723c */ /* 0x040fec0000081008 */
[----:B------:R-:W-:Y:S01]  /*32110*/  HMMA.1688.F32.TF32 R8, R244, R50, R16 ;  /* 0x00000032f408723c */ /* 0x000fe20000081010 */
[----:B------:R-:W-:Y:S04]  /*32120*/  LDS R16, [R2+UR12+0x6280] ;  /* 0x0062800c02107984 */ /* 0x000fe80008000800 */
[----:B------:R-:W-:Y:S01]  /*32130*/  LDS R18, [R2+UR12+0x7280] ;  /* 0x0072800c02127984 */ /* 0x000fe20008000800 */
[----:B------:R-:W-:Y:S03]  /*32140*/  HMMA.1688.F32.TF32 R248, R236, R66, R248 ;  /* 0x00000042ecf8723c */ /* 0x000fe600000810f8 */
[----:B------:R-:W-:Y:S04]  /*32150*/  LDS R17, [R3+UR12+0x6280] ;  /* 0x0062800c03117984 */ /* 0x000fe80008000800 */
[----:B------:R-:W-:Y:S04]  /*32160*/  STL.64 [R1+0x3b0], R220 ;  /* 0x0003b0dc01007387 */ /* 0x000fe80000100a00 */
[----:B------:R-:W-:Y:S04]  /*32170*/  STL.64 [R1+0x3b8], R222 ;  /* 0x0003b8de01007387 */ /* 0x000fe80000100a00 */
[----:B------:R-:W-:Y:S04]  /*32180*/  STL.64 [R1+0x3a0], R4 ;  /* 0x0003a00401007387 */ /* 0x000fe80000100a00 */
[----:B------:R1:W-:Y:S04]  /*32190*/  STL.64 [R1+0x3a8], R6 ;  /* 0x0003a80601007387 */ /* 0x0003e80000100a00 */
[----:B------:R-:W-:Y:S04]  /*321a0*/  STL.64 [R1+0x390], R12 ;  /* 0x0003900c01007387 */ /* 0x000fe80000100a00 */
[----:B------:R2:W-:Y:S01]  /*321b0*/  STL.64 [R1+0x398], R14 ;  /* 0x0003980e01007387 */ /* 0x0005e20000100a00 */
[C---:B-1----:R-:W-:Y:S03]  /*321c0*/  HMMA.1688.F32.TF32 R4, R244.reuse, R54, R20 ;  /* 0x00000036f404723c */ /* 0x042fe60000081014 */
[----:B------:R-:W-:Y:S03]  /*321d0*/  LDS R19, [R3+UR12+0x7280] ;  /* 0x0072800c03137984 */ /* 0x000fe60008000800 */
[----:B--2---:R-:W-:Y:S01]  /*321e0*/  HMMA.1688.F32.TF32 R12, R244, R58, R24 ;  /* 0x0000003af40c723c */ /* 0x004fe20000081018 */
[----:B------:R-:W-:Y:S04]  /*321f0*/  STL.64 [R1+0x380], R8 ;  /* 0x0003800801007387 */ /* 0x000fe80000100a00 */
[----:B------:R1:W-:-:S12]  /*32200*/  STL.64 [R1+0x388], R10 ;  /* 0x0003880a01007387 */ /* 0x0003d80000100a00 */
        /* <DEDUP_REMOVED lines=8> */
[C---:B-1----:R-:W-:Y:S06]  /*32290*/  HMMA.1688.F32.TF32 R8, R244.reuse, R62, R28 ;  /* 0x0000003ef408723c */ /* 0x042fec000008101c */
[----:B--2---:R-:W-:Y:S01]  /*322a0*/  HMMA.1688.F32.TF32 R4, R244, R66, R32 ;  /* 0x00000042f404723c */ /* 0x004fe20000081020 */
[----:B------:R-:W-:Y:S04]  /*322b0*/  LDS R244, [R0+UR12+0x8280] ;  /* 0x0082800c00f47984 */ /* 0x000fe80008000800 */
[----:B------:R-:W-:Y:S01]  /*322c0*/  LDS R246, [R0+UR12+0x9280] ;  /* 0x0092800c00f67984 */ /* 0x000fe20008000800 */
[-C--:B---3--:R-:W-:Y:S11]  /*322d0*/  HMMA.1688.F32.TF32 R20, R12, R38.reuse, R104 ;  /* 0x000000260c14723c */ /* 0x088ff60000081068 */
[----:B------:R-:W-:Y:S04]  /*322e0*/  STL.64 [R1+0x300], R8 ;  /* 0x0003000801007387 */ /* 0x000fe80000100a00 */
[----:B------:R-:W-:Y:S04]  /*322f0*/  STL.64 [R1+0x308], R10 ;  /* 0x0003080a01007387 */ /* 0x000fe80000100a00 */
[----:B------:R-:W-:Y:S04]  /*32300*/  STL.64 [R1+0x2e0], R4 ;  /* 0x0002e00401007387 */ /* 0x000fe80000100a00 */
[----:B------:R-:W-:Y:S04]  /*32310*/  STL.64 [R1+0x2e8], R6 ;  /* 0x0002e80601007387 */ /* 0x000fe80000100a00 */
[----:B------:R-:W2:Y:S01]  /*32320*/  LDL.LU R220, [R1+0x740] ;  /* 0x0007400001dc7983 */ /* 0x000ea20000300800 */
[C---:B------:R-:W-:Y:S03]  /*32330*/  HMMA.1688.F32.TF32 R236, R240.reuse, R38, R200 ;  /* 0x00000026f0ec723c */ /* 0x040fe600000810c8 */
[----:B------:R-:W-:Y:S04]  /*32340*/  LDS R8, [R2+UR12+0x6300] ;  /* 0x0063000c02087984 */ /* 0x000fe80008000800 */
[----:B------:R1:W-:Y:S04]  /*32350*/  STL.64 [R1+0x3e0], R20 ;  /* 0x0003e01401007387 */ /* 0x0003e80000100a00 */
[----:B------:R3:W-:Y:S04]  /*32360*/  STL.64 [R1+0x3e8], R22 ;  /* 0x0003e81601007387 */ /* 0x0007e80000100a00 */
[----:B------:R-:W2:Y:S04]  /*32370*/  LDL.LU R221, [R1+0x744] ;  /* 0x0007440001dd7983 */ /* 0x000ea80000300800 */
[----:B------:R-:W2:Y:S04]  /*32380*/  LDL.LU R222, [R1+0x748] ;  /* 0x0007480001de7983 */ /* 0x000ea80000300800 */
[----:B------:R-:W2:Y:S01]  /*32390*/  LDL.LU R223, [R1+0x74c] ;  /* 0x00074c0001df7983 */ /* 0x000ea20000300800 */
[----:B------:R-:W-:Y:S03]  /*323a0*/  HMMA.1688.F32.TF32 R240, R240, R66, R228 ;  /* 0x00000042f0f0723c */ /* 0x000fe600000810e4 */
        /* <DEDUP_REMOVED lines=20> */
[----:B-1----:R-:W2:Y:S04]  /*324f0*/  LDL.LU R20, [R1+0x770] ;  /* 0x0007700001147983 */ /* 0x002ea80000300800 */
[----:B------:R-:W2:Y:S04]  /*32500*/  LDL.LU R21, [R1+0x774] ;  /* 0x0007740001157983 */ /* 0x000ea80000300800 */
[----:B---3--:R-:W3:Y:S04]  /*32510*/  LDL.LU R22, [R1+0x778] ;  /* 0x0007780001167983 */ /* 0x008ee80000300800 */
[----:B------:R-:W3:Y:S01]  /*32520*/  LDL.LU R23, [R1+0x77c] ;  /* 0x00077c0001177983 */ /* 0x000ee20000300800 */
[----:B------:R-:W-:Y:S01]  /*32530*/  IMAD.MOV.U32 R40, RZ, RZ, R236 ;  /* 0x000000ffff287224 */ /* 0x000fe200078e00ec */
[----:B------:R-:W-:Y:S01]  /*32540*/  MOV R201, R238 ;  /* 0x000000ee00c97202 */ /* 0x000fe20000000f00 */
[----:B------:R-:W-:Y:S01]  /*32550*/  IMAD.MOV.U32 R41, RZ, RZ, R237 ;  /* 0x000000ffff297224 */ /* 0x000fe200078e00ed */
[----:B------:R-:W3:Y:S04]  /*32560*/  LDL.LU R236, [R1+0x720] ;  /* 0x0007200001ec7983 */ /* 0x000ee80000300800 */
[----:B------:R-:W3:Y:S04]  /*32570*/  LDL.LU R237, [R1+0x724] ;  /* 0x0007240001ed7983 */ /* 0x000ee80000300800 */
[----:B------:R-:W3:Y:S01]  /*32580*/  LDL.LU R238, [R1+0x728] ;  /* 0x0007280001ee7983 */ /* 0x000ee20000300800 */
[----:B------:R-:W-:-:S02]  /*32590*/  IMAD.MOV.U32 R200, RZ, RZ, R239 ;  /* 0x000000ffffc87224 */ /* 0x000fc400078e00ef */
[----:B------:R-:W-:Y:S01]  /*325a0*/  IMAD.MOV.U32 R239, RZ, RZ, R252 ;  /* 0x000000ffffef7224 */ /* 0x000fe200078e00fc */
[C---:B------:R-:W-:Y:S01]  /*325b0*/  HMMA.1688.F32.TF32 R108, R12.reuse, R42, R108 ;  /* 0x0000002a0c6c723c */ /* 0x040fe2000008106c */
[----:B------:R-:W3:Y:S04]  /*325c0*/  LDL.LU R252, [R1+0x2768] ;  /* 0x0027680001fc7983 */ /* 0x000ee80000300800 */
[----:B------:R-:W-:Y:S01]  /*325d0*/  LDS R10, [R2+UR12+0x7300] ;  /* 0x0073000c020a7984 */ /* 0x000fe20008000800 */
[C---:B------:R-:W-:Y:S03]  /*325e0*/  HMMA.1688.F32.TF32 R112, R12.reuse, R46, R112 ;  /* 0x0000002e0c70723c */ /* 0x040fe60000081070 */
[----:B------:R-:W-:Y:S03]  /*325f0*/  LDS R9, [R3+UR12+0x6300] ;  /* 0x0063000c03097984 */ /* 0x000fe60008000800 */
[----:B------:R-:W-:Y:S01]  /*32600*/  HMMA.1688.F32.TF32 R104, R12, R50, R116 ;  /* 0x000000320c68723c */ /* 0x000fe20000081074 */
[----:B------:R-:W1:Y:S01]  /*32610*/  LDS R11, [R3+UR12+0x7300] ;  /* 0x0073000c030b7984 */ /* 0x000e620008000800 */
[----:B------:R-:W-:-:S03]  /*32620*/  LOP3.LUT R247, R0, 0x20, RZ, 0x3c, !PT ;  /* 0x0000002000f77812 */ /* 0x000fc600078e3cff */
[----:B------:R-:W-:Y:S04]  /*32630*/  LDS R4, [R0+UR12+0x6380] ;  /* 0x0063800c00047984 */ /* 0x000fe80008000800 */
[----:B------:R-:W-:Y:S04]  /*32640*/  LDS R6, [R0+UR12+0x7380] ;  /* 0x0073800c00067984 */ /* 0x000fe80008000800 */
[----:B------:R-:W-:Y:S04]  /*32650*/  STL.64 [R1+0x400], R108 ;  /* 0x0004006c01007387 */ /* 0x000fe80000100a00 */
[----:B------:R1:W-:Y:S04]  /*32660*/  STL.64 [R1+0x408], R110 ;  /* 0x0004086e01007387 */ /* 0x0003e80000100a00 */
[----:B------:R-:W-:Y:S04]  /*32670*/  LDS R5, [R247+UR12+0x6380] ;  /* 0x0063800cf7057984 */ /* 0x000fe80008000800 */
[----:B------:R-:W4:Y:S01]  /*32680*/  LDS R7, [R247+UR12+0x7380] ;  /* 0x0073800cf7077984 */ /* 0x000f220008000800 */
[C---:B-1----:R-:W-:Y:S03]  /*32690*/  HMMA.1688.F32.TF32 R108, R12.reuse, R54, R120 ;  /* 0x000000360c6c723c */ /* 0x042fe60000081078 */
[----:B------:R-:W-:Y:S04]  /*326a0*/  STL.64 [R1+0x420], R112 ;  /* 0x0004207001007387 */ /* 0x000fe80000100a00 */
[----:B------:R1:W-:Y:S04]  /*326b0*/  STL.64 [R1+0x428], R114 ;  /* 0x0004287201007387 */ /* 0x0003e80000100a00 */
[----:B------:R-:W-:Y:S04]  /*326c0*/  STL.64 [R1+0x430], R104 ;  /* 0x0004306801007387 */ /* 0x000fe80000100a00 */
[----:B------:R1:W-:Y:S02]  /*326d0*/  STL.64 [R1+0x438], R106 ;  /* 0x0004386a01007387 */ /* 0x0003e40000100a00 */
[C---:B-1----:R-:W-:Y:S02]  /*326e0*/  HMMA.1688.F32.TF32 R112, R12.reuse, R58, R124 ;  /* 0x0000003a0c70723c */ /* 0x042fe4000008107c */
[----:B------:R-:W-:Y:S04]  /*326f0*/  LDS R116, [R0+UR12+0x8000] ;  /* 0x0080000c00747984 */ /* 0x000fe80008000800 */
[----:B------:R-:W-:Y:S01]  /*32700*/  LDS R118, [R0+UR12+0x9000] ;  /* 0x0090000c00767984 */ /* 0x000fe20008000800 */
[C---:B------:R-:W-:Y:S03]  /*32710*/  HMMA.1688.F32.TF32 R104, R12.reuse, R62, R128 ;  /* 0x0000003e0c68723c */ /* 0x040fe60000081080 */
[----:B------:R-:W-:Y:S04]  /*32720*/  STL.64 [R1+0x410], R108 ;  /* 0x0004106c01007387 */ /* 0x000fe80000100a00 */
[----:B------:R1:W-:Y:S04]  /*32730*/  STL.64 [R1+0x418], R110 ;  /* 0x0004186e01007387 */ /* 0x0003e80000100a00 */
[----:B------:R-:W-:Y:S04]  /*32740*/  LDS R117, [R247+UR12+0x8000] ;  /* 0x0080000cf7757984 */ /* 0x000fe80008000800 */
[----:B------:R-:W-:Y:S01]  /*32750*/  LDS R119, [R247+UR12+0x9000] ;  /* 0x0090000cf7777984 */ /* 0x000fe20008000800 */
[----:B-1----:R-:W-:Y:S01]  /*32760*/  HMMA.1688.F32.TF32 R108, R12, R66, R132 ;  /* 0x000000420c6c723c */ /* 0x002fe20000081084 */
[----:B------:R-:W-:-:S02]  /*32770*/  IMAD.MOV.U32 R203, RZ, RZ, R206 ;  /* 0x000000ffffcb7224 */ /* 0x000fc400078e00ce */
[----:B------:R-:W-:Y:S03]  /*32780*/  LDS R245, [R247+UR12+0x8280] ;  /* 0x0082800cf7f57984 */ /* 0x000fe60008000800 */
[C---:B------:R-:W-:Y:S01]  /*32790*/  HMMA.1688.F32.TF32 R12, R16.reuse, R38, R136 ;  /* 0x00000026100c723c */ /* 0x040fe20000081088 */
[----:B------:R-:W-:Y:S04]  /*327a0*/  STL.64 [R1+0x3f0], R112 ;  /* 0x0003f07001007387 */ /* 0x000fe80000100a00 */
[----:B------:R-:W-:Y:S04]  /*327b0*/  STL.64 [R1+0x3f8], R114 ;  /* 0x0003f87201007387 */ /* 0x000fe80000100a00 */
[----:B------:R-:W-:Y:S04]  /*327c0*/  STL.64 [R1+0x3d0], R104 ;  /* 0x0003d06801007387 */ /* 0x000fe80000100a00 */
[----:B------:R1:W-:Y:S04]  /*327d0*/  STL.64 [R1+0x3d8], R106 ;  /* 0x0003d86a01007387 */ /* 0x0003e80000100a00 */
[----:B------:R-:W-:Y:S04]  /*327e0*/  STL.64 [R1+0x3c0], R108 ;  /* 0x0003c06c01007387 */ /* 0x000fe80000100a00 */
[----:B------:R1:W-:Y:S02]  /*327f0*/  STL.64 [R1+0x3c8], R110 ;  /* 0x0003c86e01007387 */ /* 0x0003e40000100a00 */
[C---:B-1----:R-:W-:Y:S02]  /*32800*/  HMMA.1688.F32.TF32 R104, R16.reuse, R42, R140 ;  /* 0x0000002a1068723c */ /* 0x042fe4000008108c */
[----:B------:R-:W-:Y:S04]  /*32810*/  STL.64 [R1+0x4f0], R12 ;  /* 0x0004f00c01007387 */ /* 0x000fe80000100a00 */
[----:B------:R1:W-:Y:S01]  /*32820*/  STL.64 [R1+0x4f8], R14 ;  /* 0x0004f80e01007387 */ /* 0x0003e20000100a00 */
[C---:B------:R-:W-:Y:S06]  /*32830*/  HMMA.1688.F32.TF32 R108, R16.reuse, R46, R144 ;  /* 0x0000002e106c723c */ /* 0x040fec0000081090 */
[C---:B-1----:R-:W-:Y:S01]  /*32840*/  HMMA.1688.F32.TF32 R12, R16.reuse, R50, R148 ;  /* 0x00000032100c723c */ /* 0x042fe20000081094 */
[----:B------:R-:W-:Y:S04]  /*32850*/  LDS R148, [R2+UR12+0x8000] ;  /* 0x0080000c02947984 */ /* 0x000fe80008000800 */
[----:B------:R-:W-:Y:S05]  /*32860*/  LDS R150, [R2+UR12+0x9000] ;  /* 0x0090000c02967984 */ /* 0x000fea0008000800 */
[----:B------:R-:W-:Y:S04]  /*32870*/  STL.64 [R1+0x4d0], R104 ;  /* 0x0004d06801007387 */ /* 0x000fe80000100a00 */
[----:B------:R1:W-:Y:S04]  /*32880*/  STL.64 [R1+0x4d8], R106 ;  /* 0x0004d86a01007387 */ /* 0x0003e80000100a00 */
[----:B------:R-:W-:Y:S04]  /*32890*/  STL.64 [R1+0x470], R108 ;  /* 0x0004706c01007387 */ /* 0x000fe80000100a00 */
[----:B------:R1:W-:Y:S02]  /*328a0*/  STL.64 [R1+0x478], R110 ;  /* 0x0004786e01007387 */ /* 0x0003e40000100a00 */
[C---:B-1----:R-:W-:Y:S02]  /*328b0*/  HMMA.1688.F32.TF32 R104, R16.reuse, R54, R152 ;  /* 0x000000361068723c */ /* 0x042fe40000081098 */
[----:B------:R-:W-:Y:S04]  /*328c0*/  STL.64 [R1+0x450], R12 ;  /* 0x0004500c01007387 */ /* 0x000fe80000100a00 */
[----:B------:R1:W-:Y:S01]  /*328d0*/  STL.64 [R1+0x458], R14 ;  /* 0x0004580e01007387 */ /* 0x0003e20000100a00 */
[C---:B------:R-:W-:Y:S03]  /*328e0*/  HMMA.1688.F32.TF32 R108, R16.reuse, R58, R156 ;  /* 0x0000003a106c723c */ /* 0x040fe6000008109c */
[----:B------:R-:W-:Y:S04]  /*328f0*/  LDS R149, [R3+UR12+0x8000] ;  /* 0x0080000c03957984 */ /* 0x000fe80008000800 */
[----:B------:R-:W-:Y:S01]  /*32900*/  LDS R151, [R3+UR12+0x9000] ;  /* 0x0090000c03977984 */ /* 0x000fe20008000800 */
[C---:B-1----:R-:W-:Y:S08]  /*32910*/  HMMA.1688.F32.TF32 R12, R16.reuse, R62, R160 ;  /* 0x0000003e100c723c */ /* 0x042ff000000810a0 */
[----:B------:R-:W-:Y:S04]  /*32920*/  STL.64 [R1+0x440], R104 ;  /* 0x0004406801007387 */ /* 0x000fe80000100a00 */
[----:B------:R1:W-:Y:S04]  /*32930*/  STL.64 [R1+0x448], R106 ;  /* 0x0004486a01007387 */ /* 0x0003e80000100a00 */
[----:B------:R-:W-:Y:S04]  /*32940*/  STL.64 [R1+0x360], R108 ;  /* 0x0003606c01007387 */ /* 0x000fe80000100a00 */
[----:B------:R-:W-:Y:S01]  /*32950*/  STL.64 [R1+0x368], R110 ;  /* 0x0003686e01007387 */ /* 0x000fe20000100a00 */
[----:B-1----:R-:W-:Y:S03]  /*32960*/  HMMA.1688.F32.TF32 R104, R16, R66, R164 ;  /* 0x000000421068723c */ /* 0x002fe600000810a4 */
[----:B------:R-:W-:Y:S04]  /*32970*/  STL.64 [R1+0x340], R12 ;  /* 0x0003400c01007387 */ /* 0x000fe80000100a00 */
[----:B------:R1:W-:Y:S01]  /*32980*/  STL.64 [R1+0x348], R14 ;  /* 0x0003480e01007387 */ /* 0x0003e20000100a00 */
[C---:B------:R-:W-:Y:S06]  /*32990*/  HMMA.1688.F32.TF32 R16, R8.reuse, R38, R168 ;  /* 0x000000260810723c */ /* 0x040fec00000810a8 */
[C---:B-1----:R-:W-:Y:S09]  /*329a0*/  HMMA.1688.F32.TF32 R12, R8.reuse, R42, R172 ;  /* 0x0000002a080c723c */ /* 0x042ff200000810ac */
        /* <DEDUP_REMOVED lines=20> */
[C---:B----4-:R-:W-:Y:S06]  /*32af0*/  HMMA.1688.F32.TF32 R16, R8.reuse, R62, R192 ;  /* 0x0000003e0810723c */ /* 0x050fec00000810c0 */
[----:B-1----:R-:W-:Y:S06]  /*32b00*/  HMMA.1688.F32.TF32 R12, R8, R66, R196 ;  /* 0x00000042080c723c */ /* 0x002fec00000810c4 */
[C---:B------:R-:W-:Y:S03]  /*32b10*/  HMMA.1688.F32.TF32 R8, R4.reuse, R38, R32 ;  /* 0x000000260408723c */ /* 0x040fe60000081020 */
[----:B------:R-:W-:Y:S04]  /*32b20*/  STL.64 [R1+0x1f0], R104 ;  /* 0x0001f06801007387 */ /* 0x000fe80000100a00 */
[----:B------:R-:W-:Y:S04]  /*32b30*/  STL.64 [R1+0x1f8], R106 ;  /* 0x0001f86a01007387 */ /* 0x000fe80000100a00 */
[----:B------:R-:W-:Y:S04]  /*32b40*/  STL.64 [R1+0x1e0], R16 ;  /* 0x0001e01001007387 */ /* 0x000fe80000100a00 */
[----:B------:R2:W-:Y:S04]  /*32b50*/  STL.64 [R1+0x1e8], R18 ;  /* 0x0001e81201007387 */ /* 0x0005e80000100a00 */
[----:B------:R-:W-:Y:S04]  /*32b60*/  STL.64 [R1+0x1d0], R12 ;  /* 0x0001d00c01007387 */ /* 0x000fe80000100a00 */
[----:B------:R1:W-:Y:S01]  /*32b70*/  STL.64 [R1+0x1d8], R14 ;  /* 0x0001d80e01007387 */ /* 0x0003e20000100a00 */
[C---:B--2---:R-:W-:Y:S03]  /*32b80*/  HMMA.1688.F32.TF32 R16, R4.reuse, R42, R28 ;  /* 0x0000002a0410723c */ /* 0x044fe6000008101c */
        /* <DEDUP_REMOVED lines=11> */
[----:B------:R3:W-:Y:S01]  /*32c40*/  STL.64 [R1+0x1a8], R14 ;  /* 0x0001a80e01007387 */ /* 0x0007e20000100a00 */
[C---:B--2---:R-:W-:Y:S03]  /*32c50*/  HMMA.1688.F32.TF32 R16, R4.reuse, R54, R228 ;  /* 0x000000360410723c */ /* 0x044fe600000810e4 */
[----:B------:R-:W-:Y:S04]  /*32c60*/  STL.64 [R1+0x190], R8 ;  /* 0x0001900801007387 */ /* 0x000fe80000100a00 */
[----:B------:R2:W-:Y:S01]  /*32c70*/  STL.64 [R1+0x198], R10 ;  /* 0x0001980a01007387 */ /* 0x0005e20000100a00 */
[C---:B---3--:R-:W-:Y:S03]  /*32c80*/  HMMA.1688.F32.TF32 R12, R4.reuse, R58, R224 ;  /* 0x0000003a040c723c */ /* 0x048fe600000810e0 */
[----:B------:R-:W-:Y:S04]  /*32c90*/  LDSM.16.M88.4 R20, [R252+UR17+0x22080] ;  /* 0x02208011fc14783b */ /* 0x000fe80008000200 */
[----:B------:R-:W-:Y:S01]  /*32ca0*/  LDSM.16.M88.4 R24, [R252+UR17+0x22880] ;  /* 0x02288011fc18783b */ /* 0x000fe20008000200 */
[C---:B--2---:R-:W-:Y:S03]  /*32cb0*/  HMMA.1688.F32.TF32 R8, R4.reuse, R62, R220 ;  /* 0x0000003e0408723c */ /* 0x044fe600000810dc */
        /* <DEDUP_REMOVED lines=11> */
[----:B------:R-:W2:Y:S04]  /*32d70*/  LDSM.16.M88.4 R4, [R252+UR17+0x20080] ;  /* 0x02008011fc04783b */ /* 0x000ea80008000200 */
[----:B------:R-:W3:Y:S04]  /*32d80*/  LDSM.16.M88.4 R8, [R252+UR17+0x20880] ;  /* 0x02088011fc08783b */ /* 0x000ee80008000200 */
[----:B------:R-:W4:Y:S04]  /*32d90*/  LDSM.16.M88.4 R12, [R252+UR17+0x21080] ;  /* 0x02108011fc0c783b */ /* 0x000f280008000200 */
[----:B------:R-:W4:Y:S01]  /*32da0*/  LDSM.16.M88.4 R16, [R252+UR17+0x21880] ;  /* 0x02188011fc10783b */ /* 0x000f220008000200 */
[----:B-1----:R-:W-:Y:S01]  /*32db0*/  HMMA.1688.F32.TF32 R68, R104, R38, R68 ;  /* 0x000000266844723c */ /* 0x002fe20000081044 */
[----:B------:R-:W-:-:S05]  /*32dc0*/  IMAD.MOV.U32 R202, RZ, RZ, R207 ;  /* 0x000000ffffca7224 */ /* 0x000fca00078e00cf */
[C---:B------:R-:W-:Y:S06]  /*32dd0*/  HMMA.1688.F32.TF32 R84, R104.reuse, R54, R84 ;  /* 0x000000366854723c */ /* 0x040fec0000081054 */
[C---:B------:R-:W-:Y:S06]  /*32de0*/  HMMA.1688.F32.TF32 R88, R104.reuse, R58, R88 ;  /* 0x0000003a6858723c */ /* 0x040fec0000081058 */
[C---:B------:R-:W-:Y:S06]  /*32df0*/  HMMA.1688.F32.TF32 R92, R104.reuse, R62, R92 ;  /* 0x0000003e685c723c */ /* 0x040fec000008105c */
[----:B------:R-:W-:Y:S01]  /*32e00*/  HMMA.1688.F32.TF32 R96, R104, R66, R96 ;  /* 0x000000426860723c */ /* 0x000fe20000081060 */
[----:B--2---:R-:W-:Y:S04]  /*32e10*/  STL [R1+0x2634], R6 ;  /* 0x0026340601007387 */ /* 0x004fe80000100800 */
[----:B------:R-:W-:Y:S01]  /*32e20*/  STL [R1+0x2630], R7 ;  /* 0x0026300701007387 */ /* 0x000fe20000100800 */
[----:B------:R-:W-:Y:S03]  /*32e30*/  HMMA.1688.F32.TF32 R220, R116, R4, R100 ;  /* 0x0000000474dc723c */ /* 0x000fe60000081064 */
        /* <DEDUP_REMOVED lines=17> */
[----:B------:R-:W-:Y:S04]  /*32f50*/  STL.64 [R1+0x2578], R86 ;  /* 0x0025785601007387 */ /* 0x000fe80000100a00 */
[----:B------:R3:W-:Y:S04]  /*32f60*/  STL.64 [R1+0x2570], R84 ;  /* 0x0025705401007387 */ /* 0x0007e80000100a00 */
[----:B------:R4:W-:Y:S04]  /*32f70*/  STL.64 [R1+0x2588], R90 ;  /* 0x0025885a01007387 */ /* 0x0009e80000100a00 */
[----:B------:R4:W-:Y:S04]  /*32f80*/  STL.64 [R1+0x2580], R88 ;  /* 0x0025805801007387 */ /* 0x0009e80000100a00 */
[----:B------:R-:W-:Y:S04]  /*32f90*/  STL.64 [R1+0x2598], R94 ;  /* 0x0025985e01007387 */ /* 0x000fe80000100a00 */
[----:B------:R4:W-:Y:S04]  /*32fa0*/  STL.64 [R1+0x2590], R92 ;  /* 0x0025905c01007387 */ /* 0x0009e80000100a00 */
[----:B------:R-:W-:Y:S04]  /*32fb0*/  STL.64 [R1+0x25a8], R98 ;  /* 0x0025a86201007387 */ /* 0x000fe80000100a00 */
[----:B------:R-:W-:Y:S04]  /*32fc0*/  STL.64 [R1+0x25a0], R96 ;  /* 0x0025a06001007387 */ /* 0x000fe80000100a00 */
[----:B------:R-:W-:Y:S04]  /*32fd0*/  STL.64 [R1+0x25b8], R222 ;  /* 0x0025b8de01007387 */ /* 0x000fe80000100a00 */
[----:B------:R-:W-:Y:S04]  /*32fe0*/  STL.64 [R1+0x25b0], R220 ;  /* 0x0025b0dc01007387 */ /* 0x000fe80000100a00 */
        /* <DEDUP_REMOVED lines=28> */
[----:B------:R-:W4:Y:S04]  /*331b0*/  LDL.LU R120, [R1] ;  /* 0x0000000001787983 */ /* 0x000f280000300800 */
        /* <DEDUP_REMOVED lines=11> */
[----:B-1----:R-:W-:Y:S01]  /*33270*/  HMMA.1688.F32.TF32 R68, R104, R42, R72 ;  /* 0x0000002a6844723c */ /* 0x002fe20000081048 */
[----:B------:R-:W-:-:S02]  /*33280*/  IMAD.MOV.U32 R206, RZ, RZ, R211 ;  /* 0x000000ffffce7224 */ /* 0x000fc400078e00d3 */
[----:B------:R-:W-:Y:S04]  /*33290*/  LDS R38, [R0+UR12+0x9100] ;  /* 0x0091000c00267984 */ /* 0x000fe80008000800 */
[----:B------:R-:W-:-:S15]  /*332a0*/  LDS R39, [R247+UR12+0x9100] ;  /* 0x0091000cf7277984 */ /* 0x000fde0008000800 */
[----:B------:R-:W-:-:S02]  /*332b0*/  NOP ;  /* 0x0000000000007918 */ /* 0x000fc40000000000 */
[----:B------:R-:W-:Y:S01]  /*332c0*/  MOV R18, R68 ;  /* 0x0000004400127202 */ /* 0x000fe20000000f00 */
[----:B------:R-:W-:Y:S01]  /*332d0*/  IMAD.MOV.U32 R19, RZ, RZ, R69 ;  /* 0x000000ffff137224 */ /* 0x000fe200078e0045 */
[----:B------:R-:W-:Y:S01]  /*332e0*/  MOV R15, R71 ;  /* 0x00000047000f7202 */ /* 0x000fe20000000f00 */
[----:B------:R-:W-:Y:S02]  /*332f0*/  IMAD.MOV.U32 R14, RZ, RZ, R70 ;  /* 0x000000ffff0e7224 */ /* 0x000fe400078e0046 */
[----:B------:R-:W-:-:S15]  /*33300*/  HMMA.1688.F32.TF32 R68, R104, R46, R76 ;  /* 0x0000002e6844723c */ /* 0x000fde000008104c */
[----:B------:R-:W-:-:S09]  /*33310*/  NOP ;  /* 0x0000000000007918 */ /* 0x000fd20000000000 */
[----:B------:R-:W-:Y:S01]  /*33320*/  IMAD.MOV.U32 R26, RZ, RZ, R68 ;  /* 0x000000ffff1a7224 */ /* 0x000fe200078e0044 */
[----:B------:R-:W-:Y:S01]  /*33330*/  MOV R22, R70 ;  /* 0x0000004600167202 */ /* 0x000fe20000000f00 */
[----:B------:R-:W-:Y:S02]  /*33340*/  IMAD.MOV.U32 R27, RZ, RZ, R69 ;  /* 0x000000ffff1b7224 */ /* 0x000fe400078e0045 */
[----:B------:R-:W-:Y:S02]  /*33350*/  IMAD.MOV.U32 R23, RZ, RZ, R71 ;  /* 0x000000ffff177224 */ /* 0x000fe400078e0047 */
[----:B------:R-:W-:Y:S06]  /*33360*/  HMMA.1688.F32.TF32 R68, R104, R50, R80 ;  /* 0x000000326844723c */ /* 0x000fec0000081050 */
[----:B--2---:R-:W-:Y:S01]  /*33370*/  HMMA.1688.F32.TF32 R224, R116, R8, R236 ;  /* 0x0000000874e0723c */ /* 0x004fe200000810ec */
[----:B------:R-:W2:Y:S04]  /*33380*/  LDL.LU R236, [R1+0x80] ;  /* 0x0000800001ec7983 */ /* 0x000ea80000300800 */
[----:B------:R-:W2:Y:S04]  /*33390*/  LDL.LU R237, [R1+0x84] ;  /* 0x0000840001ed7983 */ /* 0x000ea80000300800 */
[----:B------:R-:W2:Y:S04]  /*333a0*/  LDL.LU R238, [R1+0x88] ;  /* 0x0000880001ee7983 */ /* 0x000ea80000300800 */
[----:B------:R-:W2:Y:S10]  /*333b0*/  LDL.LU R239, [R1+0x8c] ;  /* 0x00008c0001ef7983 */ /* 0x000eb40000300800 */
[----:B------:R-:W-:Y:S04]  /*333c0*/  STL.64 [R1+0x25c8], R226 ;  /* 0x0025c8e201007387 */ /* 0x000fe80000100a00 */
[----:B------:R-:W-:Y:S01]  /*333d0*/  STL.64 [R1+0x25c0], R224 ;  /* 0x0025c0e001007387 */ /* 0x000fe20000100a00 */
[-C--:B---3--:R-:W-:Y:S06]  /*333e0*/  HMMA.1688.F32.TF32 R132, R148, R16.reuse, R132 ;  /* 0x000000109484723c */ /* 0x088fec0000081084 */
[C---:B----4-:R-:W-:Y:S06]  /*333f0*/  HMMA.1688.F32.TF32 R100, R116.reuse, R16, R144 ;  /* 0x000000107464723c */ /* 0x050fec0000081090 */
[C---:B------:R-:W-:Y:S06]  /*33400*/  HMMA.1688.F32.TF32 R228, R116.reuse, R12, R228 ;  /* 0x0000000c74e4723c */ /* 0x040fec00000810e4 */
[C---:B------:R-:W-:Y:S06]  /*33410*/  HMMA.1688.F32.TF32 R104, R116.reuse, R20, R140 ;  /* 0x000000147468723c */ /* 0x040fec000008108c */
[C---:B------:R-:W-:Y:S11]  /*33420*/  HMMA.1688.F32.TF32 R108, R116.reuse, R24, R108 ;  /* 0x00000018746c723c */ /* 0x040ff6000008106c */
[----:B------:R-:W-:Y:S01]  /*33430*/  STL.64 [R1+0x25d8], R230 ;  /* 0x0025d8e601007387 */ /* 0x000fe20000100a00 */
[C---:B------:R-:W-:Y:S06]  /*33440*/  HMMA.1688.F32.TF32 R112, R116.reuse, R28, R112 ;  /* 0x0000001c7470723c */ /* 0x040fec0000081070 */
[----:B------:R-:W-:Y:S06]  /*33450*/  HMMA.1688.F32.TF32 R116, R116, R32, R136 ;  /* 0x000000207474723c */ /* 0x000fec0000081088 */
        /* <DEDUP_REMOVED lines=27> */
[----:B------:R-:W4:Y:S01]  /*33610*/  LDL.LU R145, [R1+0xd4] ;  /* 0x0000d40001917983 */ /* 0x000f220000300800 */
[----:B------:R-:W-:-:S03]  /*33620*/  MOV R142, R65 ;  /* 0x00000041008e7202 */ /* 0x000fc60000000f00 */
[----:B------:R-:W4:Y:S01]  /*33630*/  LDL.LU R146, [R1+0xd8] ;  /* 0x0000d80001927983 */ /* 0x000f220000300800 */
[----:B------:R-:W-:-:S03]  /*33640*/  IMAD.MOV.U32 R143, RZ, RZ, R64 ;  /* 0x000000ffff8f7224 */ /* 0x000fc600078e0040 */
        /* <DEDUP_REMOVED lines=29> */
[----:B--2---:R-:W-:Y:S03]  /*33820*/  HMMA.1688.F32.TF32 R136, R148, R20, R236 ;  /* 0x000000149488723c */ /* 0x004fe600000810ec */
[----:B------:R-:W2:Y:S04]  /*33830*/  LDL.LU R236, [R1+0x4e0] ;  /* 0x0004e00001ec7983 */ /* 0x000ea80000300800 */
[----:B------:R-:W2:Y:S04]  /*33840*/  LDL.LU R237, [R1+0x4e4] ;  /* 0x0004e40001ed7983 */ /* 0x000ea80000300800 */
[----:B------:R-:W2:Y:S04]  /*33850*/  LDL.LU R238, [R1+0x4e8] ;  /* 0x0004e80001ee7983 */ /* 0x000ea80000300800 */
[----:B------:R-:W2:Y:S08]  /*33860*/  LDL.LU R239, [R1+0x4ec] ;  /* 0x0004ec0001ef7983 */ /* 0x000eb00000300800 */
[----:B------:R-:W-:Y:S04]  /*33870*/  STL.64 [R1+0x26a8], R138 ;  /* 0x0026a88a01007387 */ /* 0x000fe80000100a00 */
[----:B------:R-:W-:Y:S01]  /*33880*/  STL.64 [R1+0x26a0], R136 ;  /* 0x0026a08801007387 */ /* 0x000fe20000100a00 */
[----:B------:R-:W-:Y:S01]  /*33890*/  IMAD.MOV.U32 R10, RZ, RZ, R68 ;  /* 0x000000ffff0a7224 */ /* 0x000fe200078e0044 */
[----:B------:R-:W-:Y:S01]  /*338a0*/  MOV R11, R69 ;  /* 0x00000045000b7202 */ /* 0x000fe20000000f00 */
[----:B------:R-:W-:-:S02]  /*338b0*/  IMAD.MOV.U32 R6, RZ, RZ, R70 ;  /* 0x000000ffff067224 */ /* 0x000fc400078e0046 */
[----:B------:R-:W-:Y:S01]  /*338c0*/  IMAD.MOV.U32 R7, RZ, RZ, R71 ;  /* 0x000000ffff077224 */ /* 0x000fe200078e0047 */
[----:B------:R-:W-:Y:S01]  /*338d0*/  MOV R85, R216 ;  /* 0x000000d800557202 */ /* 0x000fe20000000f00 */
        /* <DEDUP_REMOVED lines=10> */
[----:B------:R-:W-:-:S02]  /*33980*/  IMAD.MOV.U32 R47, RZ, RZ, R202 ;  /* 0x000000ffff2f7224 */ /* 0x000fc400078e00ca */
[----:B------:R-:W-:Y:S02]  /*33990*/  IMAD.MOV.U32 R46, RZ, RZ, R203 ;  /* 0x000000ffff2e7224 */ /* 0x000fe400078e00cb */
[----:B------:R-:W-:Y:S01]  /*339a0*/  IMAD.MOV.U32 R59, RZ, RZ, R208 ;  /* 0x000000ffff3b7224 */ /* 0x000fe200078e00d0 */
[----:B------:R-:W-:Y:S01]  /*339b0*/  MOV R91, R210 ;  /* 0x000000d2005b7202 */ /* 0x000fe20000000f00 */
[----:B------:R-:W-:Y:S01]  /*339c0*/  IMAD.MOV.U32 R58, RZ, RZ, R209 ;  /* 0x000000ffff3a7224 */ /* 0x000fe200078e00d1 */
[----:B------:R-:W-:Y:S01]  /*339d0*/  MOV R209, R61 ;  /* 0x0000003d00d17202 */ /* 0x000fe20000000f00 */
[----:B------:R-:W-:Y:S02]  /*339e0*/  IMAD.MOV.U32 R208, RZ, RZ, R36 ;  /* 0x000000ffffd07224 */ /* 0x000fe400078e0024 */
[----:B------:R-:W-:Y:S02]  /*339f0*/  IMAD.MOV.U32 R90, RZ, RZ, R211 ;  /* 0x000000ffff5a7224 */ /* 0x000fe400078e00d3 */
[----:B------:R-:W-:-:S02]  /*33a00*/  IMAD.MOV.U32 R210, RZ, RZ, R60 ;  /* 0x000000ffffd27224 */ /* 0x000fc400078e003c */
[----:B------:R-:W-:Y:S01]  /*33a10*/  IMAD.MOV.U32 R211, RZ, RZ, R37 ;  /* 0x000000ffffd37224 */ /* 0x000fe200078e0025 */
[-C--:B---3--:R-:W-:Y:S06]  /*33a20*/  HMMA.1688.F32.TF32 R176, R180, R28.reuse, R176 ;  /* 0x0000001cb4b0723c */ /* 0x088fec00000810b0 */
[C---:B----4-:R-:W-:Y:S06]  /*33a30*/  HMMA.1688.F32.TF32 R144, R148.reuse, R28, R144 ;  /* 0x0000001c9490723c */ /* 0x050fec0000081090 */
[C---:B------:R-:W-:Y:S06]  /*33a40*/  HMMA.1688.F32.TF32 R140, R148.reuse, R24, R140 ;  /* 0x00000018948c723c */ /* 0x040fec000008108c */
[----:B------:R-:W-:Y:S01]  /*33a50*/  HMMA.1688.F32.TF32 R148, R148, R32, R232 ;  /* 0x000000209494723c */ /* 0x000fe200000810e8 */
[----:B------:R-:W-:-:S02]  /*33a60*/  IMAD.MOV.U32 R86, RZ, RZ, R215 ;  /* 0x000000ffff567224 */ /* 0x000fc400078e00d7 */
[----:B------:R-:W-:Y:S01]  /*33a70*/  IMAD.MOV.U32 R87, RZ, RZ, R214 ;  /* 0x000000ffff577224 */ /* 0x000fe200078e00d6 */
[----:B------:R-:W-:Y:S01]  /*33a80*/  MOV R88, R213 ;  /* 0x000000d500587202 */ /* 0x000fe20000000f00 */
[----:B------:R-:W-:Y:S01]  /*33a90*/  IMAD.MOV.U32 R89, RZ, RZ, R212 ;  /* 0x000000ffff597224 */ /* 0x000fe200078e00d4 */
[----:B------:R-:W-:Y:S04]  /*33aa0*/  LDS R214, [R2+UR12+0x9080] ;  /* 0x0090800c02d67984 */ /* 0x000fe80008000800 */
[----:B------:R-:W-:Y:S04]  /*33ab0*/  LDS R212, [R2+UR12+0x8080] ;  /* 0x0080800c02d47984 */ /* 0x000fe80008000800 */
[----:B------:R-:W-:Y:S01]  /*33ac0*/  LDS R213, [R3+UR12+0x8080] ;  /* 0x0080800c03d57984 */ /* 0x000fe20008000800 */
[C---:B------:R-:W-:Y:S06]  /*33ad0*/  HMMA.1688.F32.TF32 R160, R180.reuse, R12, R160 ;  /* 0x0000000cb4a0723c */ /* 0x040fec00000810a0 */
[C---:B------:R-:W-:Y:S01]  /*33ae0*/  HMMA.1688.F32.TF32 R152, R180.reuse, R4, R152 ;  /* 0x00000004b498723c */ /* 0x040fe20000081098 */
[----:B------:R-:W-:Y:S05]  /*33af0*/  STL.64 [R1+0x26b8], R142 ;  /* 0x0026b88e01007387 */ /* 0x000fea0000100a00 */
[C---:B------:R-:W-:Y:S01]  /*33b00*/  HMMA.1688.F32.TF32 R156, R180.reuse, R8, R156 ;  /* 0x00000008b49c723c */ /* 0x040fe2000008109c */
[----:B------:R-:W-:Y:S05]  /*33b10*/  STL.64 [R1+0x26b0], R140 ;  /* 0x0026b08c01007387 */ /* 0x000fea0000100a00 */
[C---:B------:R-:W-:Y:S01]  /*33b20*/  HMMA.1688.F32.TF32 R164, R180.reuse, R16, R164 ;  /* 0x00000010b4a4723c */ /* 0x040fe200000810a4 */
[----:B------:R-:W-:Y:S05]  /*33b30*/  STL.64 [R1+0x26c8], R146 ;  /* 0x0026c89201007387 */ /* 0x000fea0000100a00 */
[C---:B------:R-:W-:Y:S01]  /*33b40*/  HMMA.1688.F32.TF32 R168, R180.reuse, R20, R168 ;  /* 0x00000014b4a8723c */ /* 0x040fe200000810a8 */
[----:B------:R-:W-:Y:S04]  /*33b50*/  STL.64 [R1+0x26c0], R144 ;  /* 0x0026c09001007387 */ /* 0x000fe80000100a00 */
        /* <DEDUP_REMOVED lines=63> */
[----:B------:R-:W4:Y:S04]  /*33f50*/  LDL.LU R36, [R1+0x275c] ;  /* 0x00275c0001247983 */ /* 0x000f280000300800 */
[----:B------:R-:W3:Y:S04]  /*33f60*/  LDL.LU R61, [R1+0x2758] ;  /* 0x00275800013d7983 */ /* 0x000ee80000300800 */
[----:B------:R-:W3:Y:S04]  /*33f70*/  LDL.LU R60, [R1+0x2754] ;  /* 0x00275400013c7983 */ /* 0x000ee80000300800 */
[----:B------:R-:W3:Y:S04]  /*33f80*/  LDL.LU R37, [R1+0x2750] ;  /* 0x0027500001257983 */ /* 0x000ee80000300800 */
[----:B------:R-:W3:Y:S04]  /*33f90*/  LDL.LU R76, [R1+0x660] ;  /* 0x00066000014c7983 */ /* 0x000ee80000300800 */
[----:B------:R-:W3:Y:S04]  /*33fa0*/  LDL.LU R77, [R1+0x664] ;  /* 0x00066400014d7983 */ /* 0x000ee80000300800 */
[----:B------:R-:W3:Y:S04]  /*33fb0*/  LDL.LU R78, [R1+0x668] ;  /* 0x00066800014e7983 */ /* 0x000ee80000300800 */
[----:B------:R-:W3:Y:S01]  /*33fc0*/  LDL.LU R79, [R1+0x66c] ;  /* 0x00066c00014f7983 */ /* 0x000ee20000300800 */
[----:B--2---:R-:W-:Y:S03]  /*33fd0*/  HMMA.1688.F32.TF32 R180, R180, R32, R236 ;  /* 0x00000020b4b4723c */ /* 0x004fe600000810ec */
[----:B------:R-:W-:Y:S04]  /*33fe0*/  LDS R236, [R2+UR12+0x8100] ;  /* 0x0081000c02ec7984 */ /* 0x000fe80008000800 */
[----:B------:R-:W-:Y:S04]  /*33ff0*/  LDS R238, [R2+UR12+0x9100] ;  /* 0x0091000c02ee7984 */ /* 0x000fe80008000800 */
[----:B------:R-:W-:Y:S04]  /*34000*/  LDS R237, [R3+UR12+0x8100] ;  /* 0x0081000c03ed7984 */ /* 0x000fe80008000800 */
[----:B------:R-:W1:Y:S04]  /*34010*/  LDS R239, [R3+UR12+0x9100] ;  /* 0x0091000c03ef7984 */ /* 0x000e680008000800 */
[----:B------:R-:W2:Y:S04]  /*34020*/  LDS R215, [R3+UR12+0x9080] ;  /* 0x0090800c03d77984 */ /* 0x000ea80008000800 */
[----:B------:R-:W-:Y:S04]  /*34030*/  LDS R232, [R0+UR12+0x8180] ;  /* 0x0081800c00e87984 */ /* 0x000fe80008000800 */
[----:B------:R-:W-:Y:S04]  /*34040*/  LDS R234, [R0+UR12+0x9180] ;  /* 0x0091800c00ea7984 */ /* 0x000fe80008000800 */
[----:B------:R-:W-:Y:S04]  /*34050*/  LDS R233, [R247+UR12+0x8180] ;  /* 0x0081800cf7e97984 */ /* 0x000fe80008000800 */
[----:B------:R-:W-:Y:S01]  /*34060*/  LDS R235, [R247+UR12+0x9180] ;  /* 0x0091800cf7eb7984 */ /* 0x000fe20008000800 */
[C---:B-1----:R-:W-:Y:S06]  /*34070*/  HMMA.1688.F32.TF32 R44, R236.reuse, R8, R44 ;  /* 0x00000008ec2c723c */ /* 0x042fec000008102c */
[C---:B------:R-:W-:Y:S06]  /*34080*/  HMMA.1688.F32.TF32 R48, R236.reuse, R12, R48 ;  /* 0x0000000cec30723c */ /* 0x040fec0000081030 */
[----:B------:R-:W-:Y:S06]  /*34090*/  HMMA.1688.F32.TF32 R52, R236, R16, R52 ;  /* 0x00000010ec34723c */ /* 0x000fec0000081034 */
[----:B--2---:R-:W-:Y:S01]  /*340a0*/  HMMA.1688.F32.TF32 R208, R212, R28, R208 ;  /* 0x0000001cd4d0723c */ /* 0x004fe200000810d0 */
[----:B----4-:R-:W-:-:S02]  /*340b0*/  IMAD.MOV.U32 R63, RZ, RZ, R36 ;  /* 0x000000ffff3f7224 */ /* 0x010fc400078e0024 */
[----:B------:R-:W-:Y:S01]  /*340c0*/  LDS R36, [R0+UR12+0x8100] ;  /* 0x0081000c00247984 */ /* 0x000fe20008000800 */
[----:B---3--:R-:W-:-:S03]  /*340d0*/  MOV R62, R37 ;  /* 0x00000025003e7202 */ /* 0x008fc60000000f00 */
[----:B------:R-:W1:Y:S02]  /*340e0*/  LDS R37, [R247+UR12+0x8100] ;  /* 0x0081000cf7257984 */ /* 0x000e640008000800 */
[C---:B-1----:R-:W-:Y:S06]  /*340f0*/  HMMA.1688.F32.TF32 R216, R36.reuse, R4, R216 ;  /* 0x0000000424d8723c */ /* 0x042fec00000810d8 */
[C---:B------:R-:W-:Y:S06]  /*34100*/  HMMA.1688.F32.TF32 R80, R36.reuse, R8, R80 ;  /* 0x000000082450723c */ /* 0x040fec0000081050 */
[C---:B------:R-:W-:Y:S06]  /*34110*/  HMMA.1688.F32.TF32 R76, R36.reuse, R12, R76 ;  /* 0x0000000c244c723c */ /* 0x040fec000008104c */
[C---:B------:R-:W-:Y:S06]  /*34120*/  HMMA.1688.F32.TF32 R72, R36.reuse, R16, R72 ;  /* 0x000000102448723c */ /* 0x040fec0000081048 */
[C---:B------:R-:W-:Y:S06]  /*34130*/  HMMA.1688.F32.TF32 R68, R36.reuse, R20, R68 ;  /* 0x000000142444723c */ /* 0x040fec0000081044 */
[C---:B------:R-:W-:Y:S06]  /*34140*/  HMMA.1688.F32.TF32 R64, R36.reuse, R24, R64 ;  /* 0x000000182440723c */ /* 0x040fec0000081040 */
[C---:B------:R-:W-:Y:S06]  /*34150*/  HMMA.1688.F32.TF32 R60, R36.reuse, R28, R60 ;  /* 0x0000001c243c723c */ /* 0x040fec000008103c */
[----:B------:R-:W-:-:S15]  /*34160*/  HMMA.1688.F32.TF32 R36, R36, R32, R92 ;  /* 0x000000202424723c */ /* 0x000fde000008105c */
[----:B------:R-:W-:-:S08]  /*34170*/  NOP ;  /* 0x0000000000007918 */ /* 0x000fd00000000000 */
[----:B------:R-:W-:Y:S04]  /*34180*/  STL [R1+0x2568], R36 ;  /* 0x0025682401007387 */ /* 0x000fe80000100800 */
[----:B------:R-:W-:Y:S04]  /*34190*/  STL [R1+0x2564], R37 ;  /* 0x0025642501007387 */ /* 0x000fe80000100800 */
[----:B------:R-:W-:Y:S04]  /*341a0*/  STL [R1+0x2560], R38 ;  /* 0x0025602601007387 */ /* 0x000fe80000100800 */
[----:B------:R1:W-:Y:S02]  /*341b0*/  STL [R1+0x255c], R39 ;  /* 0x00255c2701007387 */ /* 0x0003e40000100800 */
[C---:B-1----:R-:W-:Y:S02]  /*341c0*/  HMMA.1688.F32.TF32 R36, R236.reuse, R28, R84 ;  /* 0x0000001cec24723c */ /* 0x042fe40000081054 */
[----:B------:R-:W-:Y:S04]  /*341d0*/  STL [R1+0x2558], R46 ;  /* 0x0025582e01007387 */ /* 0x000fe80000100800 */
[----:B------:R-:W-:Y:S04]  /*341e0*/  STL [R1+0x2554], R47 ;  /* 0x0025542f01007387 */ /* 0x000fe80000100800 */
[----:B------:R-:W-:Y:S04]  /*341f0*/  STL [R1+0x2550], R51 ;  /* 0x0025503301007387 */ /* 0x000fe80000100800 */
[----:B------:R-:W-:Y:S04]  /*34200*/  STL [R1+0x254c], R55 ;  /* 0x00254c3701007387 */ /* 0x000fe80000100800 */
[----:B------:R-:W2:Y:S05]  /*34210*/  LDL.LU R220, [R1+0x5b0] ;  /* 0x0005b00001dc7983 */ /* 0x000eaa0000300800 */
[----:B------:R1:W-:Y:S04]  /*34220*/  STL.64 [R1+0x70], R36 ;  /* 0x0000702401007387 */ /* 0x0003e80000100a00 */
[----:B------:R3:W-:Y:S04]  /*34230*/  STL.64 [R1+0x78], R38 ;  /* 0x0000782601007387 */ /* 0x0007e80000100a00 */
        /* <DEDUP_REMOVED lines=31> */
[----:B------:R-:W-:Y:S03]  /*34430*/  HMMA.1688.F32.TF32 R84, R236, R32, R240 ;  /* 0x00000020ec54723c */ /* 0x000fe600000810f0 */
[----:B------:R-:W-:Y:S03]  /*34440*/  LDS R240, [R2+UR12+0x8200] ;  /* 0x0082000c02f07984 */ /* 0x000fe60008000800 */
[C---:B------:R-:W-:Y:S01]  /*34450*/  HMMA.1688.F32.TF32 R184, R212.reuse, R4, R184 ;  /* 0x00000004d4b8723c */ /* 0x040fe200000810b8 */
[----:B------:R-:W-:Y:S04]  /*34460*/  LDS R242, [R2+UR12+0x9200] ;  /* 0x0092000c02f27984 */ /* 0x000fe80008000800 */
[----:B------:R-:W-:Y:S01]  /*34470*/  LDS R241, [R3+UR12+0x8200] ;  /* 0x0082000c03f17984 */ /* 0x000fe20008000800 */
[----:B------:R-:W-:Y:S03]  /*34480*/  HMMA.1688.F32.TF32 R188, R212, R8, R188 ;  /* 0x00000008d4bc723c */ /* 0x000fe600000810bc */
[----:B------:R-:W-:Y:S09]  /*34490*/  LDS R243, [R3+UR12+0x9200] ;  /* 0x0092000c03f37984 */ /* 0x000ff20008000800 */
[----:B-1----:R-:W-:Y:S01]  /*344a0*/  IMAD.MOV.U32 R36, RZ, RZ, R84 ;  /* 0x000000ffff247224 */ /* 0x002fe200078e0054 */
[----:B------:R-:W-:Y:S01]  /*344b0*/  MOV R37, R85 ;  /* 0x0000005500257202 */ /* 0x000fe20000000f00 */
[----:B------:R-:W4:Y:S01]  /*344c0*/  LDL.LU R84, [R1+0x380] ;  /* 0x0003800001547983 */ /* 0x000f220000300800 */
[----:B---3--:R-:W-:-:S02]  /*344d0*/  IMAD.MOV.U32 R38, RZ, RZ, R86 ;  /* 0x000000ffff267224 */ /* 0x008fc400078e0056 */
[----:B------:R-:W-:Y:S01]  /*344e0*/  IMAD.MOV.U32 R39, RZ, RZ, R87 ;  /* 0x000000ffff277224 */ /* 0x000fe200078e0057 */
[----:B------:R-:W3:Y:S04]  /*344f0*/  LDL.LU R85, [R1+0x384] ;  /* 0x0003840001557983 */ /* 0x000ee80000300800 */
[----:B------:R-:W3:Y:S04]  /*34500*/  LDL.LU R86, [R1+0x388] ;  /* 0x0003880001567983 */ /* 0x000ee80000300800 */
[----:B------:R-:W3:Y:S04]  /*34510*/  LDL.LU R87, [R1+0x38c] ;  /* 0x00038c0001577983 */ /* 0x000ee80000300800 */
[----:B------:R-:W3:Y:S04]  /*34520*/  LDL.LU R92, [R1+0x3a0] ;  /* 0x0003a000015c7983 */ /* 0x000ee80000300800 */
[----:B------:R-:W3:Y:S04]  /*34530*/  LDL.LU R93, [R1+0x3a4] ;  /* 0x0003a400015d7983 */ /* 0x000ee80000300800 */
[----:B------:R-:W3:Y:S01]  /*34540*/  LDL.LU R94, [R1+0x3a8] ;  /* 0x0003a800015e7983 */ /* 0x000ee20000300800 */
[C---:B------:R-:W-:Y:S03]  /*34550*/  HMMA.1688.F32.TF32 R192, R212.reuse, R12, R192 ;  /* 0x0000000cd4c0723c */ /* 0x040fe600000810c0 */
[----:B------:R-:W3:Y:S04]  /*34560*/  LDL.LU R95, [R1+0x3ac] ;  /* 0x0003ac00015f7983 */ /* 0x000ee80000300800 */
[----:B------:R-:W3:Y:S01]  /*34570*/  LDL.LU R96, [R1+0x3b0] ;  /* 0x0003b00001607983 */ /* 0x000ee20000300800 */
[C---:B------:R-:W-:Y:S03]  /*34580*/  HMMA.1688.F32.TF32 R196, R212.reuse, R16, R196 ;  /* 0x00000010d4c4723c */ /* 0x040fe600000810c4 */
[----:B------:R-:W3:Y:S03]  /*34590*/  LDL.LU R97, [R1+0x3b4] ;  /* 0x0003b40001617983 */ /* 0x000ee60000300800 */
[C---:B------:R-:W-:Y:S01]  /*345a0*/  HMMA.1688.F32.TF32 R200, R212.reuse, R20, R200 ;  /* 0x00000014d4c8723c */ /* 0x040fe200000810c8 */
[----:B------:R-:W3:Y:S04]  /*345b0*/  LDL.LU R98, [R1+0x3b8] ;  /* 0x0003b80001627983 */ /* 0x000ee80000300800 */
[----:B------:R-:W3:Y:S01]  /*345c0*/  LDL.LU R99, [R1+0x3bc] ;  /* 0x0003bc0001637983 */ /* 0x000ee20000300800 */
[C---:B------:R-:W-:Y:S06]  /*345d0*/  HMMA.1688.F32.TF32 R204, R212.reuse, R24, R204 ;  /* 0x00000018d4cc723c */ /* 0x040fec00000810cc */
[----:B------:R-:W-:Y:S06]  /*345e0*/  HMMA.1688.F32.TF32 R212, R212, R32, R248 ;  /* 0x00000020d4d4723c */ /* 0x000fec00000810f8 */
[----:B------:R-:W-:Y:S01]  /*345f0*/  HMMA.1688.F32.TF32 R248, R236, R24, R88 ;  /* 0x00000018ecf8723c */ /* 0x000fe20000081058 */
[----:B------:R-:W3:Y:S04]  /*34600*/  LDL.LU R88, [R1+0x390] ;  /* 0x0003900001587983 */ /* 0x000ee80000300800 */
[----:B------:R-:W3:Y:S04]  /*34610*/  LDL.LU R89, [R1+0x394] ;  /* 0x0003940001597983 */ /* 0x000ee80000300800 */
[----:B------:R-:W3:Y:S04]  /*34620*/  LDL.LU R90, [R1+0x398] ;  /* 0x00039800015a7983 */ /* 0x000ee80000300800 */
[----:B------:R-:W3:Y:S01]  /*34630*/  LDL.LU R91, [R1+0x39c] ;  /* 0x00039c00015b7983 */ /* 0x000ee20000300800 */
[C---:B--2---:R-:W-:Y:S06]  /*34640*/  HMMA.1688.F32.TF32 R100, R232.reuse, R20, R100 ;  /* 0x00000014e864723c */ /* 0x044fec0000081064 */
[C---:B----4-:R-:W-:Y:S06]  /*34650*/  HMMA.1688.F32.TF32 R104, R232.reuse, R16, R104 ;  /* 0x00000010e868723c */ /* 0x050fec0000081068 */
[C---:B------:R-:W-:Y:S06]  /*34660*/  HMMA.1688.F32.TF32 R108, R232.reuse, R12, R108 ;  /* 0x0000000ce86c723c */ /* 0x040fec000008106c */
[C---:B------:R-:W-:Y:S06]  /*34670*/  HMMA.1688.F32.TF32 R112, R232.reuse, R8, R112 ;  /* 0x00000008e870723c */ /* 0x040fec0000081070 */
[----:B------:R-:W-:-:S15]  /*34680*/  HMMA.1688.F32.TF32 R116, R232, R4, R116 ;  /* 0x00000004e874723c */ /* 0x000fde0000081074 */
[----:B------:R-:W-:-:S02]  /*34690*/  NOP ;  /* 0x0000000000007918 */ /* 0x000fc40000000000 */
[----:B------:R-:W-:Y:S04]  /*346a0*/  STL.64 [R1+0xa0], R112 ;  /* 0x0000a07001007387 */ /* 0x000fe80000100a00 */
[----:B------:R-:W-:Y:S04]  /*346b0*/  STL.64 [R1+0xa8], R114 ;  /* 0x0000a87201007387 */ /* 0x000fe80000100a00 */
[----:B------:R-:W-:Y:S04]  /*346c0*/  STL.64 [R1+0xb0], R108 ;  /* 0x0000b06c01007387 */ /* 0x000fe80000100a00 */
[----:B------:R1:W-:Y:S04]  /*346d0*/  STL.64 [R1+0xb8], R110 ;  /* 0x0000b86e01007387 */ /* 0x0003e80000100a00 */
[----:B------:R-:W-:Y:S04]  /*346e0*/  STL.64 [R1+0xc0], R104 ;  /* 0x0000c06801007387 */ /* 0x000fe80000100a00 */
[----:B------:R2:W-:Y:S04]  /*346f0*/  STL.64 [R1+0xc8], R106 ;  /* 0x0000c86a01007387 */ /* 0x0005e80000100a00 */
[----:B------:R-:W-:Y:S01]  /*34700*/  STL.64 [R1+0xe0], R100 ;  /* 0x0000e06401007387 */ /* 0x000fe20000100a00 */
[C---:B-1----:R-:W-:Y:S03]  /*34710*/  HMMA.1688.F32.TF32 R108, R232.reuse, R24, R228 ;  /* 0x00000018e86c723c */ /* 0x042fe600000810e4 */
[----:B------:R1:W-:Y:S03]  /*34720*/  STL.64 [R1+0xe8], R102 ;  /* 0x0000e86601007387 */ /* 0x0003e60000100a00 */
[C---:B--2---:R-:W-:Y:S06]  /*34730*/  HMMA.1688.F32.TF32 R104, R232.reuse, R28, R224 ;  /* 0x0000001ce868723c */ /* 0x044fec00000810e0 */
[----:B-1----:R-:W-:Y:S01]  /*34740*/  HMMA.1688.F32.TF32 R100, R232, R32, R220 ;  /* 0x00000020e864723c */ /* 0x002fe200000810dc */
[----:B------:R-:W-:Y:S04]  /*34750*/  LDS R232, [R2+UR12+0x8180] ;  /* 0x0081800c02e87984 */ /* 0x000fe80008000800 */
[----:B------:R-:W-:Y:S04]  /*34760*/  LDS R234, [R2+UR12+0x9180] ;  /* 0x0091800c02ea7984 */ /* 0x000fe80008000800 */
[----:B------:R-:W-:Y:S04]  /*34770*/  LDS R233, [R3+UR12+0x8180] ;  /* 0x0081800c03e97984 */ /* 0x000fe80008000800 */
[----:B------:R-:W3:Y:S04]  /*34780*/  LDS R235, [R3+UR12+0x9180] ;  /* 0x0091800c03eb7984 */ /* 0x000ee80008000800 */
[----:B------:R-:W-:Y:S04]  /*34790*/  STL.64 [R1+0xf0], R108 ;  /* 0x0000f06c01007387 */ /* 0x000fe80000100a00 */
[----:B------:R-:W-:Y:S04]  /*347a0*/  STL.64 [R1+0xf8], R110 ;  /* 0x0000f86e01007387 */ /* 0x000fe80000100a00 */
[----:B------:R-:W-:Y:S04]  /*347b0*/  STL.64 [R1+0x110], R104 ;  /* 0x0001106801007387 */ /* 0x000fe80000100a00 */
[----:B------:R-:W-:Y:S04]  /*347c0*/  STL.64 [R1+0x118], R106 ;  /* 0x0001186a01007387 */ /* 0x000fe80000100a00 */
[----:B------:R-:W-:Y:S04]  /*347d0*/  STL.64 [R1+0x100], R100 ;  /* 0x0001006401007387 */ /* 0x000fe80000100a00 */
[----:B------:R3:W-:Y:S02]  /*347e0*/  STL.64 [R1+0x108], R102 ;  /* 0x0001086601007387 */ /* 0x0007e40000100a00 */
[C---:B---3--:R-:W-:Y:S06]  /*347f0*/  HMMA.1688.F32.TF32 R100, R232.reuse, R4, R96 ;  /* 0x00000004e864723c */ /* 0x048fec0000081060 */
[C---:B------:R-:W-:Y:S06]  /*34800*/  HMMA.1688.F32.TF32 R96, R232.reuse, R8, R92 ;  /* 0x00000008e860723c */ /* 0x040fec000008105c */
[C---:B------:R-:W-:Y:S06]  /*34810*/  HMMA.1688.F32.TF32 R92, R232.reuse, R12, R88 ;  /* 0x0000000ce85c723c */ /* 0x040fec0000081058 */
[----:B------:R-:W-:Y:S05]  /*34820*/  HMMA.1688.F32.TF32 R84, R232, R16, R84 ;  /* 0x00000010e854723c */ /* 0x000fea0000081054 */
[----:B------:R-:W-:Y:S04]  /*34830*/  STL.64 [R1+0x280], R100 ;  /* 0x0002806401007387 */ /* 0x000fe80000100a00 */
[----:B------:R-:W-:Y:S04]  /*34840*/  STL.64 [R1+0x288], R102 ;  /* 0x0002886601007387 */ /* 0x000fe80000100a00 */
[----:B------:R-:W-:Y:S04]  /*34850*/  STL.64 [R1+0x270], R96 ;  /* 0x0002706001007387 */ /* 0x000fe80000100a00 */
[----:B------:R-:W-:Y:S04]  /*34860*/  STL.64 [R1+0x278], R98 ;  /* 0x0002786201007387 */ /* 0x000fe80000100a00 */
[----:B------:R-:W2:Y:S04]  /*34870*/  LDL.LU R88, [R1+0x6b0] ;  /* 0x0006b00001587983 */ /* 0x000ea80000300800 */
[----:B------:R1:W-:Y:S04]  /*34880*/  STL.64 [R1+0x260], R92 ;  /* 0x0002605c01007387 */ /* 0x0003e80000100a00 */
[----:B------:R3:W-:Y:S04]  /*34890*/  STL.64 [R1+0x268], R94 ;  /* 0x0002685e01007387 */ /* 0x0007e80000100a00 */
[----:B------:R4:W-:Y:S04]  /*348a0*/  STL.64 [R1+0x250], R84 ;  /* 0x0002505401007387 */ /* 0x0009e80000100a00 */
[----:B------:R4:W-:Y:S04]  /*348b0*/  STL.64 [R1+0x258], R86 ;  /* 0x0002585601007387 */ /* 0x0009e80000100a00 */
[----:B------:R-:W2:Y:S04]  /*348c0*/  LDL.LU R89, [R1+0x6b4] ;  /* 0x0006b40001597983 */ /* 0x000ea80000300800 */
[----:B------:R-:W2:Y:S04]  /*348d0*/  LDL.LU R90, [R1+0x6b8] ;  /* 0x0006b800015a7983 */ /* 0x000ea80000300800 */
[----:B------:R-:W2:Y:S04]  /*348e0*/  LDL.LU R91, [R1+0x6bc] ;  /* 0x0006bc00015b7983 */ /* 0x000ea80000300800 */
[----:B-1----:R-:W2:Y:S04]  /*348f0*/  LDL.LU R92, [R1+0x6c0] ;  /* 0x0006c000015c7983 */ /* 0x002ea80000300800 */
[----:B------:R-:W2:Y:S04]  /*34900*/  LDL.LU R93, [R1+0x6c4] ;  /* 0x0006c400015d7983 */ /* 0x000ea80000300800 */
[----:B---3--:R-:W2:Y:S04]  /*34910*/  LDL.LU R94, [R1+0x6c8] ;  /* 0x0006c800015e7983 */ /* 0x008ea80000300800 */
        /* <DEDUP_REMOVED lines=81> */
[----:B------:R-:W-:-:S03]  /*34e30*/  MOV R46, R116 ;  /* 0x00000074002e7202 */ /* 0x000fc60000000f00 */
[----:B------:R-:W3:Y:S01]  /*34e40*/  LDL.LU R124, [R1+0x420] ;  /* 0x00042000017c7983 */ /* 0x000ee20000300800 */
[----:B------:R-:W-:-:S03]  /*34e50*/  IMAD.MOV.U32 R47, RZ, RZ, R117 ;  /* 0x000000ffff2f7224 */ /* 0x000fc600078e0075 */
[----:B------:R-:W3:Y:S01]  /*34e60*/  LDL.LU R125, [R1+0x424] ;  /* 0x00042400017d7983 */ /* 0x000ee20000300800 */
[----:B------:R-:W-:-:S03]  /*34e70*/  IMAD.MOV.U32 R51, RZ, RZ, R118 ;  /* 0x000000ffff337224 */ /* 0x000fc600078e0076 */
[----:B------:R-:W3:Y:S01]  /*34e80*/  LDL.LU R126, [R1+0x428] ;  /* 0x00042800017e7983 */ /* 0x000ee20000300800 */
[----:B------:R-:W-:-:S03]  /*34e90*/  MOV R55, R119 ;  /* 0x0000007700377202 */ /* 0x000fc60000000f00 */
        /* <DEDUP_REMOVED lines=13> */
[----:B----4-:R-:W4:Y:S04]  /*34f70*/  LDL.LU R84, [R1+0x500] ;  /* 0x0005000001547983 */ /* 0x010f280000300800 */
[----:B------:R-:W4:Y:S04]  /*34f80*/  LDL.LU R85, [R1+0x504] ;  /* 0x0005040001557983 */ /* 0x000f280000300800 */
[----:B------:R-:W4:Y:S04]  /*34f90*/  LDL.LU R86, [R1+0x508] ;  /* 0x0005080001567983 */ /* 0x000f280000300800 */
[----:B------:R-:W4:Y:S01]  /*34fa0*/  LDL.LU R87, [R1+0x50c] ;  /* 0x00050c0001577983 */ /* 0x000f220000300800 */
[C---:B--2---:R-:W-:Y:S06]  /*34fb0*/  HMMA.1688.F32.TF32 R172, R232.reuse, R24, R172 ;  /* 0x00000018e8ac723c */ /* 0x044fec00000810ac */
[C---:B---3--:R-:W-:Y:S06]  /*34fc0*/  HMMA.1688.F32.TF32 R176, R232.reuse, R20, R176 ;  /* 0x00000014e8b0723c */ /* 0x048fec00000810b0 */
[C---:B------:R-:W-:Y:S06]  /*34fd0*/  HMMA.1688.F32.TF32 R168, R232.reuse, R28, R168 ;  /* 0x0000001ce8a8723c */ /* 0x040fec00000810a8 */
[----:B------:R-:W-:Y:S11]  /*34fe0*/  HMMA.1688.F32.TF32 R232, R232, R32, R164 ;  /* 0x00000020e8e8723c */ /* 0x000ff600000810a4 */
        /* <DEDUP_REMOVED lines=12> */
[----:B------:R-:W3:Y:S04]  /*350b0*/  LDL.LU.64 R166, [R1+0x2718] ;  /* 0x0027180001a67983 */ /* 0x000ee80000300a00 */
[----:B------:R-:W3:Y:S04]  /*350c0*/  LDL.LU.64 R164, [R1+0x2710] ;  /* 0x0027100001a47983 */ /* 0x000ee80000300a00 */
[----:B------:R1:W-:Y:S04]  /*350d0*/  STL.64 [R1+0x200], R232 ;  /* 0x000200e801007387 */ /* 0x0003e80000100a00 */
[----:B------:R1:W-:Y:S04]  /*350e0*/  STL.64 [R1+0x208], R234 ;  /* 0x000208ea01007387 */ /* 0x0003e80000100a00 */
[----:B-1----:R-:W4:Y:S04]  /*350f0*/  LDL.LU R232, [R1+0x550] ;  /* 0x0005500001e87983 */ /* 0x002f280000300800 */
[----:B------:R-:W4:Y:S04]  /*35100*/  LDL.LU R233, [R1+0x554] ;  /* 0x0005540001e97983 */ /* 0x000f280000300800 */
[----:B------:R-:W4:Y:S04]  /*35110*/  LDL.LU R234, [R1+0x558] ;  /* 0x0005580001ea7983 */ /* 0x000f280000300800 */
[----:B------:R-:W4:Y:S01]  /*35120*/  LDL.LU R235, [R1+0x55c] ;  /* 0x00055c0001eb7983 */ /* 0x000f220000300800 */
[C---:B------:R-:W-:Y:S06]  /*35130*/  HMMA.1688.F32.TF32 R40, R236.reuse, R4, R40 ;  /* 0x00000004ec28723c */ /* 0x040fec0000081028 */
[----:B------:R-:W-:Y:S01]  /*35140*/  HMMA.1688.F32.TF32 R56, R236, R20, R56 ;  /* 0x00000014ec38723c */ /* 0x000fe20000081038 */
[----:B------:R-:W-:Y:S04]  /*35150*/  LDS R236, [R0+UR12+0x8200] ;  /* 0x0082000c00ec7984 */ /* 0x000fe80008000800 */
[----:B------:R-:W-:Y:S04]  /*35160*/  LDS R238, [R0+UR12+0x9200] ;  /* 0x0092000c00ee7984 */ /* 0x000fe80008000800 */
[----:B------:R-:W-:Y:S04]  /*35170*/  LDS R237, [R247+UR12+0x8200] ;  /* 0x0082000cf7ed7984 */ /* 0x000fe80008000800 */
[----:B------:R-:W1:Y:S01]  /*35180*/  LDS R239, [R247+UR12+0x9200] ;  /* 0x0092000cf7ef7984 */ /* 0x000e620008000800 */
[C---:B------:R-:W-:Y:S03]  /*35190*/  HMMA.1688.F32.TF32 R132, R240.reuse, R4, R132 ;  /* 0x00000004f084723c */ /* 0x040fe60000081084 */
[----:B------:R-:W4:Y:S03]  /*351a0*/  LDS R247, [R247+UR12+0x9280] ;  /* 0x0092800cf7f77984 */ /* 0x000f260008000800 */
[----:B------:R-:W-:Y:S06]  /*351b0*/  HMMA.1688.F32.TF32 R124, R240, R12, R124 ;  /* 0x0000000cf07c723c */ /* 0x000fec000008107c */
[C---:B-1----:R-:W-:Y:S06]  /*351c0*/  HMMA.1688.F32.TF32 R160, R236.reuse, R4, R160 ;  /* 0x00000004eca0723c */ /* 0x042fec00000810a0 */
[C---:B------:R-:W-:Y:S06]  /*351d0*/  HMMA.1688.F32.TF32 R156, R236.reuse, R8, R156 ;  /* 0x00000008ec9c723c */ /* 0x040fec000008109c */
[C---:B------:R-:W-:Y:S06]  /*351e0*/  HMMA.1688.F32.TF32 R152, R236.reuse, R12, R152 ;  /* 0x0000000cec98723c */ /* 0x040fec0000081098 */
[C---:B------:R-:W-:Y:S06]  /*351f0*/  HMMA.1688.F32.TF32 R148, R236.reuse, R16, R148 ;  /* 0x00000010ec94723c */ /* 0x040fec0000081094 */
[C---:B------:R-:W-:Y:S01]  /*35200*/  HMMA.1688.F32.TF32 R144, R236.reuse, R20, R144 ;  /* 0x00000014ec90723c */ /* 0x040fe20000081090 */
[----:B------:R-:W-:Y:S05]  /*35210*/  STL.64 [R1+0x210], R160 ;  /* 0x000210a001007387 */ /* 0x000fea0000100a00 */
[C---:B------:R-:W-:Y:S01]  /*35220*/  HMMA.1688.F32.TF32 R140, R236.reuse, R28, R140 ;  /* 0x0000001cec8c723c */ /* 0x040fe2000008108c */
[----:B------:R1:W-:Y:S05]  /*35230*/  STL.64 [R1+0x218], R162 ;  /* 0x000218a201007387 */ /* 0x0003ea0000100a00 */
[----:B------:R-:W-:Y:S01]  /*35240*/  HMMA.1688.F32.TF32 R136, R236, R32, R136 ;  /* 0x00000020ec88723c */ /* 0x000fe20000081088 */
[----:B-1----:R-:W2:Y:S05]  /*35250*/  LDL.LU.64 R162, [R1+0x2708] ;  /* 0x0027080001a27983 */ /* 0x002eaa0000300a00 */
[C---:B------:R-:W-:Y:S01]  /*35260*/  HMMA.1688.F32.TF32 R128, R240.reuse, R8, R128 ;  /* 0x00000008f080723c */ /* 0x040fe20000081080 */
[----:B------:R-:W2:Y:S04]  /*35270*/  LDL.LU.64 R160, [R1+0x2700] ;  /* 0x0027000001a07983 */ /* 0x000ea80000300a00 */
[----:B------:R-:W-:Y:S04]  /*35280*/  STL.64 [R1+0x290], R156 ;  /* 0x0002909c01007387 */ /* 0x000fe80000100a00 */
[----:B------:R1:W-:Y:S01]  /*35290*/  STL.64 [R1+0x298], R158 ;  /* 0x0002989e01007387 */ /* 0x0003e20000100a00 */
[C---:B------:R-:W-:Y:S06]  /*352a0*/  HMMA.1688.F32.TF32 R116, R240.reuse, R20, R116 ;  /* 0x00000014f074723c */ /* 0x040fec0000081074 */
[----:B------:R-:W-:Y:S01]  /*352b0*/  HMMA.1688.F32.TF32 R120, R240, R16, R120 ;  /* 0x00000010f078723c */ /* 0x000fe20000081078 */
        /* <DEDUP_REMOVED lines=11> */
[----:B------:R1:W-:Y:S01]  /*35370*/  STL.64 [R1+0x308], R146 ;  /* 0x0003089201007387 */ /* 0x0003e20000100a00 */
[----:B------:R-:W-:-:S03]  /*35380*/  IMAD.MOV.U32 R252, RZ, RZ, R127 ;  /* 0x000000fffffc7224 */ /* 0x000fc600078e007f */
[----:B-1----:R-:W2:Y:S04]  /*35390*/  LDL.LU.64 R146, [R1+0x26c8] ;  /* 0x0026c80001927983 */ /* 0x002ea80000300a00 */
[----:B------:R-:W2:Y:S01]  /*353a0*/  LDL.LU.64 R144, [R1+0x26c0] ;  /* 0x0026c00001907983 */ /* 0x000ea20000300a00 */
[----:B----4-:R-:W-:Y:S03]  /*353b0*/  HMMA.1688.F32.TF32 R232, R236, R24, R232 ;  /* 0x00000018ece8723c */ /* 0x010fe600000810e8 */
[----:B------:R-:W-:Y:S04]  /*353c0*/  LDS R236, [R0+UR12+0x8300] ;  /* 0x0083000c00ec7984 */ /* 0x000fe80008000800 */
[----:B------:R-:W-:-:S15]  /*353d0*/  LDS R238, [R0+UR12+0x9300] ;  /* 0x0093000c00ee7984 */ /* 0x000fde0008000800 */
[----:B------:R-:W-:-:S01]  /*353e0*/  NOP ;  /* 0x0000000000007918 */ /* 0x000fc20000000000 */
        /* <DEDUP_REMOVED lines=12> */
[----:B------:R1:W-:Y:S04]  /*354b0*/  STL [R1+0x2548], R252 ;  /* 0x002548fc01007387 */ /* 0x0003e80000100800 */
[----:B------:R-:W-:Y:S04]  /*354c0*/  STL.64 [R1+0x4b0], R116 ;  /* 0x0004b07401007387 */ /* 0x000fe80000100a00 */
[----:B------:R-:W-:Y:S01]  /*354d0*/  STL.64 [R1+0x4c0], R120 ;  /* 0x0004c07801007387 */ /* 0x000fe20000100a00 */
[----:B-1----:R-:W-:-:S03]  /*354e0*/  IMAD.MOV.U32 R252, RZ, RZ, R119 ;  /* 0x000000fffffc7224 */ /* 0x002fc600078e0077 */
[----:B------:R-:W-:Y:S04]  /*354f0*/  STL.64 [R1+0x4c8], R122 ;  /* 0x0004c87a01007387 */ /* 0x000fe80000100a00 */
[----:B------:R1:W-:Y:S04]  /*35500*/  STL [R1+0x4b8], R118 ;  /* 0x0004b87601007387 */ /* 0x0003e80000100800 */
[----:B------:R-:W-:Y:S04]  /*35510*/  LDS R232, [R2+UR12+0x8280] ;  /* 0x0082800c02e87984 */ /* 0x000fe80008000800 */
[----:B------:R-:W-:Y:S01]  /*35520*/  LDS R234, [R2+UR12+0x9280] ;  /* 0x0092800c02ea7984 */ /* 0x000fe20008000800 */
[C---:B-1----:R-:W-:Y:S03]  /*35530*/  HMMA.1688.F32.TF32 R116, R240.reuse, R24, R112 ;  /* 0x00000018f074723c */ /* 0x042fe60000081070 */
[----:B------:R-:W-:Y:S03]  /*35540*/  LDS R233, [R3+UR12+0x8280] ;  /* 0x0082800c03e97984 */ /* 0x000fe60008000800 */
[C---:B------:R-:W-:Y:S01]  /*35550*/  HMMA.1688.F32.TF32 R112, R240.reuse, R28, R108 ;  /* 0x0000001cf070723c */ /* 0x040fe2000008106c */
[----:B------:R-:W-:Y:S05]  /*35560*/  LDS R235, [R3+UR12+0x9280] ;  /* 0x0092800c03eb7984 */ /* 0x000fea0008000800 */
[----:B------:R-:W-:Y:S01]  /*35570*/  HMMA.1688.F32.TF32 R108, R240, R32, R104 ;  /* 0x00000020f06c723c */ /* 0x000fe20000081068 */
[----:B------:R-:W-:Y:S04]  /*35580*/  LDS R240, [R2+UR12+0x8300] ;  /* 0x0083000c02f07984 */ /* 0x000fe80008000800 */
[----:B------:R-:W-:Y:S01]  /*35590*/  LDS R242, [R2+UR12+0x9300] ;  /* 0x0093000c02f27984 */ /* 0x000fe20008000800 */
[C---:B------:R-:W-:Y:S03]  /*355a0*/  HMMA.1688.F32.TF32 R104, R244.reuse, R4, R100 ;  /* 0x00000004f468723c */ /* 0x040fe60000081064 */
[----:B------:R-:W-:Y:S03]  /*355b0*/  LDS R241, [R3+UR12+0x8300] ;  /* 0x0083000c03f17984 */ /* 0x000fe60008000800 */
[C---:B------:R-:W-:Y:S01]  /*355c0*/  HMMA.1688.F32.TF32 R100, R244.reuse, R8, R228 ;  /* 0x00000008f464723c */ /* 0x040fe200000810e4 */
        /* <DEDUP_REMOVED lines=8> */
[C---:B-1----:R-:W-:Y:S03]  /*35650*/  HMMA.1688.F32.TF32 R108, R244.reuse, R12, R224 ;  /* 0x0000000cf46c723c */ /* 0x042fe600000810e0 */
[----:B------:R-:W-:Y:S04]  /*35660*/  STL.64 [R1+0x4e0], R100 ;  /* 0x0004e06401007387 */ /* 0x000fe80000100a00 */
[----:B------:R1:W-:Y:S01]  /*35670*/  STL.64 [R1+0x4e8], R102 ;  /* 0x0004e86601007387 */ /* 0x0003e20000100a00 */
[C---:B----4-:R-:W-:Y:S03]  /*35680*/  HMMA.1688.F32.TF32 R104, R244.reuse, R16, R220 ;  /* 0x00000010f468723c */ /* 0x050fe600000810dc */
[----:B------:R-:W4:Y:S03]  /*35690*/  LDS R243, [R3+UR12+0x9300] ;  /* 0x0093000c03f37984 */ /* 0x000f260008000800 */
        /* <DEDUP_REMOVED lines=12> */
[----:B------:R-:W4:Y:S04]  /*35760*/  LDL.LU R84, [R1+0x2f0] ;  /* 0x0002f00001547983 */ /* 0x000f280000300800 */
[----:B------:R-:W-:Y:S04]  /*35770*/  STL.64 [R1+0x650], R92 ;  /* 0x0006505c01007387 */ /* 0x000fe80000100a00 */
[----:B------:R-:W-:Y:S04]  /*35780*/  STL.64 [R1+0x658], R94 ;  /* 0x0006585e01007387 */ /* 0x000fe80000100a00 */
[----:B------:R1:W-:Y:S04]  /*35790*/  STL.64 [R1+0x640], R88 ;  /* 0x0006405801007387 */ /* 0x0003e80000100a00 */
[----:B------:R3:W-:Y:S04]  /*357a0*/  STL.64 [R1+0x648], R90 ;  /* 0x0006485a01007387 */ /* 0x0007e80000100a00 */
[----:B------:R-:W4:Y:S04]  /*357b0*/  LDL.LU R85, [R1+0x2f4] ;  /* 0x0002f40001557983 */ /* 0x000f280000300800 */
[----:B------:R-:W4:Y:S04]  /*357c0*/  LDL.LU R86, [R1+0x2f8] ;  /* 0x0002f80001567983 */ /* 0x000f280000300800 */
[----:B------:R-:W4:Y:S04]  /*357d0*/  LDL.LU R87, [R1+0x2fc] ;  /* 0x0002fc0001577983 */ /* 0x000f280000300800 */
        /* <DEDUP_REMOVED lines=68> */
[----:B------:R-:W-:-:S03]  /*35c20*/  LOP3.LUT R247, R0, 0x20, RZ, 0x3c, !PT ;  /* 0x0000002000f77812 */ /* 0x000fc600078e3cff */
[----:B------:R-:W-:Y:S04]  /*35c30*/  LDS R244, [R0+UR12+0x8380] ;  /* 0x0083800c00f47984 */ /* 0x000fe80008000800 */
[----:B------:R-:W-:Y:S04]  /*35c40*/  LDS R237, [R247+UR12+0x8300] ;  /* 0x0083000cf7ed7984 */ /* 0x000fe80008000800 */
[----:B------:R-:W3:Y:S04]  /*35c50*/  LDS R239, [R247+UR12+0x9300] ;  /* 0x0093000cf7ef7984 */ /* 0x000ee80008000800 */
[----:B------:R-:W-:Y:S04]  /*35c60*/  LDS R245, [R247+UR12+0x8380] ;  /* 0x0083800cf7f57984 */ /* 0x000fe80008000800 */
[----:B------:R-:W-:Y:S04]  /*35c70*/  LDS R246, [R0+UR12+0x9380] ;  /* 0x0093800c00f67984 */ /* 0x000fe80008000800 */
[----:B------:R-:W1:Y:S01]  /*35c80*/  LDS R247, [R247+UR12+0x9380] ;  /* 0x0093800cf7f77984 */ /* 0x000e620008000800 */
[C---:B----4-:R-:W-:Y:S06]  /*35c90*/  HMMA.1688.F32.TF32 R84, R240.reuse, R8, R84 ;  /* 0x00000008f054723c */ /* 0x050fec0000081054 */
[----:B--2---:R-:W-:Y:S06]  /*35ca0*/  HMMA.1688.F32.TF32 R88, R240, R4, R88 ;  /* 0x00000004f058723c */ /* 0x004fec0000081058 */
[C---:B---3--:R-:W-:Y:S06]  /*35cb0*/  HMMA.1688.F32.TF32 R92, R236.reuse, R32, R92 ;  /* 0x00000020ec5c723c */ /* 0x048fec000008105c */
        /* <DEDUP_REMOVED lines=12> */
[----:B------:R-:W-:Y:S03]  /*35d80*/  HMMA.1688.F32.TF32 R116, R232, R28, R116 ;  /* 0x0000001ce874723c */ /* 0x000fe60000081074 */
[----:B--2---:R-:W2:Y:S04]  /*35d90*/  LDL.LU.64 R142, [R1+0x26b8] ;  /* 0x0026b800018e7983 */ /* 0x004ea80000300a00 */
[----:B------:R-:W2:Y:S04]  /*35da0*/  LDL.LU.64 R140, [R1+0x26b0] ;  /* 0x0026b000018c7983 */ /* 0x000ea80000300a00 */
[----:B------:R-:W-:Y:S04]  /*35db0*/  STL.64 [R1+0x680], R136 ;  /* 0x0006808801007387 */ /* 0x000fe80000100a00 */
[----:B------:R3:W-:Y:S01]  /*35dc0*/  STL.64 [R1+0x688], R138 ;  /* 0x0006888a01007387 */ /* 0x0007e20000100a00 */
[C---:B------:R-:W-:Y:S03]  /*35dd0*/  HMMA.1688.F32.TF32 R100, R236.reuse, R12, R100 ;  /* 0x0000000cec64723c */ /* 0x040fe60000081064 */
[----:B---3--:R-:W3:Y:S04]  /*35de0*/  LDL.LU.64 R138, [R1+0x26a8] ;  /* 0x0026a800018a7983 */ /* 0x008ee80000300a00 */
[----:B------:R-:W3:Y:S04]  /*35df0*/  LDL.LU.64 R136, [R1+0x26a0] ;  /* 0x0026a00001887983 */ /* 0x000ee80000300a00 */
[----:B------:R-:W-:Y:S04]  /*35e00*/  STL.64 [R1+0x670], R132 ;  /* 0x0006708401007387 */ /* 0x000fe80000100a00 */
[----:B------:R4:W-:Y:S04]  /*35e10*/  STL.64 [R1+0x678], R134 ;  /* 0x0006788601007387 */ /* 0x0009e80000100a00 */
[----:B----4-:R-:W4:Y:S04]  /*35e20*/  LDL.LU.64 R134, [R1+0x2698] ;  /* 0x0026980001867983 */ /* 0x010f280000300a00 */
        /* <DEDUP_REMOVED lines=14> */
[----:B------:R-:W-:Y:S04]  /*35f10*/  STL.64 [R1+0x5f8], R118 ;  /* 0x0005f87601007387 */ /* 0x000fe80000100a00 */
        /* <DEDUP_REMOVED lines=10> */
[C---:B------:R-:W-:Y:S06]  /*35fc0*/  HMMA.1688.F32.TF32 R96, R236.reuse, R28, R96 ;  /* 0x0000001cec60723c */ /* 0x040fec0000081060 */
[----:B-1----:R-:W-:Y:S04]  /*35fd0*/  HMMA.1688.F32.TF32 R100, R236, R24, R220 ;  /* 0x00000018ec64723c */ /* 0x002fe800000810dc */
[----:B------:R-:W-:Y:S04]  /*35fe0*/  STL.64 [R1+0x570], R108 ;  /* 0x0005706c01007387 */ /* 0x000fe80000100a00 */
[----:B------:R-:W-:Y:S04]  /*35ff0*/  STL.64 [R1+0x578], R110 ;  /* 0x0005786e01007387 */ /* 0x000fe80000100a00 */
[----:B------:R-:W-:Y:S04]  /*36000*/  STL.64 [R1+0x560], R104 ;  /* 0x0005606801007387 */ /* 0x000fe80000100a00 */
[----:B------:R-:W-:Y:S07]  /*36010*/  STL.64 [R1+0x568], R106 ;  /* 0x0005686a01007387 */ /* 0x000fee0000100a00 */
[----:B------:R-:W-:Y:S04]  /*36020*/  STL.64 [R1+0x550], R100 ;  /* 0x0005506401007387 */ /* 0x000fe80000100a00 */
[----:B------:R-:W-:Y:S04]  /*36030*/  STL.64 [R1+0x558], R102 ;  /* 0x0005586601007387 */ /* 0x000fe80000100a00 */
[----:B------:R-:W-:Y:S04]  /*36040*/  STL.64 [R1+0x540], R96 ;  /* 0x0005406001007387 */ /* 0x000fe80000100a00 */
[----:B------:R-:W-:Y:S04]  /*36050*/  STL.64 [R1+0x548], R98 ;  /* 0x0005486201007387 */ /* 0x000fe80000100a00 */
[----:B------:R-:W2:Y:S04]  /*36060*/  LDL.LU R236, [R1+0x160] ;  /* 0x0001600001ec7983 */ /* 0x000ea80000300800 */
[----:B------:R-:W-:Y:S04]  /*36070*/  STL.64 [R1+0x530], R92 ;  /* 0x0005305c01007387 */ /* 0x000fe80000100a00 */
[----:B------:R-:W-:Y:S04]  /*36080*/  STL.64 [R1+0x538], R94 ;  /* 0x0005385e01007387 */ /* 0x000fe80000100a00 */
[----:B------:R1:W-:Y:S04]  /*36090*/  STL.64 [R1+0x520], R88 ;  /* 0x0005205801007387 */ /* 0x0003e80000100a00 */
[----:B------:R1:W-:Y:S04]  /*360a0*/  STL.64 [R1+0x528], R90 ;  /* 0x0005285a01007387 */ /* 0x0003e80000100a00 */
        /* <DEDUP_REMOVED lines=8> */
[----:B------:R1:W-:Y:S04]  /*36130*/  STL.64 [R1+0x510], R84 ;  /* 0x0005105401007387 */ /* 0x0003e80000100a00 */
[----:B------:R1:W-:Y:S04]  /*36140*/  STL.64 [R1+0x518], R86 ;  /* 0x0005185601007387 */ /* 0x0003e80000100a00 */
[----:B------:R-:W4:Y:S04]  /*36150*/  LDL.LU R225, [R1+0x194] ;  /* 0x0001940001e17983 */ /* 0x000f280000300800 */
[----:B------:R-:W4:Y:S04]  /*36160*/  LDL.LU R226, [R1+0x198] ;  /* 0x0001980001e27983 */ /* 0x000f280000300800 */
[----:B------:R-:W4:Y:S04]  /*36170*/  LDL.LU R227, [R1+0x19c] ;  /* 0x00019c0001e37983 */ /* 0x000f280000300800 */
[----:B-1----:R-:W2:Y:S04]  /*36180*/  LDL.LU R88, [R1+0x2b0] ;  /* 0x0002b00001587983 */ /* 0x002ea80000300800 */
        /* <DEDUP_REMOVED lines=41> */
[----:B----4-:R-:W-:Y:S01]  /*36420*/  HMMA.1688.F32.TF32 R84, R240, R20, R84 ;  /* 0x00000014f054723c */ /* 0x010fe20000081054 */
[----:B------:R-:W-:-:S10]  /*36430*/  MOV R88, R26 ;  /* 0x0000001a00587202 */ /* 0x000fd40000000f00 */
[----:B------:R-:W-:Y:S04]  /*36440*/  STL.64 [R1+0x500], R96 ;  /* 0x0005006001007387 */ /* 0x000fe80000100a00 */
[----:B------:R-:W-:Y:S04]  /*36450*/  STL.64 [R1+0x508], R98 ;  /* 0x0005086201007387 */ /* 0x000fe80000100a00 */
[----:B------:R1:W-:Y:S01]  /*36460*/  STL.64 [R1+0x4f0], R92 ;  /* 0x0004f05c01007387 */ /* 0x0003e20000100a00 */
[----:B------:R-:W-:-:S03]  /*36470*/  IMAD.MOV.U32 R89, RZ, RZ, R27 ;  /* 0x000000ffff597224 */ /* 0x000fc600078e001b */
[----:B------:R2:W-:Y:S01]  /*36480*/  STL.64 [R1+0x4f8], R94 ;  /* 0x0004f85e01007387 */ /* 0x0005e20000100a00 */
[----:B------:R-:W-:-:S03]  /*36490*/  IMAD.MOV.U32 R90, RZ, RZ, R22 ;  /* 0x000000ffff5a7224 */ /* 0x000fc600078e0016 */
[----:B------:R-:W3:Y:S01]  /*364a0*/  LDL.LU R26, [R1+0x265c] ;  /* 0x00265c00011a7983 */ /* 0x000ee20000300800 */
[----:B------:R-:W-:-:S03]  /*364b0*/  MOV R91, R23 ;  /* 0x00000017005b7202 */ /* 0x000fc60000000f00 */
[----:B------:R4:W-:Y:S01]  /*364c0*/  STL.64 [R1+0x4d0], R84 ;  /* 0x0004d05401007387 */ /* 0x0009e20000100a00 */
[----:B-1----:R-:W-:-:S03]  /*364d0*/  IMAD.MOV.U32 R92, RZ, RZ, R18 ;  /* 0x000000ffff5c7224 */ /* 0x002fc600078e0012 */
[----:B------:R1:W-:Y:S01]  /*364e0*/  STL.64 [R1+0x4d8], R86 ;  /* 0x0004d85601007387 */ /* 0x0003e20000100a00 */
[----:B------:R-:W-:-:S03]  /*364f0*/  IMAD.MOV.U32 R93, RZ, RZ, R19 ;  /* 0x000000ffff5d7224 */ /* 0x000fc600078e0013 */
[----:B------:R-:W3:Y:S01]  /*36500*/  LDL.LU R27, [R1+0x2658] ;  /* 0x00265800011b7983 */ /* 0x000ee20000300800 */
[----:B--2---:R-:W-:-:S03]  /*36510*/  MOV R94, R14 ;  /* 0x0000000e005e7202 */ /* 0x004fc60000000f00 */
[----:B------:R-:W2:Y:S01]  /*36520*/  LDL.LU R22, [R1+0x2654] ;  /* 0x0026540001167983 */ /* 0x000ea20000300800 */
[----:B------:R-:W-:Y:S03]  /*36530*/  HMMA.1688.F32.TF32 R112, R240, R28, R112 ;  /* 0x0000001cf070723c */ /* 0x000fe60000081070 */
[----:B------:R-:W2:Y:S01]  /*36540*/  LDL.LU R23, [R1+0x2650] ;  /* 0x0026500001177983 */ /* 0x000ea20000300800 */
[----:B------:R-:W-:-:S03]  /*36550*/  IMAD.MOV.U32 R95, RZ, RZ, R15 ;  /* 0x000000ffff5f7224 */ /* 0x000fc600078e000f */
[----:B------:R-:W3:Y:S04]  /*36560*/  LDL.LU R18, [R1+0x264c] ;  /* 0x00264c0001127983 */ /* 0x000ee80000300800 */
[----:B------:R-:W3:Y:S04]  /*36570*/  LDL.LU R19, [R1+0x2648] ;  /* 0x0026480001137983 */ /* 0x000ee80000300800 */
[----:B------:R-:W2:Y:S01]  /*36580*/  LDL.LU R14, [R1+0x2644] ;  /* 0x00264400010e7983 */ /* 0x000ea20000300800 */
[----:B------:R-:W-:Y:S03]  /*36590*/  HMMA.1688.F32.TF32 R116, R240, R24, R116 ;  /* 0x00000018f074723c */ /* 0x000fe60000081074 */
[----:B------:R-:W2:Y:S01]  /*365a0*/  LDL.LU R15, [R1+0x2640] ;  /* 0x00264000010f7983 */ /* 0x000ea20000300800 */
[----:B----4-:R-:W-:-:S03]  /*365b0*/  IMAD.MOV.U32 R84, RZ, RZ, R10 ;  /* 0x000000ffff547224 */ /* 0x010fc600078e000a */
[----:B------:R-:W4:Y:S01]  /*365c0*/  LDL.LU R96, [R1+0x5d0] ;  /* 0x0005d00001607983 */ /* 0x000f220000300800 */
[----:B------:R-:W-:Y:S03]  /*365d0*/  HMMA.1688.F32.TF32 R240, R240, R32, R108 ;  /* 0x00000020f0f0723c */ /* 0x000fe6000008106c */
[----:B------:R-:W4:Y:S01]  /*365e0*/  LDL.LU R97, [R1+0x5d4] ;  /* 0x0005d40001617983 */ /* 0x000f220000300800 */
[----:B------:R-:W-:-:S03]  /*365f0*/  MOV R85, R11 ;  /* 0x0000000b00557202 */ /* 0x000fc60000000f00 */
[----:B------:R-:W4:Y:S01]  /*36600*/  LDL.LU R98, [R1+0x5d8] ;  /* 0x0005d80001627983 */ /* 0x000f220000300800 */
[----:B-1----:R-:W-:-:S03]  /*36610*/  IMAD.MOV.U32 R86, RZ, RZ, R6 ;  /* 0x000000ffff567224 */ /* 0x002fc600078e0006 */
[----:B------:R-:W4:Y:S01]  /*36620*/  LDL.LU R99, [R1+0x5dc] ;  /* 0x0005dc0001637983 */ /* 0x000f220000300800 */
[----:B------:R-:W-:-:S03]  /*36630*/  IMAD.MOV.U32 R87, RZ, RZ, R7 ;  /* 0x000000ffff577224 */ /* 0x000fc600078e0007 */
[----:B------:R-:W3:Y:S04]  /*36640*/  LDL.LU R10, [R1+0x263c] ;  /* 0x00263c00010a7983 */ /* 0x000ee80000300800 */
[----:B------:R-:W3:Y:S04]  /*36650*/  LDL.LU R11, [R1+0x2638] ;  /* 0x00263800010b7983 */ /* 0x000ee80000300800 */
[----:B------:R-:W2:Y:S04]  /*36660*/  LDL.LU R6, [R1+0x2634] ;  /* 0x0026340001067983 */ /* 0x000ea80000300800 */
[----:B------:R-:W2:Y:S04]  /*36670*/  LDL.LU R7, [R1+0x2630] ;  /* 0x0026300001077983 */ /* 0x000ea80000300800 */
        /* <DEDUP_REMOVED lines=17> */
[C---:B------:R-:W-:Y:S06]  /*36790*/  HMMA.1688.F32.TF32 R100, R244.reuse, R8, R100 ;  /* 0x00000008f464723c */ /* 0x040fec0000081064 */
[C---:B------:R-:W-:Y:S06]  /*367a0*/  HMMA.1688.F32.TF32 R228, R244.reuse, R12, R228 ;  /* 0x0000000cf4e4723c */ /* 0x040fec00000810e4 */
[C---:B------:R-:W-:Y:S06]  /*367b0*/  HMMA.1688.F32.TF32 R224, R244.reuse, R16, R224 ;  /* 0x00000010f4e0723c */ /* 0x040fec00000810e0 */
[C---:B------:R-:W-:Y:S01]  /*367c0*/  HMMA.1688.F32.TF32 R220, R244.reuse, R20, R220 ;  /* 0x00000014f4dc723c */ /* 0x040fe200000810dc */
        /* <DEDUP_REMOVED lines=18> */
[----:B-1----:R-:W2:Y:S04]  /*368f0*/  LDL.LU.64 R222, [R1+0x25b8] ;  /* 0x0025b80001de7983 */ /* 0x002ea80000300a00 */
[----:B------:R-:W2:Y:S01]  /*36900*/  LDL.LU.64 R220, [R1+0x25b0] ;  /* 0x0025b00001dc7983 */ /* 0x000ea20000300a00 */
[----:B----4-:R-:W-:-:S15]  /*36910*/  HMMA.1688.F32.TF32 R240, R244, R24, R240 ;  /* 0x00000018f4f0723c */ /* 0x010fde00000810f0 */
[----:B------:R-:W-:-:S08]  /*36920*/  NOP ;  /* 0x0000000000007918 */ /* 0x000fd00000000000 */
[----:B------:R-:W-:Y:S04]  /*36930*/  STL.64 [R1+0x3b0], R240 ;  /* 0x0003b0f001007387 */ /* 0x000fe80000100a00 */
[----:B------:R1:W-:Y:S02]  /*36940*/  STL.64 [R1+0x3b8], R242 ;  /* 0x0003b8f201007387 */ /* 0x0003e40000100a00 */
[C---:B-1----:R-:W-:Y:S06]  /*36950*/  HMMA.1688.F32.TF32 R240, R244.reuse, R28, R236 ;  /* 0x0000001cf4f0723c */ /* 0x042fec00000810ec */
[----:B------:R-:W-:Y:S01]  /*36960*/  HMMA.1688.F32.TF32 R236, R244, R32, R232 ;  /* 0x00000020f4ec723c */ /* 0x000fe200000810e8 */
[----:B------:R-:W-:Y:S04]  /*36970*/  LDS R232, [R2+UR12+0x8380] ;  /* 0x0083800c02e87984 */ /* 0x000fe80008000800 */
[----:B------:R-:W-:Y:S04]  /*36980*/  LDS R234, [R2+UR12+0x9380] ;  /* 0x0093800c02ea7984 */ /* 0x000fe80008000800 */
[----:B------:R-:W-:Y:S04]  /*36990*/  LDS R233, [R3+UR12+0x8380] ;  /* 0x0083800c03e97984 */ /* 0x000fe80008000800 */
[----:B------:R-:W1:Y:S04]  /*369a0*/  LDS R235, [R3+UR12+0x9380] ;  /* 0x0093800c03eb7984 */ /* 0x000e680008000800 */
[----:B------:R-:W-:Y:S04]  /*369b0*/  STL.64 [R1+0x380], R240 ;  /* 0x000380f001007387 */ /* 0x000fe80000100a00 */
[----:B------:R-:W-:Y:S04]  /*369c0*/  STL.64 [R1+0x388], R242 ;  /* 0x000388f201007387 */ /* 0x000fe80000100a00 */
[----:B------:R-:W-:Y:S04]  /*369d0*/  STL.64 [R1+0x350], R236 ;  /* 0x000350ec01007387 */ /* 0x000fe80000100a00 */
[----:B------:R-:W-:Y:S01]  /*369e0*/  STL.64 [R1+0x358], R238 ;  /* 0x000358ee01007387 */ /* 0x000fe20000100a00 */
[----:B------:R-:W-:-:S03]  /*369f0*/  LOP3.LUT R247, R0, 0x20, RZ, 0x3c, !PT ;  /* 0x0000002000f77812 */ /* 0x000fc600078e3cff */
[----:B------:R-:W-:Y:S04]  /*36a00*/  LDS R236, [R0+UR12+0xa000] ;  /* 0x00a0000c00ec7984 */ /* 0x000fe80008000800 */
[----:B------:R-:W-:Y:S04]  /*36a10*/  LDS R238, [R0+UR12+0xb000] ;  /* 0x00b0000c00ee7984 */ /* 0x000fe80008000800 */
[----:B------:R-:W-:Y:S04]  /*36a20*/  LDS R237, [R247+UR12+0xa000] ;  /* 0x00a0000cf7ed7984 */ /* 0x000fe80008000800 */
[----:B------:R-:W2:Y:S04]  /*36a30*/  LDS R239, [R247+UR12+0xb000] ;  /* 0x00b0000cf7ef7984 */ /* 0x000ea80008000800 */
[----:B------:R-:W-:Y:S01]  /*36a40*/  LDS R240, [R2+UR12+0xa000] ;  /* 0x00a0000c02f07984 */ /* 0x000fe20008000800 */
[C---:B-1----:R-:W-:Y:S03]  /*36a50*/  HMMA.1688.F32.TF32 R96, R232.reuse, R4, R96 ;  /* 0x00000004e860723c */ /* 0x042fe60000081060 */
[----:B------:R-:W-:Y:S04]  /*36a60*/  LDS R242, [R2+UR12+0xb000] ;  /* 0x00b0000c02f27984 */ /* 0x000fe80008000800 */
[----:B------:R-:W-:Y:S01]  /*36a70*/  LDS R241, [R3+UR12+0xa000] ;  /* 0x00a0000c03f17984 */ /* 0x000fe20008000800 */
[C---:B------:R-:W-:Y:S03]  /*36a80*/  HMMA.1688.F32.TF32 R92, R232.reuse, R8, R92 ;  /* 0x00000008e85c723c */ /* 0x040fe6000008105c */
[----:B------:R-:W1:Y:S03]  /*36a90*/  LDS R243, [R3+UR12+0xb000] ;  /* 0x00b0000c03f37984 */ /* 0x000e660008000800 */
[C---:B------:R-:W-:Y:S01]  /*36aa0*/  HMMA.1688.F32.TF32 R88, R232.reuse, R12, R88 ;  /* 0x0000000ce858723c */ /* 0x040fe20000081058 */
[----:B------:R-:W-:Y:S04]  /*36ab0*/  LDS R245, [R247+UR12+0xa080] ;  /* 0x00a0800cf7f57984 */ /* 0x000fe80008000800 */
[----:B------:R-:W-:Y:S01]  /*36ac0*/  LDS R244, [R0+UR12+0xa080] ;  /* 0x00a0800c00f47984 */ /* 0x000fe20008000800 */
[C---:B------:R-:W-:Y:S03]  /*36ad0*/  HMMA.1688.F32.TF32 R84, R232.reuse, R16, R84 ;  /* 0x00000010e854723c */ /* 0x040fe60000081054 */
[----:B------:R-:W-:Y:S04]  /*36ae0*/  LDS R246, [R0+UR12+0xb080] ;  /* 0x00b0800c00f67984 */ /* 0x000fe80008000800 */
[----:B------:R-:W-:Y:S04]  /*36af0*/  STL.64 [R1+0x6e0], R96 ;  /* 0x0006e06001007387 */ /* 0x000fe80000100a00 */
[----:B------:R4:W-:Y:S04]  /*36b00*/  STL.64 [R1+0x6e8], R98 ;  /* 0x0006e86201007387 */ /* 0x0009e80000100a00 */
[----:B------:R-:W1:Y:S04]  /*36b10*/  LDS R247, [R247+UR12+0xb080] ;  /* 0x00b0800cf7f77984 */ /* 0x000e680008000800 */
[----:B----4-:R-:W4:Y:S04]  /*36b20*/  LDL.LU.64 R98, [R1+0x25a8] ;  /* 0x0025a80001627983 */ /* 0x010f280000300a00 */
[----:B------:R-:W4:Y:S04]  /*36b30*/  LDL.LU.64 R96, [R1+0x25a0] ;  /* 0x0025a00001607983 */ /* 0x000f280000300a00 */
[----:B------:R-:W-:Y:S04]  /*36b40*/  STL.64 [R1+0x6d0], R92 ;  /* 0x0006d05c01007387 */ /* 0x000fe80000100a00 */
[----:B------:R3:W-:Y:S04]  /*36b50*/  STL.64 [R1+0x6d8], R94 ;  /* 0x0006d85e01007387 */ /* 0x0007e80000100a00 */
[----:B---3--:R-:W3:Y:S04]  /*36b60*/  LDL.LU.64 R94, [R1+0x2598] ;  /* 0x00259800015e7983 */ /* 0x008ee80000300a00 */
[----:B------:R-:W3:Y:S04]  /*36b70*/  LDL.LU.64 R92, [R1+0x2590] ;  /* 0x00259000015c7983 */ /* 0x000ee80000300a00 */
[----:B------:R-:W-:Y:S04]  /*36b80*/  STL.64 [R1+0x6c0], R88 ;  /* 0x0006c05801007387 */ /* 0x000fe80000100a00 */
[----:B------:R2:W-:Y:S04]  /*36b90*/  STL.64 [R1+0x6c8], R90 ;  /* 0x0006c85a01007387 */ /* 0x0005e80000100a00 */
[----:B--2---:R-:W2:Y:S04]  /*36ba0*/  LDL.LU.64 R90, [R1+0x2588] ;  /* 0x00258800015a7983 */ /* 0x004ea80000300a00 */
[----:B------:R-:W2:Y:S04]  /*36bb0*/  LDL.LU.64 R88, [R1+0x2580] ;  /* 0x0025800001587983 */ /* 0x000ea80000300a00 */
[----:B------:R-:W-:Y:S04]  /*36bc0*/  STL.64 [R1+0x6b0], R84 ;  /* 0x0006b05401007387 */ /* 0x000fe80000100a00 */
[----:B------:R1:W-:Y:S04]  /*36bd0*/  STL.64 [R1+0x6b8], R86 ;  /* 0x0006b85601007387 */ /* 0x0003e80000100a00 */
[----:B-1----:R-:W4:Y:S04]  /*36be0*/  LDL.LU.64 R86, [R1+0x2578] ;  /* 0x0025780001567983 */ /* 0x002f280000300a00 */
[----:B------:R-:W4:Y:S02]  /*36bf0*/  LDL.LU.64 R84, [R1+0x2570] ;  /* 0x0025700001547983 */ /* 0x000f240000300a00 */
[----:B----4-:R-:W-:-:S15]  /*36c00*/  HMMA.1688.F32.TF32 R84, R232, R20, R84 ;  /* 0x00000014e854723c */ /* 0x010fde0000081054 */
[----:B------:R-:W-:-:S08]  /*36c10*/  NOP ;  /* 0x0000000000007918 */ /* 0x000fd00000000000 */
[----:B------:R-:W-:Y:S04]  /*36c20*/  STL.64 [R1+0x7f0], R84 ;  /* 0x0007f05401007387 */ /* 0x000fe80000100a00 */
[----:B------:R2:W-:Y:S02]  /*36c30*/  STL.64 [R1+0x7f8], R86 ;  /* 0x0007f85601007387 */ /* 0x0005e40000100a00 */
[C---:B--2---:R-:W-:Y:S06]  /*36c40*/  HMMA.1688.F32.TF32 R84, R232.reuse, R24, R88 ;  /* 0x00000018e854723c */ /* 0x044fec0000081058 */
[----:B---3--:R-:W-:Y:S06]  /*36c50*/  HMMA.1688.F32.TF32 R88, R232, R28, R92 ;  /* 0x0000001ce858723c */ /* 0x008fec000008105c */
[----:B------:R-:W-:Y:S11]  /*36c60*/  HMMA.1688.F32.TF32 R92, R236, R6, R220 ;  /* 0x00000006ec5c723c */ /* 0x000ff600000810dc */
[----:B------:R-:W-:Y:S04]  /*36c70*/  STL.64 [R1+0x7e0], R84 ;  /* 0x0007e05401007387 */ /* 0x000fe80000100a00 */
[----:B------:R1:W-:Y:S02]  /*36c80*/  STL.64 [R1+0x7e8], R86 ;  /* 0x0007e85601007387 */ /* 0x0003e40000100a00 */
[----:B-1----:R-:W-:Y:S02]  /*36c90*/  HMMA.1688.F32.TF32 R84, R232, R32, R96 ;  /* 0x00000020e854723c */ /* 0x002fe40000081060 */
[----:B------:R-:W-:Y:S04]  /*36ca0*/  STL.64 [R1+0x7d0], R88 ;  /* 0x0007d05801007387 */ /* 0x000fe80000100a00 */
[----:B------:R1:W-:Y:S02]  /*36cb0*/  STL.64 [R1+0x7d8], R90 ;  /* 0x0007d85a01007387 */ /* 0x0003e40000100a00 */
[----:B-1----:R-:W-:-:S15]  /*36cc0*/  HMMA.1688.F32.TF32 R88, R236, R10, R224 ;  /* 0x0000000aec58723c */ /* 0x002fde00000810e0 */
[----:B------:R-:W-:Y:S04]  /*36cd0*/  STL.64 [R1+0x5d0], R84 ;  /* 0x0005d05401007387 */ /* 0x000fe80000100a00 */
[----:B------:R1:W-:Y:S04]  /*36ce0*/  STL.64 [R1+0x5d8], R86 ;  /* 0x0005d85601007387 */ /* 0x0003e80000100a00 */
[----:B------:R-:W-:Y:S04]  /*36cf0*/  STL.64 [R1+0x6a0], R92 ;  /* 0x0006a05c01007387 */ /* 0x000fe80000100a00 */
[----:B------:R2:W-:Y:S01]  /*36d00*/  STL.64 [R1+0x6a8], R94 ;  /* 0x0006a85e01007387 */ /* 0x0005e20000100a00 */
[C---:B-1----:R-:W-:Y:S06]  /*36d10*/  HMMA.1688.F32.TF32 R84, R236.reuse, R14, R228 ;  /* 0x0000000eec54723c */ /* 0x042fec00000810e4 */
[----:B--2---:R-:W-:Y:S01]  /*36d20*/  HMMA.1688.F32.TF32 R92, R236, R18, R100 ;  /* 0x00000012ec5c723c */ /* 0x004fe20000081064 */
[----:B------:R-:W-:Y:S04]  /*36d30*/  STL.64 [R1+0x370], R88 ;  /* 0x0003705801007387 */ /* 0x000fe80000100a00 */
[----:B------:R1:W-:Y:S01]  /*36d40*/  STL.64 [R1+0x378], R90 ;  /* 0x0003785a01007387 */ /* 0x0003e20000100a00 */
[----:B------:R-:W-:Y:S01]  /*36d50*/  LOP3.LUT R21, R0, 0x20, RZ, 0x3c, !PT ;  /* 0x0000002000157812 */ /* 0x000fe200078e3cff */
[----:B------:R-:W-:Y:S01]  /*36d60*/  IMAD.MOV.U32 R232, RZ, RZ, R36 ;  /* 0x000000ffffe87224 */ /* 0x000fe200078e0024 */
[----:B------:R-:W-:Y:S01]  /*36d70*/  MOV R233, R37 ;  /* 0x0000002500e97202 */ /* 0x000fe20000000f00 */
[----:B------:R-:W-:Y:S01]  /*36d80*/  IMAD.MOV.U32 R234, RZ, RZ, R38 ;  /* 0x000000ffffea7224 */ /* 0x000fe200078e0026 */
[----:B------:R-:W-:Y:S01]  /*36d90*/  LDS R100, [R0+UR12+0xa180] ;  /* 0x00a1800c00647984 */ /* 0x000fe20008000800 */
[----:B------:R-:W-:-:S03]  /*36da0*/  IMAD.MOV.U32 R235, RZ, RZ, R39 ;  /* 0x000000ffffeb7224 */ /* 0x000fc600078e0027 */
[----:B------:R-:W-:Y:S01]  /*36db0*/  LDS R102, [R0+UR12+0xb180] ;  /* 0x00b1800c00667984 */ /* 0x000fe20008000800 */
[C---:B-1----:R-:W-:Y:S03]  /*36dc0*/  HMMA.1688.F32.TF32 R88, R236.reuse, R22, R104 ;  /* 0x00000016ec58723c */ /* 0x042fe60000081068 */
        /* <DEDUP_REMOVED lines=9> */
[----:B------:R1:W-:Y:S08]  /*36e60*/  STL.64 [R1+0x338], R90 ;  /* 0x0003385a01007387 */ /* 0x0003f00000100a00 */
[----:B------:R-:W-:Y:S01]  /*36e70*/  STL.64 [R1+0x310], R84 ;  /* 0x0003105401007387 */ /* 0x000fe20000100a00 */
[----:B-1----:R-:W-:Y:S03]  /*36e80*/  HMMA.1688.F32.TF32 R88, R236, R34, R116 ;  /* 0x00000022ec58723c */ /* 0x002fe60000081074 */
[----:B------:R1:W-:Y:S04]  /*36e90*/  STL.64 [R1+0x318], R86 ;  /* 0x0003185601007387 */ /* 0x0003e80000100a00 */
[----:B------:R-:W-:Y:S04]  /*36ea0*/  STL.64 [R1+0x2f0], R92 ;  /* 0x0002f05c01007387 */ /* 0x000fe80000100a00 */
[----:B------:R2:W-:Y:S01]  /*36eb0*/  STL.64 [R1+0x2f8], R94 ;  /* 0x0002f85e01007387 */ /* 0x0005e20000100a00 */
[C---:B-1----:R-:W-:Y:S06]  /*36ec0*/  HMMA.1688.F32.TF32 R84, R240.reuse, R6, R120 ;  /* 0x00000006f054723c */ /* 0x042fec0000081078 */
[C---:B--2---:R-:W-:Y:S05]  /*36ed0*/  HMMA.1688.F32.TF32 R92, R240.reuse, R10, R124 ;  /* 0x0000000af05c723c */ /* 0x044fea000008107c */
[----:B------:R-:W-:Y:S04]  /*36ee0*/  STL.64 [R1+0x2c0], R88 ;  /* 0x0002c05801007387 */ /* 0x000fe80000100a00 */
[----:B------:R1:W-:Y:S08]  /*36ef0*/  STL.64 [R1+0x2c8], R90 ;  /* 0x0002c85a01007387 */ /* 0x0003f00000100a00 */
[----:B------:R-:W-:Y:S01]  /*36f00*/  STL.64 [R1+0x2b0], R84 ;  /* 0x0002b05401007387 */ /* 0x000fe20000100a00 */
[C---:B-1----:R-:W-:Y:S03]  /*36f10*/  HMMA.1688.F32.TF32 R88, R240.reuse, R14, R128 ;  /* 0x0000000ef058723c */ /* 0x042fe60000081080 */
[----:B------:R1:W-:Y:S04]  /*36f20*/  STL.64 [R1+0x2b8], R86 ;  /* 0x0002b85601007387 */ /* 0x0003e80000100a00 */
[----:B------:R-:W-:Y:S04]  /*36f30*/  STL.64 [R1+0x2a0], R92 ;  /* 0x0002a05c01007387 */ /* 0x000fe80000100a00 */
[----:B------:R2:W-:Y:S01]  /*36f40*/  STL.64 [R1+0x2a8], R94 ;  /* 0x0002a85e01007387 */ /* 0x0005e20000100a00 */
[C---:B-1----:R-:W-:Y:S06]  /*36f50*/  HMMA.1688.F32.TF32 R84, R240.reuse, R18, R132 ;  /* 0x00000012f054723c */ /* 0x042fec0000081084 */
[----:B--2---:R-:W-:Y:S05]  /*36f60*/  HMMA.1688.F32.TF32 R92, R240, R22, R136 ;  /* 0x00000016f05c723c */ /* 0x004fea0000081088 */
[----:B------:R-:W-:Y:S04]  /*36f70*/  STL.64 [R1+0x1f0], R88 ;  /* 0x0001f05801007387 */ /* 0x000fe80000100a00 */
[----:B------:R1:W-:Y:S01]  /*36f80*/  STL.64 [R1+0x1f8], R90 ;  /* 0x0001f85a01007387 */ /* 0x0003e20000100a00 */
[----:B------:R-:W-:-:S03]  /*36f90*/  IMAD.MOV.U32 R239, RZ, RZ, R252 ;  /* 0x000000ffffef7224 */ /* 0x000fc600078e00fc */
[----:B------:R-:W-:Y:S04]  /*36fa0*/  LDS R136, [R0+UR12+0xa200] ;  /* 0x00a2000c00887984 */ /* 0x000fe80008000800 */
        /* <DEDUP_REMOVED lines=9> */
[----:B--2---:R-:W-:Y:S03]  /*37040*/  HMMA.1688.F32.TF32 R92, R240, R34, R148 ;  /* 0x00000022f05c723c */ /* 0x004fe60000081094 */
        /* <DEDUP_REMOVED lines=33> */
[----:B--2---:R-:W-:-:S15]  /*37260*/  HMMA.1688.F32.TF32 R84, R244, R34, R180 ;  /* 0x00000022f454723c */ /* 0x004fde00000810b4 */
[----:B------:R-:W-:-:S02]  /*37270*/  NOP ;  /* 0x0000000000007918 */ /* 0x000fc40000000000 */
[----:B------:R-:W-:Y:S01]  /*37280*/  STL.64 [R1+0x130], R88 ;  /* 0x0001305801007387 */ /* 0x000fe20000100a00 */
[C---:B---3--:R-:W-:Y:S06]  /*37290*/  HMMA.1688.F32.TF32 R104, R92.reuse, R6, R184 ;  /* 0x000000065c68723c */ /* 0x048fec00000810b8 */
[C---:B------:R-:W-:Y:S06]  /*372a0*/  HMMA.1688.F32.TF32 R108, R92.reuse, R10, R188 ;  /* 0x0000000a5c6c723c */ /* 0x040fec00000810bc */
[C---:B------:R-:W-:Y:S01]  /*372b0*/  HMMA.1688.F32.TF32 R96, R92.reuse, R14, R192 ;  /* 0x0000000e5c60723c */ /* 0x040fe200000810c0 */
[----:B------:R-:W-:Y:S04]  /*372c0*/  STL.64 [R1+0x138], R90 ;  /* 0x0001385a01007387 */ /* 0x000fe80000100a00 */
[----:B------:R-:W-:Y:S04]  /*372d0*/  LDS R88, [R0+UR12+0xa100] ;  /* 0x00a1000c00587984 */ /* 0x000fe80008000800 */
[----:B------:R-:W-:Y:S04]  /*372e0*/  LDS R90, [R0+UR12+0xb100] ;  /* 0x00b1000c005a7984 */ /* 0x000fe80008000800 */
[----:B------:R-:W-:Y:S04]  /*372f0*/  LDS R89, [R21+UR12+0xa100] ;  /* 0x00a1000c15597984 */ /* 0x000fe80008000800 */
[----:B------:R-:W1:Y:S04]  /*37300*/  LDS R91, [R21+UR12+0xb100] ;  /* 0x00b1000c155b7984 */ /* 0x000e680008000800 */
        /* <DEDUP_REMOVED lines=10> */
[----:B------:R-:W-:Y:S04]  /*373b0*/  LDS R84, [R2+UR12+0xa100] ;  /* 0x00a1000c02547984 */ /* 0x000fe80008000800 */
[----:B------:R-:W-:Y:S01]  /*373c0*/  LDS R86, [R2+UR12+0xb100] ;  /* 0x00b1000c02567984 */ /* 0x000fe20008000800 */
[C---:B--2---:R-:W-:Y:S03]  /*373d0*/  HMMA.1688.F32.TF32 R96, R92.reuse, R26, R204 ;  /* 0x0000001a5c60723c */ /* 0x044fe600000810cc */
[----:B------:R-:W-:Y:S04]  /*373e0*/  LDS R85, [R3+UR12+0xa100] ;  /* 0x00a1000c03557984 */ /* 0x000fe80008000800 */
[----:B------:R-:W2:Y:S04]  /*373f0*/  LDS R87, [R3+UR12+0xb100] ;  /* 0x00b1000c03577984 */ /* 0x000ea80008000800 */
[----:B------:R-:W-:Y:S04]  /*37400*/  STL.64 [R1+0x790], R104 ;  /* 0x0007906801007387 */ /* 0x000fe80000100a00 */
[----:B------:R3:W-:Y:S04]  /*37410*/  STL.64 [R1+0x798], R106 ;  /* 0x0007986a01007387 */ /* 0x0007e80000100a00 */
[----:B------:R-:W-:Y:S04]  /*37420*/  STL.64 [R1+0x780], R108 ;  /* 0x0007806c01007387 */ /* 0x000fe80000100a00 */
[----:B------:R-:W-:Y:S04]  /*37430*/  STL.64 [R1+0x788], R110 ;  /* 0x0007886e01007387 */ /* 0x000fe80000100a00 */
[----:B------:R-:W-:Y:S01]  /*37440*/  STL.64 [R1+0x770], R96 ;  /* 0x0007706001007387 */ /* 0x000fe20000100a00 */
[C---:B---3--:R-:W-:Y:S03]  /*37450*/  HMMA.1688.F32.TF32 R104, R92.reuse, R30, R208 ;  /* 0x0000001e5c68723c */ /* 0x048fe600000810d0 */
[----:B------:R1:W-:Y:S03]  /*37460*/  STL.64 [R1+0x778], R98 ;  /* 0x0007786201007387 */ /* 0x0003e60000100a00 */
[----:B------:R-:W-:Y:S01]  /*37470*/  HMMA.1688.F32.TF32 R92, R92, R34, R212 ;  /* 0x000000225c5c723c */ /* 0x000fe200000810d4 */
[----:B------:R-:W-:Y:S04]  /*37480*/  LDS R200, [R0+UR12+0xa280] ;  /* 0x00a2800c00c87984 */ /* 0x000fe80008000800 */
[----:B------:R-:W-:Y:S01]  /*37490*/  LDS R202, [R0+UR12+0xb280] ;  /* 0x00b2800c00ca7984 */ /* 0x000fe20008000800 */
[C---:B-1----:R-:W-:Y:S03]  /*374a0*/  HMMA.1688.F32.TF32 R96, R88.reuse, R6, R216 ;  /* 0x000000065860723c */ /* 0x042fe600000810d8 */
[----:B------:R-:W-:Y:S04]  /*374b0*/  LDS R201, [R21+UR12+0xa280] ;  /* 0x00a2800c15c97984 */ /* 0x000fe80008000800 */
[----:B------:R-:W-:Y:S01]  /*374c0*/  LDS R203, [R21+UR12+0xb280] ;  /* 0x00b2800c15cb7984 */ /* 0x000fe20008000800 */
[C---:B------:R-:W-:Y:S06]  /*374d0*/  HMMA.1688.F32.TF32 R80, R88.reuse, R10, R80 ;  /* 0x0000000a5850723c */ /* 0x040fec0000081050 */
[C---:B------:R-:W-:Y:S06]  /*374e0*/  HMMA.1688.F32.TF32 R76, R88.reuse, R14, R76 ;  /* 0x0000000e584c723c */ /* 0x040fec000008104c */
[C---:B------:R-:W-:Y:S01]  /*374f0*/  HMMA.1688.F32.TF32 R68, R88.reuse, R22, R68 ;  /* 0x000000165844723c */ /* 0x040fe20000081044 */
[----:B------:R-:W-:Y:S04]  /*37500*/  STL.64 [R1+0x760], R104 ;  /* 0x0007606801007387 */ /* 0x000fe80000100a00 */
[----:B------:R-:W-:Y:S01]  /*37510*/  LDS R204, [R2+UR12+0xa280] ;  /* 0x00a2800c02cc7984 */ /* 0x000fe20008000800 */
[----:B------:R-:W-:Y:S01]  /*37520*/  HMMA.1688.F32.TF32 R72, R88, R18, R72 ;  /* 0x000000125848723c */ /* 0x000fe20000081048 */
[----:B------:R-:W-:Y:S01]  /*37530*/  MOV R12, R99 ;  /* 0x00000063000c7202 */ /* 0x000fe20000000f00 */
[----:B------:R-:W-:Y:S01]  /*37540*/  IMAD.MOV.U32 R13, RZ, RZ, R98 ;  /* 0x000000ffff0d7224 */ /* 0x000fe200078e0062 */
[----:B------:R-:W-:Y:S01]  /*37550*/  STL.64 [R1+0x768], R106 ;  /* 0x0007686a01007387 */ /* 0x000fe20000100a00 */
[----:B------:R-:W-:Y:S01]  /*37560*/  IMAD.MOV.U32 R16, RZ, RZ, R97 ;  /* 0x000000ffff107224 */ /* 0x000fe200078e0061 */
[----:B------:R-:W-:-:S02]  /*37570*/  MOV R17, R96 ;  /* 0x0000006000117202 */ /* 0x000fc40000000f00 */
[----:B------:R-:W-:Y:S01]  /*37580*/  STL.64 [R1+0xd0], R92 ;  /* 0x0000d05c01007387 */ /* 0x000fe20000100a00 */
[----:B------:R-:W-:Y:S01]  /*37590*/  IMAD.MOV.U32 R4, RZ, RZ, R83 ;  /* 0x000000ffff047224 */ /* 0x000fe200078e0053 */
[----:B------:R-:W-:Y:S02]  /*375a0*/  MOV R5, R82 ;  /* 0x0000005200057202 */ /* 0x000fe40000000f00 */
[----:B------:R-:W-:Y:S01]  /*375b0*/  STL.64 [R1+0xd8], R94 ;  /* 0x0000d85e01007387 */ /* 0x000fe20000100a00 */
[----:B------:R-:W-:-:S03]  /*375c0*/  IMAD.MOV.U32 R8, RZ, RZ, R81 ;  /* 0x000000ffff087224 */ /* 0x000fc600078e0051 */
[----:B------:R1:W-:Y:S01]  /*375d0*/  STL [R1+0x24ec], R12 ;  /* 0x0024ec0c01007387 */ /* 0x0003e20000100800 */
[----:B------:R-:W-:-:S03]  /*375e0*/  IMAD.MOV.U32 R9, RZ, RZ, R80 ;  /* 0x000000ffff097224 */ /* 0x000fc600078e0050 */
[----:B------:R3:W-:Y:S01]  /*375f0*/  STL [R1+0x24e8], R13 ;  /* 0x0024e80d01007387 */ /* 0x0007e20000100800 */
[----:B------:R-:W-:Y:S03]  /*37600*/  HMMA.1688.F32.TF32 R60, R88, R30, R60 ;  /* 0x0000001e583c723c */ /* 0x000fe6000008103c */
[----:B------:R4:W-:Y:S04]  /*37610*/  STL [R1+0x24e4], R16 ;  /* 0x0024e41001007387 */ /* 0x0009e80000100800 */
[----:B------:R2:W-:Y:S01]  /*37620*/  STL [R1+0x24e0], R17 ;  /* 0x0024e01101007387 */ /* 0x0005e20000100800 */
[----:B-1----:R-:W-:Y:S01]  /*37630*/  IMAD.MOV.U32 R12, RZ, RZ, R76 ;  /* 0x000000ffff0c7224 */ /* 0x002fe200078e004c */
[----:B---3--:R-:W-:-:S02]  /*37640*/  MOV R13, R77 ;  /* 0x0000004d000d7202 */ /* 0x008fc40000000f00 */
[----:B------:R-:W-:Y:S01]  /*37650*/  STL [R1+0x24fc], R4 ;  /* 0x0024fc0401007387 */ /* 0x000fe20000100800 */
[----:B----4-:R-:W-:-:S03]  /*37660*/  IMAD.MOV.U32 R16, RZ, RZ, R78 ;  /* 0x000000ffff107224 */ /* 0x010fc600078e004e */
[----:B------:R-:W-:Y:S01]  /*37670*/  STL [R1+0x24f8], R5 ;  /* 0x0024f80501007387 */ /* 0x000fe20000100800 */
[----:B--2---:R-:W-:-:S03]  /*37680*/  IMAD.MOV.U32 R17, RZ, RZ, R79 ;  /* 0x000000ffff117224 */ /* 0x004fc600078e004f */
[----:B------:R-:W-:Y:S04]  /*37690*/  STL [R1+0x24f4], R8 ;  /* 0x0024f40801007387 */ /* 0x000fe80000100800 */
[----:B------:R-:W-:Y:S04]  /*376a0*/  STL [R1+0x24f0], R9 ;  /* 0x0024f00901007387 */ /* 0x000fe80000100800 */
[----:B------:R-:W-:Y:S04]  /*376b0*/  STL [R1+0x250c], R17 ;  /* 0x00250c1101007387 */ /* 0x000fe80000100800 */
[----:B------:R-:W-:Y:S04]  /*376c0*/  STL [R1+0x2508], R16 ;  /* 0x0025081001007387 */ /* 0x000fe80000100800 */
[----:B------:R1:W-:Y:S04]  /*376d0*/  STL [R1+0x2504], R12 ;  /* 0x0025040c01007387 */ /* 0x0003e80000100800 */
[----:B------:R2:W-:Y:S01]  /*376e0*/  STL [R1+0x2500], R13 ;  /* 0x0025000d01007387 */ /* 0x0005e20000100800 */
[----:B------:R-:W-:Y:S03]  /*376f0*/  HMMA.1688.F32.TF32 R64, R88, R26, R64 ;  /* 0x0000001a5840723c */ /* 0x000fe60000081040 */
[----:B------:R-:W-:Y:S01]  /*37700*/  LDS R206, [R2+UR12+0xb280] ;  /* 0x00b2800c02ce7984 */ /* 0x000fe20008000800 */
[----:B-1----:R-:W-:-:S03]  /*37710*/  IMAD.MOV.U32 R12, RZ, RZ, R70 ;  /* 0x000000ffff0c7224 */ /* 0x002fc600078e0046 */
[----:B------:R-:W-:Y:S01]  /*37720*/  STL.64 [R1+0x30], R72 ;  /* 0x0000304801007387 */ /* 0x000fe20000100a00 */
[----:B--2---:R-:W-:-:S03]  /*37730*/  MOV R13, R71 ;  /* 0x00000047000d7202 */ /* 0x004fc60000000f00 */
[----:B------:R-:W-:Y:S04]  /*37740*/  STL.64 [R1+0x38], R74 ;  /* 0x0000384a01007387 */ /* 0x000fe80000100a00 */
[----:B------:R1:W-:Y:S04]  /*37750*/  STL [R1+0x2514], R12 ;  /* 0x0025140c01007387 */ /* 0x0003e80000100800 */
[----:B------:R2:W-:Y:S04]  /*37760*/  STL [R1+0x2510], R13 ;  /* 0x0025100d01007387 */ /* 0x0005e80000100800 */
[----:B------:R-:W3:Y:S04]  /*37770*/  LDL.LU R220, [R1+0x70] ;  /* 0x0000700001dc7983 */ /* 0x000ee80000300800 */
[----:B------:R-:W3:Y:S04]  /*37780*/  LDL.LU R221, [R1+0x74] ;  /* 0x0000740001dd7983 */ /* 0x000ee80000300800 */
[----:B------:R-:W3:Y:S04]  /*37790*/  LDL.LU R222, [R1+0x78] ;  /* 0x0000780001de7983 */ /* 0x000ee80000300800 */
[----:B------:R-:W3:Y:S04]  /*377a0*/  LDL.LU R223, [R1+0x7c] ;  /* 0x00007c0001df7983 */ /* 0x000ee80000300800 */
[----:B------:R-:W4:Y:S04]  /*377b0*/  LDL.LU R36, [R1+0x2568] ;  /* 0x0025680001247983 */ /* 0x000f280000300800 */
[----:B------:R-:W4:Y:S01]  /*377c0*/  LDL.LU R37, [R1+0x2564] ;  /* 0x0025640001257983 */ /* 0x000f220000300800 */
[----:B------:R-:W-:-:S03]  /*377d0*/  IMAD.MOV.U32 R96, RZ, RZ, R46 ;  /* 0x000000ffff607224 */ /* 0x000fc600078e002e */
[----:B------:R-:W4:Y:S01]  /*377e0*/  LDL.LU R38, [R1+0x2560] ;  /* 0x0025600001267983 */ /* 0x000f220000300800 */
[----:B------:R-:W-:-:S03]  /*377f0*/  MOV R97, R47 ;  /* 0x0000002f00617202 */ /* 0x000fc60000000f00 */
[----:B------:R-:W4:Y:S01]  /*37800*/  LDL.LU R39, [R1+0x255c] ;  /* 0x00255c0001277983 */ /* 0x000f220000300800 */
[----:B------:R-:W-:-:S03]  /*37810*/  IMAD.MOV.U32 R98, RZ, RZ, R51 ;  /* 0x000000ffff627224 */ /* 0x000fc600078e0033 */
[----:B------:R2:W-:Y:S04]  /*37820*/  STL.64 [R1+0x8], R62 ;  /* 0x0000083e01007387 */ /* 0x0005e80000100a00 */
[----:B------:R-:W4:Y:S01]  /*37830*/  LDL.LU R46, [R1+0x2558] ;  /* 0x00255800012e7983 */ /* 0x000f220000300800 */
[----:B------:R-:W-:-:S03]  /*37840*/  IMAD.MOV.U32 R99, RZ, RZ, R55 ;  /* 0x000000ffff637224 */ /* 0x000fc600078e0037 */
[----:B------:R-:W4:Y:S04]  /*37850*/  LDL.LU R47, [R1+0x2554] ;  /* 0x00255400012f7983 */ /* 0x000f280000300800 */
[----:B------:R-:W4:Y:S04]  /*37860*/  LDL.LU R51, [R1+0x2550] ;  /* 0x0025500001337983 */ /* 0x000f280000300800 */
[----:B------:R-:W4:Y:S01]  /*37870*/  LDL.LU R55, [R1+0x254c] ;  /* 0x00254c0001377983 */ /* 0x000f220000300800 */
[C---:B------:R-:W-:Y:S01]  /*37880*/  HMMA.1688.F32.TF32 R40, R84.reuse, R6, R40 ;  /* 0x000000065428723c */ /* 0x040fe20000081028 */
[----:B-1----:R-:W-:Y:S01]  /*37890*/  MOV R12, R60 ;  /* 0x0000003c000c7202 */ /* 0x002fe20000000f00 */
[----:B--2---:R-:W-:Y:S01]  /*378a0*/  IMAD.MOV.U32 R13, RZ, RZ, R61 ;  /* 0x000000ffff0d7224 */ /* 0x004fe200078e003d */
[----:B------:R-:W-:Y:S01]  /*378b0*/  MOV R8, R66 ;  /* 0x0000004200087202 */ /* 0x000fe20000000f00 */
[----:B------:R-:W-:Y:S02]  /*378c0*/  LDS R205, [R3+UR12+0xa280] ;  /* 0x00a2800c03cd7984 */ /* 0x000fe40008000800 */
[----:B------:R-:W-:Y:S01]  /*378d0*/  HMMA.1688.F32.TF32 R56, R84, R22, R56 ;  /* 0x000000165438723c */ /* 0x000fe20000081038 */
[----:B------:R-:W-:Y:S01]  /*378e0*/  IMAD.MOV.U32 R4, RZ, RZ, R64 ;  /* 0x000000ffff047224 */ /* 0x000fe200078e0040 */
[----:B------:R-:W-:Y:S01]  /*378f0*/  LDS R207, [R3+UR12+0xb280] ;  /* 0x00b2800c03cf7984 */ /* 0x000fe20008000800 */
[----:B------:R-:W-:-:S02]  /*37900*/  IMAD.MOV.U32 R5, RZ, RZ, R65 ;  /* 0x000000ffff057224 */ /* 0x000fc400078e0041 */
[----:B------:R-:W-:Y:S01]  /*37910*/  IMAD.MOV.U32 R9, RZ, RZ, R67 ;  /* 0x000000ffff097224 */ /* 0x000fe200078e0043 */
[C---:B------:R-:W-:Y:S01]  /*37920*/  HMMA.1688.F32.TF32 R60, R84.reuse, R26, R248 ;  /* 0x0000001a543c723c */ /* 0x040fe200000810f8 */
[----:B------:R-:W-:Y:S01]  /*37930*/  MOV R17, R68 ;  /* 0x0000004400117202 */ /* 0x000fe20000000f00 */
[----:B------:R-:W-:Y:S01]  /*37940*/  IMAD.MOV.U32 R16, RZ, RZ, R69 ;  /* 0x000000ffff107224 */ /* 0x000fe200078e0045 */
[----:B------:R-:W-:Y:S03]  /*37950*/  LDS R208, [R0+UR12+0xa300] ;  /* 0x00a3000c00d07984 */ /* 0x000fe60008000800 */
[----:B------:R-:W-:Y:S01]  /*37960*/  HMMA.1688.F32.TF32 R68, R84, R34, R232 ;  /* 0x000000225444723c */ /* 0x000fe200000810e8 */
[----:B------:R-:W-:Y:S04]  /*37970*/  LDS R210, [R0+UR12+0xb300] ;  /* 0x00b3000c00d27984 */ /* 0x000fe80008000800 */
[----:B------:R-:W-:Y:S01]  /*37980*/  LDS R209, [R21+UR12+0xa300] ;  /* 0x00a3000c15d17984 */ /* 0x000fe20008000800 */
[----:B------:R-:W-:Y:S03]  /*37990*/  HMMA.1688.F32.TF32 R72, R100, R6, R96 ;  /* 0x000000066448723c */ /* 0x000fe60000081060 */
[----:B------:R-:W-:Y:S04]  /*379a0*/  LDS R211, [R21+UR12+0xb300] ;  /* 0x00b3000c15d37984 */ /* 0x000fe80008000800 */
[----:B------:R-:W-:Y:S04]  /*379b0*/  LDS R212, [R2+UR12+0xa300] ;  /* 0x00a3000c02d47984 */ /* 0x000fe80008000800 */
[----:B------:R-:W-:Y:S04]  /*379c0*/  LDS R214, [R2+UR12+0xb300] ;  /* 0x00b3000c02d67984 */ /* 0x000fe80008000800 */
[----:B------:R-:W-:Y:S04]  /*379d0*/  LDS R213, [R3+UR12+0xa300] ;  /* 0x00a3000c03d57984 */ /* 0x000fe80008000800 */
[----:B------:R-:W-:Y:S04]  /*379e0*/  LDS R215, [R3+UR12+0xb300] ;  /* 0x00b3000c03d77984 */ /* 0x000fe80008000800 */
[----:B------:R-:W-:Y:S04]  /*379f0*/  LDS R216, [R0+UR12+0xa380] ;  /* 0x00a3800c00d87984 */ /* 0x000fe80008000800 */
[----:B------:R-:W-:Y:S04]  /*37a00*/  LDS R218, [R0+UR12+0xb380] ;  /* 0x00b3800c00da7984 */ /* 0x000fe80008000800 */
[----:B------:R-:W-:Y:S04]  /*37a10*/  LDS R217, [R21+UR12+0xa380] ;  /* 0x00a3800c15d97984 */ /* 0x000fe80008000800 */
[----:B------:R-:W-:Y:S01]  /*37a20*/  LDS R219, [R21+UR12+0xb380] ;  /* 0x00b3800c15db7984 */ /* 0x000fe20008000800 */
[----:B---3--:R-:W-:Y:S06]  /*37a30*/  HMMA.1688.F32.TF32 R64, R84, R30, R220 ;  /* 0x0000001e5440723c */ /* 0x008fec00000810dc */
[----:B----4-:R-:W-:Y:S06]  /*37a40*/  HMMA.1688.F32.TF32 R36, R88, R34, R36 ;  /* 0x000000225824723c */ /* 0x010fec0000081024 */
[C---:B------:R-:W-:Y:S06]  /*37a50*/  HMMA.1688.F32.TF32 R44, R84.reuse, R10, R44 ;  /* 0x0000000a542c723c */ /* 0x040fec000008102c */
[C---:B------:R-:W-:Y:S06]  /*37a60*/  HMMA.1688.F32.TF32 R48, R84.reuse, R14, R48 ;  /* 0x0000000e5430723c */ /* 0x040fec0000081030 */
[----:B------:R-:W-:Y:S05]  /*37a70*/  HMMA.1688.F32.TF32 R52, R84, R18, R52 ;  /* 0x000000125434723c */ /* 0x000fea0000081034 */
        /* <DEDUP_REMOVED lines=46> */
[----:B------:R-:W-:Y:S04]  /*37d60*/  STL [R1+0x23f0], R72 ;  /* 0x0023f04801007387 */ /* 0x000fe80000100800 */
[----:B------:R-:W-:Y:S04]  /*37d70*/  STL [R1+0x23ec], R73 ;  /* 0x0023ec4901007387 */ /* 0x000fe80000100800 */
[----:B------:R-:W-:Y:S04]  /*37d80*/  STL [R1+0x23e8], R74 ;  /* 0x0023e84a01007387 */ /* 0x000fe80000100800 */
[----:B------:R-:W-:Y:S01]  /*37d90*/  STL [R1+0x23e4], R75 ;  /* 0x0023e44b01007387 */ /* 0x000fe20000100800 */
[C---:B--2---:R-:W-:Y:S06]  /*37da0*/  HMMA.1688.F32.TF32 R76, R100.reuse, R10, R108 ;  /* 0x0000000a644c723c */ /* 0x044fec000008106c */
[----:B---3--:R-:W-:Y:S01]  /*37db0*/  HMMA.1688.F32.TF32 R80, R100, R14, R104 ;  /* 0x0000000e6450723c */ /* 0x008fe20000081068 */
[----:B------:R-:W-:Y:S04]  /*37dc0*/  LDS R104, [R2+UR12+0xa180] ;  /* 0x00a1800c02687984 */ /* 0x000fe80008000800 */
[----:B------:R-:W-:-:S12]  /*37dd0*/  LDS R106, [R2+UR12+0xb180] ;  /* 0x00b1800c026a7984 */ /* 0x000fd80008000800 */
[----:B------:R-:W-:Y:S01]  /*37de0*/  STL [R1+0x23fc], R76 ;  /* 0x0023fc4c01007387 */ /* 0x000fe20000100800 */
[C---:B----4-:R-:W-:Y:S03]  /*37df0*/  HMMA.1688.F32.TF32 R84, R100.reuse, R18, R228 ;  /* 0x000000126454723c */ /* 0x050fe600000810e4 */
[----:B------:R-:W-:Y:S03]  /*37e00*/  STL [R1+0x23f8], R77 ;  /* 0x0023f84d01007387 */ /* 0x000fe60000100800 */
[C---:B------:R-:W-:Y:S01]  /*37e10*/  HMMA.1688.F32.TF32 R88, R100.reuse, R22, R224 ;  /* 0x000000166458723c */ /* 0x040fe200000810e0 */
[----:B------:R-:W-:Y:S04]  /*37e20*/  STL [R1+0x23f4], R78 ;  /* 0x0023f44e01007387 */ /* 0x000fe80000100800 */
[----:B------:R-:W-:Y:S01]  /*37e30*/  STL [R1+0x23e0], R79 ;  /* 0x0023e04f01007387 */ /* 0x000fe20000100800 */
[C---:B------:R-:W-:Y:S03]  /*37e40*/  HMMA.1688.F32.TF32 R92, R100.reuse, R26, R220 ;  /* 0x0000001a645c723c */ /* 0x040fe600000810dc */
[----:B------:R-:W-:Y:S04]  /*37e50*/  STL [R1+0x240c], R80 ;  /* 0x00240c5001007387 */ /* 0x000fe80000100800 */
[----:B------:R-:W-:Y:S01]  /*37e60*/  STL [R1+0x2408], R81 ;  /* 0x0024085101007387 */ /* 0x000fe20000100800 */
[C---:B------:R-:W-:Y:S03]  /*37e70*/  HMMA.1688.F32.TF32 R96, R100.reuse, R30, R96 ;  /* 0x0000001e6460723c */ /* 0x040fe60000081060 */
        /* <DEDUP_REMOVED lines=11> */
[----:B------:R-:W-:Y:S03]  /*37f30*/  HMMA.1688.F32.TF32 R100, R100, R34, R232 ;  /* 0x000000226464723c */ /* 0x000fe600000810e8 */
[----:B------:R-:W-:Y:S04]  /*37f40*/  STL [R1+0x2424], R94 ;  /* 0x0024245e01007387 */ /* 0x000fe80000100800 */
[----:B------:R-:W-:Y:S04]  /*37f50*/  STL [R1+0x23d0], R95 ;  /* 0x0023d05f01007387 */ /* 0x000fe80000100800 */
        /* <DEDUP_REMOVED lines=27> */
[----:B------:R-:W3:Y:S04]  /*38110*/  LDS R107, [R3+UR12+0xb180] ;  /* 0x00b1800c036b7984 */ /* 0x000ee80008000800 */
[----:B------:R-:W-:Y:S04]  /*38120*/  STL.64 [R1+0x24d8], R102 ;  /* 0x0024d86601007387 */ /* 0x000fe80000100a00 */
[----:B------:R-:W-:Y:S01]  /*38130*/  STL.64 [R1+0x24d0], R100 ;  /* 0x0024d06401007387 */ /* 0x000fe20000100a00 */
[----:B---3--:R-:W-:-:S15]  /*38140*/  HMMA.1688.F32.TF32 R36, R104, R10, R108 ;  /* 0x0000000a6824723c */ /* 0x008fde000008106c */
[----:B------:R-:W-:-:S09]  /*38150*/  NOP ;  /* 0x0000000000007918 */ /* 0x000fd20000000000 */
[----:B------:R-:W-:Y:S01]  /*38160*/  MOV R77, R36 ;  /* 0x00000024004d7202 */ /* 0x000fe20000000f00 */
[----:B------:R-:W-:Y:S01]  /*38170*/  IMAD.MOV.U32 R78, RZ, RZ, R37 ;  /* 0x000000ffff4e7224 */ /* 0x000fe200078e0025 */
[----:B------:R-:W-:Y:S01]  /*38180*/  MOV R73, R39 ;  /* 0x0000002700497202 */ /* 0x000fe20000000f00 */
[----:B------:R-:W-:Y:S02]  /*38190*/  IMAD.MOV.U32 R72, RZ, RZ, R38 ;  /* 0x000000ffff487224 */ /* 0x000fe400078e0026 */
[----:B--2---:R-:W-:-:S15]  /*381a0*/  HMMA.1688.F32.TF32 R36, R104, R14, R228 ;  /* 0x0000000e6824723c */ /* 0x004fde00000810e4 */
[----:B------:R-:W-:-:S09]  /*381b0*/  NOP ;  /* 0x0000000000007918 */ /* 0x000fd20000000000 */
[----:B------:R-:W-:Y:S01]  /*381c0*/  IMAD.MOV.U32 R74, RZ, RZ, R36 ;  /* 0x000000ffff4a7224 */ /* 0x000fe200078e0024 */
[----:B------:R-:W-:Y:S01]  /*381d0*/  MOV R79, R38 ;  /* 0x00000026004f7202 */ /* 0x000fe20000000f00 */
[----:B------:R-:W-:Y:S02]  /*381e0*/  IMAD.MOV.U32 R75, RZ, RZ, R37 ;  /* 0x000000ffff4b7224 */ /* 0x000fe400078e0025 */
[----:B------:R-:W-:Y:S02]  /*381f0*/  IMAD.MOV.U32 R86, RZ, RZ, R39 ;  /* 0x000000ffff567224 */ /* 0x000fe400078e0027 */
[C---:B----4-:R-:W-:Y:S06]  /*38200*/  HMMA.1688.F32.TF32 R36, R104.reuse, R18, R224 ;  /* 0x000000126824723c */ /* 0x050fec00000810e0 */
[----:B------:R-:W-:-:S15]  /*38210*/  HMMA.1688.F32.TF32 R40, R104, R6, R112 ;  /* 0x000000066828723c */ /* 0x000fde0000081070 */
[----:B------:R-:W-:-:S03]  /*38220*/  NOP ;  /* 0x0000000000007918 */ /* 0x000fc60000000000 */
[----:B------:R-:W-:Y:S01]  /*38230*/  IMAD.MOV.U32 R81, RZ, RZ, R36 ;  /* 0x000000ffff517224 */ /* 0x000fe200078e0024 */
[----:B------:R-:W-:Y:S01]  /*38240*/  MOV R82, R37 ;  /* 0x0000002500527202 */ /* 0x000fe20000000f00 */
[----:B------:R-:W-:Y:S02]  /*38250*/  IMAD.MOV.U32 R83, RZ, RZ, R38 ;  /* 0x000000ffff537224 */ /* 0x000fe400078e0026 */
[----:B------:R-:W-:Y:S02]  /*38260*/  IMAD.MOV.U32 R76, RZ, RZ, R39 ;  /* 0x000000ffff4c7224 */ /* 0x000fe400078e0027 */
[----:B------:R-:W-:Y:S01]  /*38270*/  HMMA.1688.F32.TF32 R36, R104, R22, R220 ;  /* 0x000000166824723c */ /* 0x000fe200000810dc */
[----:B------:R-:W-:Y:S04]  /*38280*/  STL.64 [R1+0x100], R40 ;  /* 0x0001002801007387 */ /* 0x000fe80000100a00 */
[----:B------:R-:W-:Y:S04]  /*38290*/  STL.64 [R1+0x108], R42 ;  /* 0x0001082a01007387 */ /* 0x000fe80000100a00 */
[----:B------:R-:W-:Y:S04]  /*382a0*/  STL.64 [R1+0x2520], R74 ;  /* 0x0025204a01007387 */ /* 0x000fe80000100a00 */
[----:B------:R-:W-:Y:S04]  /*382b0*/  STL.64 [R1+0x2518], R72 ;  /* 0x0025184801007387 */ /* 0x000fe80000100a00 */
[----:B------:R-:W-:Y:S04]  /*382c0*/  STL.64 [R1+0x2530], R78 ;  /* 0x0025304e01007387 */ /* 0x000fe80000100a00 */
[----:B------:R-:W-:Y:S03]  /*382d0*/  STL.64 [R1+0x2528], R76 ;  /* 0x0025284c01007387 */ /* 0x000fe60000100a00 */
[----:B------:R-:W-:Y:S01]  /*382e0*/  MOV R80, R39 ;  /* 0x0000002700507202 */ /* 0x000fe20000000f00 */
[----:B------:R-:W-:Y:S04]  /*382f0*/  STL.64 [R1+0x2540], R82 ;  /* 0x0025405201007387 */ /* 0x000fe80000100a00 */
[----:B------:R-:W-:Y:S04]  /*38300*/  STL.64 [R1+0x2538], R80 ;  /* 0x0025385001007387 */ /* 0x000fe80000100a00 */
[----:B------:R-:W2:Y:S04]  /*38310*/  LDL.LU R236, [R1+0x4b0] ;  /* 0x0004b00001ec7983 */ /* 0x000ea80000300800 */
[----:B------:R-:W2:Y:S04]  /*38320*/  LDL.LU R237, [R1+0x4b4] ;  /* 0x0004b40001ed7983 */ /* 0x000ea80000300800 */
[----:B------:R-:W2:Y:S01]  /*38330*/  LDL.LU R238, [R1+0x4b8] ;  /* 0x0004b80001ee7983 */ /* 0x000ea20000300800 */
[----:B------:R-:W-:-:S03]  /*38340*/  MOV R90, R36 ;  /* 0x00000024005a7202 */ /* 0x000fc60000000f00 */
[----:B------:R-:W3:Y:S01]  /*38350*/  LDL.LU R252, [R1+0x2548] ;  /* 0x0025480001fc7983 */ /* 0x000ee20000300800 */
[----:B------:R-:W-:-:S03]  /*38360*/  IMAD.MOV.U32 R84, RZ, RZ, R37 ;  /* 0x000000ffff547224 */ /* 0x000fc600078e0025 */
[----:B------:R-:W4:Y:S01]  /*38370*/  LDL.LU R240, [R1+0x4c0] ;  /* 0x0004c00001f07983 */ /* 0x000f220000300800 */
[----:B------:R-:W-:-:S03]  /*38380*/  IMAD.MOV.U32 R85, RZ, RZ, R38 ;  /* 0x000000ffff557224 */ /* 0x000fc600078e0026 */
[----:B------:R-:W4:Y:S01]  /*38390*/  LDL.LU R241, [R1+0x4c4] ;  /* 0x0004c40001f17983 */ /* 0x000f220000300800 */
[----:B------:R-:W-:Y:S03]  /*383a0*/  HMMA.1688.F32.TF32 R36, R104, R26, R232 ;  /* 0x0000001a6824723c */ /* 0x000fe600000810e8 */
        /* <DEDUP_REMOVED lines=50> */
[----:B------:R-:W-:Y:S01]  /*386d0*/  IMAD.MOV.U32 R94, RZ, RZ, R37 ;  /* 0x000000ffff5e7224 */ /* 0x000fe200078e0025 */
[----:B------:R-:W-:Y:S02]  /*386e0*/  MOV R88, R38 ;  /* 0x0000002600587202 */ /* 0x000fe40000000f00 */
[----:B------:R-:W4:Y:S01]  /*386f0*/  LDL.LU R143, [R1+0x3ec] ;  /* 0x0003ec00018f7983 */ /* 0x000f220000300800 */
[----:B------:R-:W-:-:S03]  /*38700*/  IMAD.MOV.U32 R89, RZ, RZ, R39 ;  /* 0x000000ffff597224 */ /* 0x000fc600078e0027 */
[----:B------:R-:W4:Y:S04]  /*38710*/  LDL.LU R148, [R1+0x420] ;  /* 0x0004200001947983 */ /* 0x000f280000300800 */
[----:B------:R-:W4:Y:S04]  /*38720*/  LDL.LU R149, [R1+0x424] ;  /* 0x0004240001957983 */ /* 0x000f280000300800 */
[----:B------:R-:W4:Y:S01]  /*38730*/  LDL.LU R150, [R1+0x428] ;  /* 0x0004280001967983 */ /* 0x000f220000300800 */
[C---:B---3--:R-:W-:Y:S03]  /*38740*/  HMMA.1688.F32.TF32 R36, R104.reuse, R30, R228 ;  /* 0x0000001e6824723c */ /* 0x048fe600000810e4 */
[----:B------:R-:W3:Y:S04]  /*38750*/  LDL.LU R228, [R1+0x4a0] ;  /* 0x0004a00001e47983 */ /* 0x000ee80000300800 */
[----:B------:R-:W3:Y:S04]  /*38760*/  LDL.LU R229, [R1+0x4a4] ;  /* 0x0004a40001e57983 */ /* 0x000ee80000300800 */
[----:B------:R-:W3:Y:S04]  /*38770*/  LDL.LU R230, [R1+0x4a8] ;  /* 0x0004a80001e67983 */ /* 0x000ee80000300800 */
[----:B------:R-:W3:Y:S01]  /*38780*/  LDL.LU R231, [R1+0x4ac] ;  /* 0x0004ac0001e77983 */ /* 0x000ee20000300800 */
[----:B--2---:R-:W-:Y:S03]  /*38790*/  HMMA.1688.F32.TF32 R104, R104, R34, R224 ;  /* 0x000000226868723c */ /* 0x004fe600000810e0 */
[----:B------:R-:W2:Y:S04]  /*387a0*/  LDL.LU R224, [R1+0x490] ;  /* 0x0004900001e07983 */ /* 0x000ea80000300800 */
[----:B------:R-:W2:Y:S04]  /*387b0*/  LDL.LU R225, [R1+0x494] ;  /* 0x0004940001e17983 */ /* 0x000ea80000300800 */
[----:B------:R-:W2:Y:S04]  /*387c0*/  LDL.LU R226, [R1+0x498] ;  /* 0x0004980001e27983 */ /* 0x000ea80000300800 */
[----:B------:R-:W2:Y:S01]  /*387d0*/  LDL.LU R227, [R1+0x49c] ;  /* 0x00049c0001e37983 */ /* 0x000ea20000300800 */
[C---:B----4-:R-:W-:Y:S03]  /*387e0*/  HMMA.1688.F32.TF32 R108, R136.reuse, R6, R220 ;  /* 0x00000006886c723c */ /* 0x050fe600000810dc */
[----:B------:R-:W4:Y:S04]  /*387f0*/  LDL.LU R220, [R1+0x460] ;  /* 0x0004600001dc7983 */ /* 0x000f280000300800 */
[----:B------:R-:W4:Y:S04]  /*38800*/  LDL.LU R221, [R1+0x464] ;  /* 0x0004640001dd7983 */ /* 0x000f280000300800 */
[----:B------:R-:W4:Y:S04]  /*38810*/  LDL.LU R222, [R1+0x468] ;  /* 0x0004680001de7983 */ /* 0x000f280000300800 */
[----:B------:R-:W4:Y:S01]  /*38820*/  LDL.LU R223, [R1+0x46c] ;  /* 0x00046c0001df7983 */ /* 0x000f220000300800 */
[C---:B------:R-:W-:Y:S06]  /*38830*/  HMMA.1688.F32.TF32 R116, R136.reuse, R14, R116 ;  /* 0x0000000e8874723c */ /* 0x040fec0000081074 */
[C---:B------:R-:W-:Y:S06]  /*38840*/  HMMA.1688.F32.TF32 R112, R136.reuse, R10, R112 ;  /* 0x0000000a8870723c */ /* 0x040fec0000081070 */
[C---:B------:R-:W-:Y:S06]  /*38850*/  HMMA.1688.F32.TF32 R120, R136.reuse, R18, R120 ;  /* 0x000000128878723c */ /* 0x040fec0000081078 */
[C---:B------:R-:W-:Y:S06]  /*38860*/  HMMA.1688.F32.TF32 R124, R136.reuse, R22, R124 ;  /* 0x00000016887c723c */ /* 0x040fec000008107c */
[C---:B------:R-:W-:Y:S06]  /*38870*/  HMMA.1688.F32.TF32 R128, R136.reuse, R26, R128 ;  /* 0x0000001a8880723c */ /* 0x040fec0000081080 */
[C---:B------:R-:W-:Y:S06]  /*38880*/  HMMA.1688.F32.TF32 R132, R136.reuse, R30, R132 ;  /* 0x0000001e8884723c */ /* 0x040fec0000081084 */
[----:B------:R-:W-:Y:S06]  /*38890*/  HMMA.1688.F32.TF32 R136, R136, R34, R144 ;  /* 0x000000228888723c */ /* 0x000fec0000081090 */
[C---:B------:R-:W-:Y:S01]  /*388a0*/  HMMA.1688.F32.TF32 R144, R168.reuse, R10, R232 ;  /* 0x0000000aa890723c */ /* 0x040fe200000810e8 */
[----:B------:R-:W4:Y:S04]  /*388b0*/  LDL.LU R232, [R1+0x480] ;  /* 0x0004800001e87983 */ /* 0x000f280000300800 */
[----:B------:R-:W4:Y:S04]  /*388c0*/  LDL.LU R233, [R1+0x484] ;  /* 0x0004840001e97983 */ /* 0x000f280000300800 */
[----:B------:R-:W4:Y:S04]  /*388d0*/  LDL.LU R234, [R1+0x488] ;  /* 0x0004880001ea7983 */ /* 0x000f280000300800 */
[----:B------:R-:W4:Y:S01]  /*388e0*/  LDL.LU R235, [R1+0x48c] ;  /* 0x00048c0001eb7983 */ /* 0x000f220000300800 */
[----:B------:R-:W-:Y:S01]  /*388f0*/  HMMA.1688.F32.TF32 R156, R168, R22, R236 ;  /* 0x00000016a89c723c */ /* 0x000fe200000810ec */
[----:B------:R-:W-:-:S05]  /*38900*/  MOV R151, R252 ;  /* 0x000000fc00977202 */ /* 0x000fca0000000f00 */
[C---:B------:R-:W-:Y:S06]  /*38910*/  HMMA.1688.F32.TF32 R140, R168.reuse, R6, R140 ;  /* 0x00000006a88c723c */ /* 0x040fec000008108c */
[C---:B------:R-:W-:Y:S06]  /*38920*/  HMMA.1688.F32.TF32 R148, R168.reuse, R14, R148 ;  /* 0x0000000ea894723c */ /* 0x040fec0000081094 */
[C---:B------:R-:W-:Y:S05]  /*38930*/  HMMA.1688.F32.TF32 R152, R168.reuse, R18, R240 ;  /* 0x00000012a898723c */ /* 0x040fea00000810f0 */
[----:B------:R-:W-:Y:S04]  /*38940*/  STL [R1+0x2354], R156 ;  /* 0x0023549c01007387 */ /* 0x000fe80000100800 */
[----:B------:R-:W-:Y:S04]  /*38950*/  STL [R1+0x2350], R157 ;  /* 0x0023509d01007387 */ /* 0x000fe80000100800 */
[----:B------:R-:W-:Y:S04]  /*38960*/  STL [R1+0x234c], R158 ;  /* 0x00234c9e01007387 */ /* 0x000fe80000100800 */
[----:B------:R-:W-:Y:S01]  /*38970*/  STL [R1+0x2348], R159 ;  /* 0x0023489f01007387 */ /* 0x000fe20000100800 */
[C---:B---3--:R-:W-:Y:S06]  /*38980*/  HMMA.1688.F32.TF32 R160, R168.reuse, R26, R228 ;  /* 0x0000001aa8a0723c */ /* 0x048fec00000810e4 */
[----:B--2---:R-:W-:-:S15]  /*38990*/  HMMA.1688.F32.TF32 R164, R168, R30, R224 ;  /* 0x0000001ea8a4723c */ /* 0x004fde00000810e0 */
[----:B------:R-:W-:-:S02]  /*389a0*/  NOP ;  /* 0x0000000000007918 */ /* 0x000fc40000000000 */
[----:B------:R-:W-:Y:S04]  /*389b0*/  STL [R1+0x2360], R160 ;  /* 0x002360a001007387 */ /* 0x000fe80000100800 */
[----:B------:R-:W-:Y:S04]  /*389c0*/  STL [R1+0x235c], R161 ;  /* 0x00235ca101007387 */ /* 0x000fe80000100800 */
[----:B------:R-:W-:Y:S04]  /*389d0*/  STL [R1+0x2358], R162 ;  /* 0x002358a201007387 */ /* 0x000fe80000100800 */
[----:B------:R-:W-:Y:S01]  /*389e0*/  STL [R1+0x2344], R163 ;  /* 0x002344a301007387 */ /* 0x000fe20000100800 */
[----:B----4-:R-:W-:Y:S03]  /*389f0*/  HMMA.1688.F32.TF32 R168, R168, R34, R220 ;  /* 0x00000022a8a8723c */ /* 0x010fe600000810dc */
[----:B------:R-:W-:Y:S04]  /*38a00*/  STL [R1+0x236c], R164 ;  /* 0x00236ca401007387 */ /* 0x000fe80000100800 */
[----:B------:R-:W-:Y:S04]  /*38a10*/  STL [R1+0x2368], R165 ;  /* 0x002368a501007387 */ /* 0x000fe80000100800 */
[----:B------:R-:W-:Y:S04]  /*38a20*/  STL [R1+0x2364], R166 ;  /* 0x002364a601007387 */ /* 0x000fe80000100800 */
[----:B------:R-:W-:Y:S04]  /*38a30*/  STL [R1+0x2340], R167 ;  /* 0x002340a701007387 */ /* 0x000fe80000100800 */
        /* <DEDUP_REMOVED lines=8> */
[----:B------:R-:W-:Y:S04]  /*38ac0*/  STL [R1+0x237c], R168 ;  /* 0x00237ca801007387 */ /* 0x000fe80000100800 */
[----:B------:R-:W-:Y:S04]  /*38ad0*/  STL [R1+0x2378], R169 ;  /* 0x002378a901007387 */ /* 0x000fe80000100800 */
[----:B------:R-:W-:Y:S04]  /*38ae0*/  STL [R1+0x2374], R170 ;  /* 0x002374aa01007387 */ /* 0x000fe80000100800 */
[----:B------:R-:W-:Y:S04]  /*38af0*/  STL [R1+0x2370], R171 ;  /* 0x002370ab01007387 */ /* 0x000fe80000100800 */
        /* <DEDUP_REMOVED lines=26> */
[----:B---3--:R-:W-:-:S15]  /*38ca0*/  HMMA.1688.F32.TF32 R180, R200, R14, R240 ;  /* 0x0000000ec8b4723c */ /* 0x008fde00000810f0 */
[----:B------:R-:W-:-:S02]  /*38cb0*/  NOP ;  /* 0x0000000000007918 */ /* 0x000fc40000000000 */
[----:B------:R-:W-:Y:S04]  /*38cc0*/  STL [R1+0x239c], R176 ;  /* 0x00239cb001007387 */ /* 0x000fe80000100800 */
[----:B------:R-:W-:Y:S04]  /*38cd0*/  STL [R1+0x2398], R177 ;  /* 0x002398b101007387 */ /* 0x000fe80000100800 */
[----:B------:R-:W-:Y:S01]  /*38ce0*/  STL [R1+0x2394], R178 ;  /* 0x002394b201007387 */ /* 0x000fe20000100800 */
[C---:B----4-:R-:W-:Y:S03]  /*38cf0*/  HMMA.1688.F32.TF32 R184, R200.reuse, R18, R236 ;  /* 0x00000012c8b8723c */ /* 0x050fe600000810ec */
[----:B------:R-:W-:Y:S04]  /*38d00*/  STL [R1+0x2390], R179 ;  /* 0x002390b301007387 */ /* 0x000fe80000100800 */
[----:B------:R-:W-:Y:S04]  /*38d10*/  STL [R1+0x23ac], R180 ;  /* 0x0023acb401007387 */ /* 0x000fe80000100800 */
[----:B------:R-:W-:Y:S04]  /*38d20*/  STL [R1+0x23a8], R181 ;  /* 0x0023a8b501007387 */ /* 0x000fe80000100800 */
[----:B------:R-:W-:Y:S04]  /*38d30*/  STL [R1+0x23a4], R182 ;  /* 0x0023a4b601007387 */ /* 0x000fe80000100800 */
[----:B------:R-:W-:Y:S01]  /*38d40*/  STL [R1+0x23a0], R183 ;  /* 0x0023a0b701007387 */ /* 0x000fe20000100800 */
[C---:B------:R-:W-:Y:S03]  /*38d50*/  HMMA.1688.F32.TF32 R188, R200.reuse, R22, R220 ;  /* 0x00000016c8bc723c */ /* 0x040fe600000810dc */
        /* <DEDUP_REMOVED lines=8> */
[----:B------:R-:W-:Y:S04]  /*38de0*/  STL [R1+0x23cc], R188 ;  /* 0x0023ccbc01007387 */ /* 0x000fe80000100800 */
[----:B------:R-:W-:Y:S04]  /*38df0*/  STL [R1+0x23c8], R189 ;  /* 0x0023c8bd01007387 */ /* 0x000fe80000100800 */
[----:B------:R-:W-:Y:S01]  /*38e00*/  STL [R1+0x23c4], R190 ;  /* 0x0023c4be01007387 */ /* 0x000fe20000100800 */
[C---:B------:R-:W-:Y:S03]  /*38e10*/  HMMA.1688.F32.TF32 R192, R200.reuse, R26, R228 ;  /* 0x0000001ac8c0723c */ /* 0x040fe600000810e4 */
[----:B------:R-:W-:Y:S04]  /*38e20*/  STL [R1+0x23c0], R191 ;  /* 0x0023c0bf01007387 */ /* 0x000fe80000100800 */
[----:B------:R-:W3:Y:S01]  /*38e30*/  LDL.LU R244, [R1+0x670] ;  /* 0x0006700001f47983 */ /* 0x000ee20000300800 */
[C---:B------:R-:W-:Y:S03]  /*38e40*/  HMMA.1688.F32.TF32 R196, R200.reuse, R30, R224 ;  /* 0x0000001ec8c4723c */ /* 0x040fe600000810e0 */
[----:B------:R-:W3:Y:S03]  /*38e50*/  LDL.LU R245, [R1+0x674] ;  /* 0x0006740001f57983 */ /* 0x000ee60000300800 */
[----:B------:R-:W-:Y:S01]  /*38e60*/  HMMA.1688.F32.TF32 R200, R200, R34, R232 ;  /* 0x00000022c8c8723c */ /* 0x000fe200000810e8 */
[----:B------:R-:W3:Y:S04]  /*38e70*/  LDL.LU R246, [R1+0x678] ;  /* 0x0006780001f67983 */ /* 0x000ee80000300800 */
[----:B------:R-:W3:Y:S04]  /*38e80*/  LDL.LU R247, [R1+0x67c] ;  /* 0x00067c0001f77983 */ /* 0x000ee80000300800 */
[----:B------:R-:W4:Y:S04]  /*38e90*/  LDL.LU R232, [R1+0x680] ;  /* 0x0006800001e87983 */ /* 0x000f280000300800 */
[----:B------:R-:W4:Y:S04]  /*38ea0*/  LDL.LU R233, [R1+0x684] ;  /* 0x0006840001e97983 */ /* 0x000f280000300800 */
[----:B------:R-:W4:Y:S04]  /*38eb0*/  LDL.LU R234, [R1+0x688] ;  /* 0x0006880001ea7983 */ /* 0x000f280000300800 */
[----:B------:R-:W4:Y:S01]  /*38ec0*/  LDL.LU R235, [R1+0x68c] ;  /* 0x00068c0001eb7983 */ /* 0x000f220000300800 */
[----:B------:R-:W-:Y:S01]  /*38ed0*/  IMAD.MOV.U32 R87, RZ, RZ, R36 ;  /* 0x000000ffff577224 */ /* 0x000fe200078e0024 */
[----:B------:R-:W-:Y:S01]  /*38ee0*/  MOV R95, R38 ;  /* 0x00000026005f7202 */ /* 0x000fe20000000f00 */
[----:B------:R-:W-:-:S02]  /*38ef0*/  IMAD.MOV.U32 R91, RZ, RZ, R37 ;  /* 0x000000ffff5b7224 */ /* 0x000fc400078e0025 */
[----:B------:R-:W-:Y:S02]  /*38f00*/  IMAD.MOV.U32 R252, RZ, RZ, R39 ;  /* 0x000000fffffc7224 */ /* 0x000fe400078e0027 */
[----:B--2---:R-:W-:-:S15]  /*38f10*/  HMMA.1688.F32.TF32 R36, R204, R6, R220 ;  /* 0x00000006cc24723c */ /* 0x004fde00000810dc */
[----:B------:R-:W-:-:S08]  /*38f20*/  NOP ;  /* 0x0000000000007918 */ /* 0x000fd00000000000 */
[----:B------:R4:W-:Y:S04]  /*38f30*/  STL.64 [R1+0x758], R38 ;  /* 0x0007582601007387 */ /* 0x0009e80000100a00 */
        /* <DEDUP_REMOVED lines=20> */
[----:B------:R-:W-:Y:S01]  /*39080*/  IMAD.MOV.U32 R32, RZ, RZ, R36 ;  /* 0x000000ffff207224 */ /* 0x000fe200078e0024 */
[----:B------:R-:W-:-:S02]  /*39090*/  MOV R33, R37 ;  /* 0x0000002500217202 */ /* 0x000fc40000000f00 */
[----:B----4-:R-:W-:Y:S01]  /*390a0*/  HMMA.1688.F32.TF32 R36, R204, R10, R232 ;  /* 0x0000000acc24723c */ /* 0x010fe200000810e8 */
[----:B------:R-:W4:Y:S04]  /*390b0*/  LDL.LU R232, [R1+0x5a0] ;  /* 0x0005a00001e87983 */ /* 0x000f280000300800 */
[----:B------:R-:W4:Y:S04]  /*390c0*/  LDL.LU R233, [R1+0x5a4] ;  /* 0x0005a40001e97983 */ /* 0x000f280000300800 */
[----:B------:R-:W4:Y:S04]  /*390d0*/  LDL.LU R234, [R1+0x5a8] ;  /* 0x0005a80001ea7983 */ /* 0x000f280000300800 */
[----:B------:R-:W4:Y:S11]  /*390e0*/  LDL.LU R235, [R1+0x5ac] ;  /* 0x0005ac0001eb7983 */ /* 0x000f360000300800 */
[----:B------:R-:W-:Y:S01]  /*390f0*/  IMAD.MOV.U32 R158, RZ, RZ, R36 ;  /* 0x000000ffff9e7224 */ /* 0x000fe200078e0024 */
[----:B------:R-:W-:Y:S01]  /*39100*/  MOV R163, R38 ;  /* 0x0000002600a37202 */ /* 0x000fe20000000f00 */
[----:B------:R-:W-:-:S02]  /*39110*/  IMAD.MOV.U32 R159, RZ, RZ, R37 ;  /* 0x000000ffff9f7224 */ /* 0x000fc400078e0025 */
[----:B------:R-:W-:Y:S02]  /*39120*/  IMAD.MOV.U32 R167, RZ, RZ, R39 ;  /* 0x000000ffffa77224 */ /* 0x000fe400078e0027 */
[----:B---3--:R-:W-:-:S15]  /*39130*/  HMMA.1688.F32.TF32 R36, R204, R14, R244 ;  /* 0x0000000ecc24723c */ /* 0x008fde00000810f4 */
[----:B------:R-:W-:-:S09]  /*39140*/  NOP ;  /* 0x0000000000007918 */ /* 0x000fd20000000000 */
[----:B------:R-:W-:Y:S01]  /*39150*/  IMAD.MOV.U32 R161, RZ, RZ, R36 ;  /* 0x000000ffffa17224 */ /* 0x000fe200078e0024 */
[----:B------:R-:W-:Y:S01]  /*39160*/  MOV R162, R37 ;  /* 0x0000002500a27202 */ /* 0x000fe20000000f00 */
[----:B------:R-:W-:Y:S02]  /*39170*/  IMAD.MOV.U32 R156, RZ, RZ, R38 ;  /* 0x000000ffff9c7224 */ /* 0x000fe400078e0026 */
[----:B------:R-:W-:Y:S02]  /*39180*/  IMAD.MOV.U32 R157, RZ, RZ, R39 ;  /* 0x000000ffff9d7224 */ /* 0x000fe400078e0027 */
[----:B--2---:R-:W-:-:S15]  /*39190*/  HMMA.1688.F32.TF32 R36, R204, R18, R240 ;  /* 0x00000012cc24723c */ /* 0x004fde00000810f0 */
[----:B------:R-:W-:-:S09]  /*391a0*/  NOP ;  /* 0x0000000000007918 */ /* 0x000fd20000000000 */
        /* <DEDUP_REMOVED lines=18> */
[----:B------:R-:W-:Y:S01]  /*392d0*/  MOV R176, R36 ;  /* 0x0000002400b07202 */ /* 0x000fe20000000f00 */
[----:B------:R-:W-:Y:S01]  /*392e0*/  IMAD.MOV.U32 R177, RZ, RZ, R37 ;  /* 0x000000ffffb17224 */ /* 0x000fe200078e0025 */
[----:B------:R-:W-:Y:S01]  /*392f0*/  MOV R179, R39 ;  /* 0x0000002700b37202 */ /* 0x000fe20000000f00 */
[----:B------:R-:W-:Y:S02]  /*39300*/  IMAD.MOV.U32 R178, RZ, RZ, R38 ;  /* 0x000000ffffb27224 */ /* 0x000fe400078e0026 */
[----:B------:R-:W-:Y:S01]  /*39310*/  HMMA.1688.F32.TF32 R36, R204, R34, R220 ;  /* 0x00000022cc24723c */ /* 0x000fe200000810dc */
[----:B------:R-:W2:Y:S04]  /*39320*/  LDL.LU R220, [R1+0x380] ;  /* 0x0003800001dc7983 */ /* 0x000ea80000300800 */
[----:B------:R-:W2:Y:S04]  /*39330*/  LDL.LU R221, [R1+0x384] ;  /* 0x0003840001dd7983 */ /* 0x000ea80000300800 */
[----:B------:R-:W2:Y:S04]  /*39340*/  LDL.LU R222, [R1+0x388] ;  /* 0x0003880001de7983 */ /* 0x000ea80000300800 */
[----:B------:R-:W2:Y:S04]  /*39350*/  LDL.LU R223, [R1+0x38c] ;  /* 0x00038c0001df7983 */ /* 0x000ea80000300800 */
[----:B------:R-:W3:Y:S04]  /*39360*/  LDL.LU R228, [R1+0x3c0] ;  /* 0x0003c00001e47983 */ /* 0x000ee80000300800 */
[----:B------:R-:W3:Y:S03]  /*39370*/  LDL.LU R229, [R1+0x3c4] ;  /* 0x0003c40001e57983 */ /* 0x000ee60000300800 */
[----:B------:R-:W-:Y:S01]  /*39380*/  IMAD.MOV.U32 R180, RZ, RZ, R36 ;  /* 0x000000ffffb47224 */ /* 0x000fe200078e0024 */
[----:B------:R-:W-:Y:S01]  /*39390*/  MOV R182, R38 ;  /* 0x0000002600b67202 */ /* 0x000fe20000000f00 */
[----:B------:R-:W-:Y:S01]  /*393a0*/  IMAD.MOV.U32 R181, RZ, RZ, R37 ;  /* 0x000000ffffb57224 */ /* 0x000fe200078e0025 */
[----:B------:R-:W3:Y:S01]  /*393b0*/  LDL.LU R230, [R1+0x3c8] ;  /* 0x0003c80001e67983 */ /* 0x000ee20000300800 */
[----:B------:R-:W-:-:S02]  /*393c0*/  IMAD.MOV.U32 R183, RZ, RZ, R39 ;  /* 0x000000ffffb77224 */ /* 0x000fc400078e0027 */
[----:B----4-:R-:W-:Y:S01]  /*393d0*/  HMMA.1688.F32.TF32 R36, R208, R6, R232 ;  /* 0x00000006d024723c */ /* 0x010fe200000810e8 */
[----:B------:R-:W3:Y:S04]  /*393e0*/  LDL.LU R231, [R1+0x3cc] ;  /* 0x0003cc0001e77983 */ /* 0x000ee80000300800 */
[----:B------:R-:W4:Y:S04]  /*393f0*/  LDL.LU R240, [R1+0x3f0] ;  /* 0x0003f00001f07983 */ /* 0x000f280000300800 */
[----:B------:R-:W4:Y:S04]  /*39400*/  LDL.LU R241, [R1+0x3f4] ;  /* 0x0003f40001f17983 */ /* 0x000f280000300800 */
[----:B------:R-:W4:Y:S04]  /*39410*/  LDL.LU R242, [R1+0x3f8] ;  /* 0x0003f80001f27983 */ /* 0x000f280000300800 */
[----:B------:R-:W4:Y:S04]  /*39420*/  LDL.LU R243, [R1+0x3fc] ;  /* 0x0003fc0001f37983 */ /* 0x000f280000300800 */
[----:B------:R-:W2:Y:S04]  /*39430*/  LDL.LU R244, [R1+0x410] ;  /* 0x0004100001f47983 */ /* 0x000ea80000300800 */
[----:B------:R-:W2:Y:S01]  /*39440*/  LDL.LU R245, [R1+0x414] ;  /* 0x0004140001f57983 */ /* 0x000ea20000300800 */
[----:B------:R-:W-:Y:S01]  /*39450*/  IMAD.MOV.U32 R184, RZ, RZ, R36 ;  /* 0x000000ffffb87224 */ /* 0x000fe200078e0024 */
[----:B------:R-:W-:-:S02]  /*39460*/  MOV R185, R37 ;  /* 0x0000002500b97202 */ /* 0x000fc40000000f00 */
[----:B------:R-:W2:Y:S01]  /*39470*/  LDL.LU R246, [R1+0x418] ;  /* 0x0004180001f67983 */ /* 0x000ea20000300800 */
[----:B------:R-:W-:-:S03]  /*39480*/  IMAD.MOV.U32 R186, RZ, RZ, R38 ;  /* 0x000000ffffba7224 */ /* 0x000fc600078e0026 */
[----:B------:R-:W2:Y:S01]  /*39490*/  LDL.LU R247, [R1+0x41c] ;  /* 0x00041c0001f77983 */ /* 0x000ea20000300800 */
[----:B------:R-:W-:-:S03]  /*394a0*/  IMAD.MOV.U32 R187, RZ, RZ, R39 ;  /* 0x000000ffffbb7224 */ /* 0x000fc600078e0027 */
        /* <DEDUP_REMOVED lines=76> */
[----:B----4-:R-:W-:-:S15]  /*39970*/  HMMA.1688.F32.TF32 R204, R208, R10, R188 ;  /* 0x0000000ad0cc723c */ /* 0x010fde00000810bc */
[----:B------:R-:W-:-:S09]  /*39980*/  NOP ;  /* 0x0000000000007918 */ /* 0x000fd20000000000 */
[----:B------:R-:W-:Y:S01]  /*39990*/  MOV R188, R204 ;  /* 0x000000cc00bc7202 */ /* 0x000fe20000000f00 */
[----:B------:R-:W-:Y:S01]  /*399a0*/  IMAD.MOV.U32 R189, RZ, RZ, R205 ;  /* 0x000000ffffbd7224 */ /* 0x000fe200078e00cd */
[----:B------:R-:W-:Y:S01]  /*399b0*/  MOV R191, R207 ;  /* 0x000000cf00bf7202 */ /* 0x000fe20000000f00 */
[----:B------:R-:W-:Y:S02]  /*399c0*/  IMAD.MOV.U32 R190, RZ, RZ, R206 ;  /* 0x000000ffffbe7224 */ /* 0x000fe400078e00ce */
[C---:B--2---:R-:W-:Y:S06]  /*399d0*/  HMMA.1688.F32.TF32 R204, R208.reuse, R14, R80 ;  /* 0x0000000ed0cc723c */ /* 0x044fec0000081050 */
[C---:B---3--:R-:W-:Y:S06]  /*399e0*/  HMMA.1688.F32.TF32 R80, R208.reuse, R18, R76 ;  /* 0x00000012d050723c */ /* 0x048fec000008104c */
[C---:B------:R-:W-:Y:S06]  /*399f0*/  HMMA.1688.F32.TF32 R76, R208.reuse, R22, R72 ;  /* 0x00000016d04c723c */ /* 0x040fec0000081048 */
[C---:B------:R-:W-:Y:S05]  /*39a00*/  HMMA.1688.F32.TF32 R72, R208.reuse, R26, R100 ;  /* 0x0000001ad048723c */ /* 0x040fea0000081064 */
        /* <DEDUP_REMOVED lines=9> */
[----:B--2---:R-:W-:Y:S03]  /*39aa0*/  HMMA.1688.F32.TF32 R76, R208, R34, R68 ;  /* 0x00000022d04c723c */ /* 0x004fe60000081044 */
[----:B------:R-:W-:Y:S04]  /*39ab0*/  LDS R204, [R2+UR12+0xa380] ;  /* 0x00a3800c02cc7984 */ /* 0x000fe80008000800 */
[----:B------:R-:W-:Y:S01]  /*39ac0*/  LDS R206, [R2+UR12+0xb380] ;  /* 0x00b3800c02ce7984 */ /* 0x000fe20008000800 */
[C---:B------:R-:W-:Y:S03]  /*39ad0*/  HMMA.1688.F32.TF32 R68, R212.reuse, R10, R60 ;  /* 0x0000000ad444723c */ /* 0x040fe6000008103c */
[----:B------:R-:W-:Y:S03]  /*39ae0*/  LDS R205, [R3+UR12+0xa380] ;  /* 0x00a3800c03cd7984 */ /* 0x000fe60008000800 */
[C---:B-1----:R-:W-:Y:S01]  /*39af0*/  HMMA.1688.F32.TF32 R72, R212.reuse, R6, R64 ;  /* 0x00000006d448723c */ /* 0x042fe20000081040 */
[----:B------:R-:W1:Y:S04]  /*39b00*/  LDS R207, [R3+UR12+0xb380] ;  /* 0x00b3800c03cf7984 */ /* 0x000e680008000800 */
[----:B------:R-:W-:Y:S01]  /*39b10*/  STL.64 [R1+0x5e0], R80 ;  /* 0x0005e05001007387 */ /* 0x000fe20000100a00 */
[C---:B------:R-:W-:Y:S03]  /*39b20*/  HMMA.1688.F32.TF32 R64, R212.reuse, R14, R248 ;  /* 0x0000000ed440723c */ /* 0x040fe600000810f8 */
[----:B------:R-:W-:Y:S03]  /*39b30*/  LDS R209, [R21+UR12+0xc000] ;  /* 0x00c0000c15d17984 */ /* 0x000fe60008000800 */
[C---:B------:R-:W-:Y:S01]  /*39b40*/  HMMA.1688.F32.TF32 R60, R212.reuse, R18, R56 ;  /* 0x00000012d43c723c */ /* 0x040fe20000081038 */
[----:B------:R-:W-:Y:S04]  /*39b50*/  STL.64 [R1+0x5e8], R82 ;  /* 0x0005e85201007387 */ /* 0x000fe80000100a00 */
[----:B------:R-:W-:Y:S01]  /*39b60*/  LDS R211, [R21+UR12+0xd000] ;  /* 0x00d0000c15d37984 */ /* 0x000fe20008000800 */
[C---:B------:R-:W-:Y:S03]  /*39b70*/  HMMA.1688.F32.TF32 R56, R212.reuse, R22, R52 ;  /* 0x00000016d438723c */ /* 0x040fe60000081034 */
[----:B------:R-:W-:Y:S03]  /*39b80*/  LDS R249, [R21+UR12+0xc080] ;  /* 0x00c0800c15f97984 */ /* 0x000fe60008000800 */
[C---:B------:R-:W-:Y:S01]  /*39b90*/  HMMA.1688.F32.TF32 R52, R212.reuse, R26, R48 ;  /* 0x0000001ad434723c */ /* 0x040fe20000081030 */
[----:B------:R-:W-:Y:S04]  /*39ba0*/  LDS R251, [R21+UR12+0xd080] ;  /* 0x00d0800c15fb7984 */ /* 0x000fe80008000800 */
[----:B------:R-:W-:Y:S01]  /*39bb0*/  LDS R208, [R0+UR12+0xc000] ;  /* 0x00c0000c00d07984 */ /* 0x000fe20008000800 */
[C---:B------:R-:W-:Y:S03]  /*39bc0*/  HMMA.1688.F32.TF32 R48, R212.reuse, R30, R44 ;  /* 0x0000001ed430723c */ /* 0x040fe6000008102c */
[----:B------:R-:W-:Y:S03]  /*39bd0*/  LDS R210, [R0+UR12+0xd000] ;  /* 0x00d0000c00d27984 */ /* 0x000fe60008000800 */
[----:B------:R-:W-:Y:S01]  /*39be0*/  HMMA.1688.F32.TF32 R44, R212, R34, R40 ;  /* 0x00000022d42c723c */ /* 0x000fe20000081028 */
[----:B------:R-:W-:Y:S04]  /*39bf0*/  STL.64 [R1+0x5b0], R76 ;  /* 0x0005b04c01007387 */ /* 0x000fe80000100a00 */
        /* <DEDUP_REMOVED lines=31> */
[----:B------:R-:W-:Y:S04]  /*39df0*/  LDS R250, [R0+UR12+0xd080] ;  /* 0x00d0800c00fa7984 */ /* 0x000fe80008000800 */
[----:B------:R-:W-:Y:S04]  /*39e00*/  STL.64 [R1+0x4f0], R44 ;  /* 0x0004f02c01007387 */ /* 0x000fe80000100a00 */
[----:B------:R2:W-:Y:S04]  /*39e10*/  STL.64 [R1+0x4f8], R46 ;  /* 0x0004f82e01007387 */ /* 0x0005e80000100a00 */
[----:B------:R-:W-:Y:S04]  /*39e20*/  STL.64 [R1+0x4e0], R40 ;  /* 0x0004e02801007387 */ /* 0x000fe80000100a00 */
[----:B------:R3:W-:Y:S01]  /*39e30*/  STL.64 [R1+0x4e8], R42 ;  /* 0x0004e82a01007387 */ /* 0x0007e20000100a00 */
[----:B--2---:R-:W-:Y:S01]  /*39e40*/  HMMA.1688.F32.TF32 R44, R216, R26, R224 ;  /* 0x0000001ad82c723c */ /* 0x004fe200000810e0 */
[----:B------:R-:W-:-:S02]  /*39e50*/  IMAD.MOV.U32 R28, RZ, RZ, R36 ;  /* 0x000000ffff1c7224 */ /* 0x000fc400078e0024 */
[----:B------:R2:W-:Y:S01]  /*39e60*/  STL.64 [R1+0x4d8], R38 ;  /* 0x0004d82601007387 */ /* 0x0005e20000100a00 */
[----:B------:R-:W-:Y:S02]  /*39e70*/  IMAD.MOV.U32 R29, RZ, RZ, R37 ;  /* 0x000000ffff1d7224 */ /* 0x000fe400078e0025 */
[C---:B---3--:R-:W-:Y:S06]  /*39e80*/  HMMA.1688.F32.TF32 R40, R216.reuse, R30, R220 ;  /* 0x0000001ed828723c */ /* 0x048fec00000810dc */
[----:B--2---:R-:W-:Y:S01]  /*39e90*/  HMMA.1688.F32.TF32 R36, R216, R34, R232 ;  /* 0x00000022d824723c */ /* 0x004fe200000810e8 */
[----:B------:R2:W-:Y:S04]  /*39ea0*/  STL [R1+0x2334], R29 ;  /* 0x0023341d01007387 */ /* 0x0005e80000100800 */
[----:B------:R3:W-:Y:S06]  /*39eb0*/  STL [R1+0x2330], R28 ;  /* 0x0023301c01007387 */ /* 0x0007ec0000100800 */
[----:B------:R-:W-:Y:S04]  /*39ec0*/  STL.64 [R1+0x4c0], R44 ;  /* 0x0004c02c01007387 */ /* 0x000fe80000100a00 */
[----:B------:R-:W-:Y:S04]  /*39ed0*/  STL.64 [R1+0x4c8], R46 ;  /* 0x0004c82e01007387 */ /* 0x000fe80000100a00 */
[----:B------:R-:W-:Y:S04]  /*39ee0*/  STL.64 [R1+0x4b0], R40 ;  /* 0x0004b02801007387 */ /* 0x000fe80000100a00 */
[----:B------:R-:W-:Y:S04]  /*39ef0*/  STL.64 [R1+0x4b8], R42 ;  /* 0x0004b82a01007387 */ /* 0x000fe80000100a00 */
[----:B------:R4:W-:Y:S04]  /*39f00*/  STL [R1+0x350], R36 ;  /* 0x0003502401007387 */ /* 0x0009e80000100800 */
[----:B------:R1:W-:Y:S04]  /*39f10*/  STL [R1+0x35c], R39 ;  /* 0x00035c2701007387 */ /* 0x0003e80000100800 */
[----:B------:R-:W4:Y:S01]  /*39f20*/  LDL.LU R20, [R1+0x1c4c] ;  /* 0x001c4c0001147983 */ /* 0x000f220000300800 */
[----:B--2---:R-:W-:Y:S01]  /*39f30*/  MOV R29, R37 ;  /* 0x00000025001d7202 */ /* 0x004fe20000000f00 */
[----:B---3--:R-:W-:-:S02]  /*39f40*/  IMAD.MOV.U32 R28, RZ, RZ, R38 ;  /* 0x000000ffff1c7224 */ /* 0x008fc400078e0026 */
[----:B----4-:R-:W2:Y:S04]  /*39f50*/  LDL.LU R36, [R1+0x7f0] ;  /* 0x0007f00001247983 */ /* 0x010ea80000300800 */
[----:B------:R-:W2:Y:S04]  /*39f60*/  LDL.LU R37, [R1+0x7f4] ;  /* 0x0007f40001257983 */ /* 0x000ea80000300800 */
[----:B------:R-:W2:Y:S04]  /*39f70*/  LDL.LU R38, [R1+0x7f8] ;  /* 0x0007f80001267983 */ /* 0x000ea80000300800 */
[----:B-1----:R-:W2:Y:S04]  /*39f80*/  LDL.LU R39, [R1+0x7fc] ;  /* 0x0007fc0001277983 */ /* 0x002ea80000300800 */
        /* <DEDUP_REMOVED lines=16> */
[----:B------:R-:W1:Y:S04]  /*3a090*/  LDSM.16.M88.4 R216, [R20+UR17+0x20080] ;  /* 0x0200801114d8783b */ /* 0x000e680008000200 */
[----:B------:R-:W4:Y:S04]  /*3a0a0*/  LDSM.16.M88.4 R220, [R20+UR17+0x20880] ;  /* 0x0208801114dc783b */ /* 0x000f280008000200 */
[----:B------:R-:W2:Y:S04]  /*3a0b0*/  LDSM.16.M88.4 R224, [R20+UR17+0x21080] ;  /* 0x0210801114e0783b */ /* 0x000ea80008000200 */
[----:B------:R-:W2:Y:S04]  /*3a0c0*/  LDSM.16.M88.4 R228, [R20+UR17+0x21880] ;  /* 0x0218801114e4783b */ /* 0x000ea80008000200 */
[----:B------:R-:W2:Y:S04]  /*3a0d0*/  LDSM.16.M88.4 R232, [R20+UR17+0x22080] ;  /* 0x0220801114e8783b */ /* 0x000ea80008000200 */
[----:B------:R-:W2:Y:S04]  /*3a0e0*/  LDSM.16.M88.4 R236, [R20+UR17+0x22880] ;  /* 0x0228801114ec783b */ /* 0x000ea80008000200 */
[----:B------:R-:W2:Y:S04]  /*3a0f0*/  LDSM.16.M88.4 R240, [R20+UR17+0x23080] ;  /* 0x0230801114f0783b */ /* 0x000ea80008000200 */
[----:B------:R2:W2:Y:S01]  /*3a100*/  LDSM.16.M88.4 R244, [R20+UR17+0x23880] ;  /* 0x0238801114f4783b */ /* 0x0004a20008000200 */
[C---:B---3--:R-:W-:Y:S03]  /*3a110*/  HMMA.1688.F32.TF32 R40, R204.reuse, R18, R40 ;  /* 0x00000012cc28723c */ /* 0x048fe60000081028 */
[----:B------:R-:W-:Y:S04]  /*3a120*/  LDS R18, [R0+UR12+0xd180] ;  /* 0x00d1800c00127984 */ /* 0x000fe80008000800 */
[----:B-1----:R-:W-:Y:S01]  /*3a130*/  STL [R1+0x2278], R218 ;  /* 0x002278da01007387 */ /* 0x002fe20000100800 */
[C---:B----4-:R-:W-:Y:S03]  /*3a140*/  HMMA.1688.F32.TF32 R44, R204.reuse, R14, R44 ;  /* 0x0000000ecc2c723c */ /* 0x050fe6000008102c */
[----:B------:R-:W-:Y:S04]  /*3a150*/  STL [R1+0x2274], R219 ;  /* 0x002274db01007387 */ /* 0x000fe80000100800 */
[----:B------:R-:W-:Y:S01]  /*3a160*/  STL [R1+0x227c], R222 ;  /* 0x00227cde01007387 */ /* 0x000fe20000100800 */
[C---:B--2---:R-:W-:Y:S03]  /*3a170*/  HMMA.1688.F32.TF32 R48, R204.reuse, R10, R48 ;  /* 0x0000000acc30723c */ /* 0x044fe60000081030 */
[----:B------:R-:W-:Y:S04]  /*3a180*/  STL [R1+0x2270], R223 ;  /* 0x002270df01007387 */ /* 0x000fe80000100800 */
[----:B------:R-:W-:Y:S01]  /*3a190*/  STL [R1+0x2284], R226 ;  /* 0x002284e201007387 */ /* 0x000fe20000100800 */
[----:B------:R-:W-:Y:S03]  /*3a1a0*/  HMMA.1688.F32.TF32 R52, R204, R6, R52 ;  /* 0x00000006cc34723c */ /* 0x000fe60000081034 */
        /* <DEDUP_REMOVED lines=8> */
[----:B------:R-:W-:-:S03]  /*3a230*/  MOV R21, R45 ;  /* 0x0000002d00157202 */ /* 0x000fc60000000f00 */
[----:B------:R-:W-:Y:S01]  /*3a240*/  STL [R1+0x2298], R243 ;  /* 0x002298f301007387 */ /* 0x000fe20000100800 */
[----:B------:R-:W-:-:S03]  /*3a250*/  IMAD.MOV.U32 R20, RZ, RZ, R44 ;  /* 0x000000ffff147224 */ /* 0x000fc600078e002c */
[----:B------:R-:W-:Y:S04]  /*3a260*/  STL [R1+0x22a4], R246 ;  /* 0x0022a4f601007387 */ /* 0x000fe80000100800 */
[----:B------:R-:W-:Y:S01]  /*3a270*/  STL [R1+0x22a0], R247 ;  /* 0x0022a0f701007387 */ /* 0x000fe20000100800 */
[----:B------:R-:W-:-:S03]  /*3a280*/  IMAD.MOV.U32 R25, RZ, RZ, R41 ;  /* 0x000000ffff197224 */ /* 0x000fc600078e0029 */
[----:B------:R1:W-:Y:S01]  /*3a290*/  STL.64 [R1+0x6e0], R52 ;  /* 0x0006e03401007387 */ /* 0x0003e20000100a00 */
[----:B------:R-:W-:-:S03]  /*3a2a0*/  IMAD.MOV.U32 R24, RZ, RZ, R40 ;  /* 0x000000ffff187224 */ /* 0x000fc600078e0028 */
[----:B------:R2:W-:Y:S04]  /*3a2b0*/  STL.64 [R1+0x6e8], R54 ;  /* 0x0006e83601007387 */ /* 0x0005e80000100a00 */
[----:B------:R-:W-:Y:S04]  /*3a2c0*/  STL.64 [R1+0x6d0], R48 ;  /* 0x0006d03001007387 */ /* 0x000fe80000100a00 */
[----:B------:R-:W-:Y:S04]  /*3a2d0*/  STL.64 [R1+0x6d8], R50 ;  /* 0x0006d83201007387 */ /* 0x000fe80000100a00 */
[----:B------:R-:W-:Y:S04]  /*3a2e0*/  STL.64 [R1+0x6c8], R46 ;  /* 0x0006c82e01007387 */ /* 0x000fe80000100a00 */
[----:B------:R-:W-:Y:S04]  /*3a2f0*/  STL [R1+0x232c], R21 ;  /* 0x00232c1501007387 */ /* 0x000fe80000100800 */
[----:B------:R-:W-:Y:S04]  /*3a300*/  STL [R1+0x2328], R20 ;  /* 0x0023281401007387 */ /* 0x000fe80000100800 */
[----:B------:R3:W-:Y:S04]  /*3a310*/  STL.64 [R1+0x6b8], R42 ;  /* 0x0006b82a01007387 */ /* 0x0007e80000100a00 */
[----:B------:R4:W-:Y:S04]  /*3a320*/  STL [R1+0x233c], R25 ;  /* 0x00233c1901007387 */ /* 0x0009e80000100800 */
[----:B------:R4:W-:Y:S04]  /*3a330*/  STL [R1+0x2338], R24 ;  /* 0x0023381801007387 */ /* 0x0009e80000100800 */
[----:B-1----:R-:W4:Y:S04]  /*3a340*/  LDL.LU R52, [R1+0x1f0] ;  /* 0x0001f00001347983 */ /* 0x002f280000300800 */
[----:B------:R-:W4:Y:S04]  /*3a350*/  LDL.LU R53, [R1+0x1f4] ;  /* 0x0001f40001357983 */ /* 0x000f280000300800 */
[----:B--2---:R-:W2:Y:S04]  /*3a360*/  LDL.LU R54, [R1+0x1f8] ;  /* 0x0001f80001367983 */ /* 0x004ea80000300800 */
        /* <DEDUP_REMOVED lines=15> */
[----:B---3--:R-:W3:Y:S04]  /*3a460*/  LDL.LU R42, [R1+0x378] ;  /* 0x00037800012a7983 */ /* 0x008ee80000300800 */
        /* <DEDUP_REMOVED lines=13> */
[----:B------:R-:W-:Y:S03]  /*3a540*/  HMMA.1688.F32.TF32 R36, R204, R22, R36 ;  /* 0x00000016cc24723c */ /* 0x000fe60000081024 */
        /* <DEDUP_REMOVED lines=28> */
[----:B------:R-:W-:Y:S04]  /*3a710*/  LDS R6, [R2+UR12+0xd080] ;  /* 0x00d0800c02067984 */ /* 0x000fe80008000800 */
[----:B------:R-:W-:Y:S04]  /*3a720*/  LDS R7, [R3+UR12+0xd080] ;  /* 0x00d0800c03077984 */ /* 0x000fe80008000800 */
[----:B------:R-:W-:Y:S04]  /*3a730*/  LDS R10, [R0+UR12+0xd100] ;  /* 0x00d1000c000a7984 */ /* 0x000fe80008000800 */
[----:B------:R-:W-:Y:S04]  /*3a740*/  LDS R14, [R2+UR12+0xd100] ;  /* 0x00d1000c020e7984 */ /* 0x000fe80008000800 */
[----:B------:R-:W-:Y:S01]  /*3a750*/  LDS R15, [R3+UR12+0xd100] ;  /* 0x00d1000c030f7984 */ /* 0x000fe20008000800 */
[C---:B----4-:R-:W-:Y:S06]  /*3a760*/  HMMA.1688.F32.TF32 R80, R204.reuse, R26, R80 ;  /* 0x0000001acc50723c */ /* 0x050fec0000081050 */
[C---:B--2---:R-:W-:Y:S06]  /*3a770*/  HMMA.1688.F32.TF32 R76, R204.reuse, R30, R76 ;  /* 0x0000001ecc4c723c */ /* 0x044fec000008104c */
[----:B---3--:R-:W-:-:S12]  /*3a780*/  HMMA.1688.F32.TF32 R204, R204, R34, R72 ;  /* 0x00000022cccc723c */ /* 0x008fd80000081048 */
[----:B------:R-:W-:Y:S01]  /*3a790*/  MOV R27, R82 ;  /* 0x00000052001b7202 */ /* 0x000fe20000000f00 */
[----:B------:R-:W-:Y:S02]  /*3a7a0*/  IMAD.MOV.U32 R26, RZ, RZ, R83 ;  /* 0x000000ffff1a7224 */ /* 0x000fe400078e0053 */
[----:B------:R-:W-:Y:S01]  /*3a7b0*/  IMAD.MOV.U32 R25, RZ, RZ, R80 ;  /* 0x000000ffff197224 */ /* 0x000fe200078e0050 */
[----:B------:R-:W2:Y:S01]  /*3a7c0*/  LDL.LU.64 R82, [R1+0x2540] ;  /* 0x0025400001527983 */ /* 0x000ea20000300a00 */
[----:B------:R-:W-:-:S03]  /*3a7d0*/  IMAD.MOV.U32 R24, RZ, RZ, R81 ;  /* 0x000000ffff187224 */ /* 0x000fc600078e0051 */
[----:B------:R-:W3:Y:S04]  /*3a7e0*/  LDL.LU.64 R80, [R1+0x2538] ;  /* 0x0025380001507983 */ /* 0x000ee80000300a00 */
        /* <DEDUP_REMOVED lines=8> */
[----:B-1----:R-:W2:Y:S04]  /*3a870*/  LDL.LU R204, [R1+0x6a0] ;  /* 0x0006a00001cc7983 */ /* 0x002ea80000300800 */
[----:B------:R-:W2:Y:S04]  /*3a880*/  LDL.LU R205, [R1+0x6a4] ;  /* 0x0006a40001cd7983 */ /* 0x000ea80000300800 */
[----:B------:R-:W2:Y:S04]  /*3a890*/  LDL.LU R206, [R1+0x6a8] ;  /* 0x0006a80001ce7983 */ /* 0x000ea80000300800 */
[----:B------:R-:W2:Y:S01]  /*3a8a0*/  LDL.LU R207, [R1+0x6ac] ;  /* 0x0006ac0001cf7983 */ /* 0x000ea20000300800 */
[C---:B------:R-:W-:Y:S06]  /*3a8b0*/  HMMA.1688.F32.TF32 R56, R212.reuse, R220, R56 ;  /* 0x000000dcd438723c */ /* 0x040fec0000081038 */
[C---:B------:R-:W-:Y:S06]  /*3a8c0*/  HMMA.1688.F32.TF32 R52, R212.reuse, R224, R52 ;  /* 0x000000e0d434723c */ /* 0x040fec0000081034 */
[C---:B------:R-:W-:Y:S06]  /*3a8d0*/  HMMA.1688.F32.TF32 R60, R212.reuse, R216, R60 ;  /* 0x000000d8d43c723c */ /* 0x040fec000008103c */
[----:B------:R-:W-:-:S15]  /*3a8e0*/  HMMA.1688.F32.TF32 R44, R212, R228, R44 ;  /* 0x000000e4d42c723c */ /* 0x000fde000008102c */
[----:B------:R-:W-:-:S09]  /*3a8f0*/  NOP ;  /* 0x0000000000007918 */ /* 0x000fd20000000000 */
[----:B------:R-:W-:Y:S01]  /*3a900*/  IMAD.MOV.U32 R246, RZ, RZ, R44 ;  /* 0x000000fffff67224 */ /* 0x000fe200078e002c */
[----:B------:R-:W-:Y:S01]  /*3a910*/  MOV R247, R45 ;  /* 0x0000002d00f77202 */ /* 0x000fe20000000f00 */
[----:B------:R-:W-:Y:S02]  /*3a920*/  IMAD.MOV.U32 R242, RZ, RZ, R46 ;  /* 0x000000fffff27224 */ /* 0x000fe400078e002e */
[----:B------:R-:W-:Y:S01]  /*3a930*/  IMAD.MOV.U32 R243, RZ, RZ, R47 ;  /* 0x000000fffff37224 */ /* 0x000fe200078e002f */
[----:B--2---:R-:W-:-:S15]  /*3a940*/  HMMA.1688.F32.TF32 R204, R208, R216, R204 ;  /* 0x000000d8d0cc723c */ /* 0x004fde00000810cc */
[----:B------:R-:W-:-:S08]  /*3a950*/  NOP ;  /* 0x0000000000007918 */ /* 0x000fd00000000000 */
[----:B------:R-:W-:Y:S04]  /*3a960*/  STL.64 [R1+0x660], R204 ;  /* 0x000660cc01007387 */ /* 0x000fe80000100a00 */
[----:B------:R1:W-:Y:S02]  /*3a970*/  STL.64 [R1+0x668], R206 ;  /* 0x000668ce01007387 */ /* 0x0003e40000100a00 */
[----:B-1----:R-:W-:Y:S02]  /*3a980*/  HMMA.1688.F32.TF32 R204, R208, R220, R40 ;  /* 0x000000dcd0cc723c */ /* 0x002fe40000081028 */
[----:B------:R-:W2:-:S15]  /*3a990*/  LDL.LU R40, [R1+0x1d0] ;  /* 0x0001d00001287983 */ /* 0x000e9e0000300800 */
[----:B------:R-:W-:-:S06]  /*3a9a0*/  NOP ;  /* 0x0000000000007918 */ /* 0x000fcc0000000000 */
[----:B------:R-:W-:Y:S04]  /*3a9b0*/  STL.64 [R1+0x5c0], R204 ;  /* 0x0005c0cc01007387 */ /* 0x000fe80000100a00 */
[----:B------:R1:W-:Y:S04]  /*3a9c0*/  STL.64 [R1+0x5c8], R206 ;  /* 0x0005c8ce01007387 */ /* 0x0003e80000100a00 */
[----:B------:R-:W2:Y:S04]  /*3a9d0*/  LDL.LU R41, [R1+0x1d4] ;  /* 0x0001d40001297983 */ /* 0x000ea80000300800 */
[----:B------:R-:W2:Y:S01]  /*3a9e0*/  LDL.LU R42, [R1+0x1d8] ;  /* 0x0001d800012a7983 */ /* 0x000ea20000300800 */
[----:B-1----:R-:W-:Y:S03]  /*3a9f0*/  HMMA.1688.F32.TF32 R204, R208, R224, R48 ;  /* 0x000000e0d0cc723c */ /* 0x002fe60000081030 */
[----:B------:R-:W2:Y:S04]  /*3aa00*/  LDL.LU R43, [R1+0x1dc] ;  /* 0x0001dc00012b7983 */ /* 0x000ea80000300800 */
[----:B------:R-:W3:-:S15]  /*3aa10*/  LDL.LU R48, [R1+0x1c0] ;  /* 0x0001c00001307983 */ /* 0x000ede0000300800 */
[----:B------:R-:W-:-:S01]  /*3aa20*/  NOP ;  /* 0x0000000000007918 */ /* 0x000fc20000000000 */
[----:B------:R-:W-:Y:S04]  /*3aa30*/  STL.64 [R1+0x530], R204 ;  /* 0x000530cc01007387 */ /* 0x000fe80000100a00 */
[----:B------:R1:W-:Y:S04]  /*3aa40*/  STL.64 [R1+0x538], R206 ;  /* 0x000538ce01007387 */ /* 0x0003e80000100a00 */
[----:B------:R-:W3:Y:S04]  /*3aa50*/  LDL.LU R49, [R1+0x1c4] ;  /* 0x0001c40001317983 */ /* 0x000ee80000300800 */
[----:B------:R-:W3:Y:S01]  /*3aa60*/  LDL.LU R50, [R1+0x1c8] ;  /* 0x0001c80001327983 */ /* 0x000ee20000300800 */
[C---:B-1----:R-:W-:Y:S03]  /*3aa70*/  HMMA.1688.F32.TF32 R204, R208.reuse, R228, R100 ;  /* 0x000000e4d0cc723c */ /* 0x042fe60000081064 */
[----:B------:R-:W3:Y:S03]  /*3aa80*/  LDL.LU R51, [R1+0x1cc] ;  /* 0x0001cc0001337983 */ /* 0x000ee60000300800 */
        /* <DEDUP_REMOVED lines=13> */
[----:B------:R-:W-:Y:S04]  /*3ab60*/  STL.64 [R1+0x460], R64 ;  /* 0x0004604001007387 */ /* 0x000fe80000100a00 */
[----:B------:R-:W-:Y:S04]  /*3ab70*/  STL.64 [R1+0x468], R66 ;  /* 0x0004684201007387 */ /* 0x000fe80000100a00 */
[----:B------:R-:W4:Y:S04]  /*3ab80*/  LDL.LU R37, [R1+0x1b4] ;  /* 0x0001b40001257983 */ /* 0x000f280000300800 */
[----:B------:R-:W4:Y:S04]  /*3ab90*/  LDL.LU R38, [R1+0x1b8] ;  /* 0x0001b80001267983 */ /* 0x000f280000300800 */
[----:B------:R-:W4:Y:S04]  /*3aba0*/  LDL.LU R39, [R1+0x1bc] ;  /* 0x0001bc0001277983 */ /* 0x000f280000300800 */
[----:B------:R-:W-:Y:S04]  /*3abb0*/  STL.64 [R1+0x450], R60 ;  /* 0x0004503c01007387 */ /* 0x000fe80000100a00 */
[----:B------:R-:W-:Y:S04]  /*3abc0*/  STL.64 [R1+0x458], R62 ;  /* 0x0004583e01007387 */ /* 0x000fe80000100a00 */
[----:B------:R-:W-:Y:S04]  /*3abd0*/  STL.64 [R1+0x440], R56 ;  /* 0x0004403801007387 */ /* 0x000fe80000100a00 */
[----:B------:R-:W-:Y:S04]  /*3abe0*/  STL.64 [R1+0x448], R58 ;  /* 0x0004483a01007387 */ /* 0x000fe80000100a00 */
[----:B------:R-:W-:Y:S04]  /*3abf0*/  STL.64 [R1+0x430], R52 ;  /* 0x0004303401007387 */ /* 0x000fe80000100a00 */
[----:B------:R2:W-:Y:S04]  /*3ac00*/  STL.64 [R1+0x438], R54 ;  /* 0x0004383601007387 */ /* 0x0005e80000100a00 */
[----:B------:R-:W4:Y:S04]  /*3ac10*/  LDL.LU R44, [R1+0x1a0] ;  /* 0x0001a000012c7983 */ /* 0x000f280000300800 */
[----:B------:R-:W4:Y:S04]  /*3ac20*/  LDL.LU R45, [R1+0x1a4] ;  /* 0x0001a400012d7983 */ /* 0x000f280000300800 */
[----:B------:R-:W4:Y:S04]  /*3ac30*/  LDL.LU R46, [R1+0x1a8] ;  /* 0x0001a800012e7983 */ /* 0x000f280000300800 */
[----:B------:R-:W4:Y:S04]  /*3ac40*/  LDL.LU R47, [R1+0x1ac] ;  /* 0x0001ac00012f7983 */ /* 0x000f280000300800 */
[----:B------:R1:W-:Y:S04]  /*3ac50*/  STL [R1+0x22b4], R243 ;  /* 0x0022b4f301007387 */ /* 0x0003e80000100800 */
[----:B------:R1:W-:Y:S04]  /*3ac60*/  STL [R1+0x22b0], R242 ;  /* 0x0022b0f201007387 */ /* 0x0003e80000100800 */
[----:B------:R1:W-:Y:S04]  /*3ac70*/  STL [R1+0x22ac], R247 ;  /* 0x0022acf701007387 */ /* 0x0003e80000100800 */
[----:B------:R1:W-:Y:S04]  /*3ac80*/  STL [R1+0x22a8], R246 ;  /* 0x0022a8f601007387 */ /* 0x0003e80000100800 */
[----:B------:R-:W-:Y:S04]  /*3ac90*/  LDS R208, [R0+UR12+0xe080] ;  /* 0x00e0800c00d07984 */ /* 0x000fe80008000800 */
[----:B------:R-:W-:Y:S01]  /*3aca0*/  LDS R210, [R0+UR12+0xf080] ;  /* 0x00f0800c00d27984 */ /* 0x000fe20008000800 */
[C---:B--2---:R-:W-:Y:S03]  /*3acb0*/  HMMA.1688.F32.TF32 R52, R212.reuse, R232, R40 ;  /* 0x000000e8d434723c */ /* 0x044fe60000081028 */
[----:B------:R-:W2:Y:S03]  /*3acc0*/  LDL.LU R40, [R1+0x190] ;  /* 0x0001900001287983 */ /* 0x000ea60000300800 */
[----:B---3--:R-:W-:-:S15]  /*3acd0*/  HMMA.1688.F32.TF32 R48, R212, R236, R48 ;  /* 0x000000ecd430723c */ /* 0x008fde0000081030 */
[----:B------:R-:W-:-:S02]  /*3ace0*/  NOP ;  /* 0x0000000000007918 */ /* 0x000fc40000000000 */
[----:B------:R-:W-:Y:S04]  /*3acf0*/  STL.64 [R1+0x410], R52 ;  /* 0x0004103401007387 */ /* 0x000fe80000100a00 */
[----:B------:R-:W-:Y:S04]  /*3ad00*/  STL.64 [R1+0x418], R54 ;  /* 0x0004183601007387 */ /* 0x000fe80000100a00 */
[----:B------:R-:W2:Y:S04]  /*3ad10*/  LDL.LU R41, [R1+0x194] ;  /* 0x0001940001297983 */ /* 0x000ea80000300800 */
[----:B------:R-:W2:Y:S04]  /*3ad20*/  LDL.LU R42, [R1+0x198] ;  /* 0x00019800012a7983 */ /* 0x000ea80000300800 */
[----:B------:R-:W2:Y:S01]  /*3ad30*/  LDL.LU R43, [R1+0x19c] ;  /* 0x00019c00012b7983 */ /* 0x000ea20000300800 */
[----:B------:R-:W-:Y:S01]  /*3ad40*/  MOV R235, R51 ;  /* 0x0000003300eb7202 */ /* 0x000fe20000000f00 */
[----:B------:R-:W-:Y:S01]  /*3ad50*/  IMAD.MOV.U32 R234, RZ, RZ, R50 ;  /* 0x000000ffffea7224 */ /* 0x000fe200078e0032 */
[----:B------:R-:W-:Y:S01]  /*3ad60*/  MOV R238, R48 ;  /* 0x0000003000ee7202 */ /* 0x000fe20000000f00 */
[----:B------:R-:W-:-:S02]  /*3ad70*/  IMAD.MOV.U32 R239, RZ, RZ, R49 ;  /* 0x000000ffffef7224 */ /* 0x000fc400078e0031 */
[----:B------:R-:W-:Y:S04]  /*3ad80*/  STL [R1+0x22c4], R235 ;  /* 0x0022c4eb01007387 */ /* 0x000fe80000100800 */
[----:B------:R-:W-:Y:S04]  /*3ad90*/  STL [R1+0x22c0], R234 ;  /* 0x0022c0ea01007387 */ /* 0x000fe80000100800 */
[----:B------:R-:W-:Y:S04]  /*3ada0*/  STL [R1+0x22bc], R239 ;  /* 0x0022bcef01007387 */ /* 0x000fe80000100800 */
[----:B------:R3:W-:Y:S01]  /*3adb0*/  STL [R1+0x22b8], R238 ;  /* 0x0022b8ee01007387 */ /* 0x0007e20000100800 */
[----:B----4-:R-:W-:-:S15]  /*3adc0*/  HMMA.1688.F32.TF32 R36, R212, R240, R36 ;  /* 0x000000f0d424723c */ /* 0x010fde0000081024 */
[----:B------:R-:W-:-:S09]  /*3add0*/  NOP ;  /* 0x0000000000007918 */ /* 0x000fd20000000000 */
[----:B-1----:R-:W-:Y:S01]  /*3ade0*/  IMAD.MOV.U32 R243, RZ, RZ, R36 ;  /* 0x000000fffff37224 */ /* 0x002fe200078e0024 */
[----:B------:R-:W-:Y:S01]  /*3adf0*/  HMMA.1688.F32.TF32 R44, R212, R244, R44 ;  /* 0x000000f4d42c723c */ /* 0x000fe2000008102c */
[----:B------:R-:W-:Y:S01]  /*3ae00*/  IMAD.MOV.U32 R242, RZ, RZ, R37 ;  /* 0x000000fffff27224 */ /* 0x000fe200078e0025 */
[----:B------:R-:W4:Y:S01]  /*3ae10*/  LDL.LU R36, [R1+0x180] ;  /* 0x0001800001247983 */ /* 0x000f220000300800 */
[----:B------:R-:W-:Y:S01]  /*3ae20*/  MOV R247, R38 ;  /* 0x0000002600f77202 */ /* 0x000fe20000000f00 */
[----:B------:R-:W-:Y:S02]  /*3ae30*/  IMAD.MOV.U32 R246, RZ, RZ, R39 ;  /* 0x000000fffff67224 */ /* 0x000fe400078e0027 */
[----:B------:R-:W4:Y:S04]  /*3ae40*/  LDL.LU R37, [R1+0x184] ;  /* 0x0001840001257983 */ /* 0x000f280000300800 */
[----:B------:R-:W4:Y:S04]  /*3ae50*/  LDL.LU R38, [R1+0x188] ;  /* 0x0001880001267983 */ /* 0x000f280000300800 */
[----:B------:R-:W4:Y:S04]  /*3ae60*/  LDL.LU R39, [R1+0x18c] ;  /* 0x00018c0001277983 */ /* 0x000f280000300800 */
[----:B------:R-:W-:Y:S04]  /*3ae70*/  STL [R1+0x22d4], R246 ;  /* 0x0022d4f601007387 */ /* 0x000fe80000100800 */
[----:B------:R-:W-:Y:S02]  /*3ae80*/  STL [R1+0x22d0], R247 ;  /* 0x0022d0f701007387 */ /* 0x000fe40000100800 */
[----:B---3--:R-:W-:-:S02]  /*3ae90*/  IMAD.MOV.U32 R238, RZ, RZ, R47 ;  /* 0x000000ffffee7224 */ /* 0x008fc400078e002f */
[----:B------:R-:W-:Y:S01]  /*3aea0*/  IMAD.MOV.U32 R239, RZ, RZ, R46 ;  /* 0x000000ffffef7224 */ /* 0x000fe200078e002e */
[----:B------:R-:W-:Y:S01]  /*3aeb0*/  STL [R1+0x22cc], R243 ;  /* 0x0022ccf301007387 */ /* 0x000fe20000100800 */
[----:B------:R-:W-:Y:S01]  /*3aec0*/  IMAD.MOV.U32 R235, RZ, RZ, R44 ;  /* 0x000000ffffeb7224 */ /* 0x000fe200078e002c */
[----:B------:R-:W-:Y:S02]  /*3aed0*/  MOV R234, R45 ;  /* 0x0000002d00ea7202 */ /* 0x000fe40000000f00 */
[----:B------:R1:W-:Y:S04]  /*3aee0*/  STL [R1+0x22c8], R242 ;  /* 0x0022c8f201007387 */ /* 0x0003e80000100800 */
[----:B------:R-:W-:Y:S04]  /*3aef0*/  STL [R1+0x22e4], R238 ;  /* 0x0022e4ee01007387 */ /* 0x000fe80000100800 */
[----:B------:R-:W-:Y:S04]  /*3af00*/  STL [R1+0x22e0], R239 ;  /* 0x0022e0ef01007387 */ /* 0x000fe80000100800 */
[----:B------:R-:W-:Y:S04]  /*3af10*/  STL [R1+0x22dc], R235 ;  /* 0x0022dceb01007387 */ /* 0x000fe80000100800 */
[----:B------:R3:W-:Y:S04]  /*3af20*/  STL [R1+0x22d8], R234 ;  /* 0x0022d8ea01007387 */ /* 0x0007e80000100800 */
        /* <DEDUP_REMOVED lines=8> */
[----:B------:R-:W-:Y:S01]  /*3afb0*/  IMAD.MOV.U32 R204, RZ, RZ, R12 ;  /* 0x000000ffffcc7224 */ /* 0x000fe200078e000c */
[----:B------:R-:W-:Y:S01]  /*3afc0*/  MOV R205, R13 ;  /* 0x0000000d00cd7202 */ /* 0x000fe20000000f00 */
[----:B--2---:R-:W-:-:S15]  /*3afd0*/  HMMA.1688.F32.TF32 R40, R248, R216, R40 ;  /* 0x000000d8f828723c */ /* 0x004fde0000081028 */
[----:B------:R-:W-:-:S09]  /*3afe0*/  NOP ;  /* 0x0000000000007918 */ /* 0x000fd20000000000 */
[----:B-1----:R-:W-:Y:S01]  /*3aff0*/  MOV R242, R43 ;  /* 0x0000002b00f27202 */ /* 0x002fe20000000f00 */
[----:B------:R-:W-:Y:S01]  /*3b000*/  IMAD.MOV.U32 R243, RZ, RZ, R42 ;  /* 0x000000fffff37224 */ /* 0x000fe200078e002a */
[----:B------:R-:W-:Y:S01]  /*3b010*/  MOV R246, R40 ;  /* 0x0000002800f67202 */ /* 0x000fe20000000f00 */
[----:B------:R-:W-:Y:S02]  /*3b020*/  IMAD.MOV.U32 R247, RZ, RZ, R41 ;  /* 0x000000fffff77224 */ /* 0x000fe400078e0029 */
[----:B------:R-:W-:Y:S04]  /*3b030*/  STL [R1+0x22f4], R242 ;  /* 0x0022f4f201007387 */ /* 0x000fe80000100800 */
[----:B------:R-:W-:Y:S04]  /*3b040*/  STL [R1+0x22f0], R243 ;  /* 0x0022f0f301007387 */ /* 0x000fe80000100800 */
[----:B------:R-:W-:Y:S04]  /*3b050*/  STL [R1+0x22ec], R246 ;  /* 0x0022ecf601007387 */ /* 0x000fe80000100800 */
[----:B------:R1:W-:Y:S01]  /*3b060*/  STL [R1+0x22e8], R247 ;  /* 0x0022e8f701007387 */ /* 0x0003e20000100800 */
[----:B----4-:R-:W-:-:S15]  /*3b070*/  HMMA.1688.F32.TF32 R36, R248, R220, R36 ;  /* 0x000000dcf824723c */ /* 0x010fde0000081024 */
[----:B------:R-:W-:-:S09]  /*3b080*/  NOP ;  /* 0x0000000000007918 */ /* 0x000fd20000000000 */
        /* <DEDUP_REMOVED lines=8> */
[----:B------:R-:W4:Y:S04]  /*3b110*/  LDL.LU R48, [R1+0x150] ;  /* 0x0001500001307983 */ /* 0x000f280000300800 */
[----:B------:R-:W4:Y:S01]  /*3b120*/  LDL.LU R49, [R1+0x154] ;  /* 0x0001540001317983 */ /* 0x000f220000300800 */
[C---:B---3--:R-:W-:Y:S03]  /*3b130*/  HMMA.1688.F32.TF32 R56, R248.reuse, R224, R56 ;  /* 0x000000e0f838723c */ /* 0x048fe60000081038 */
[----:B------:R-:W4:Y:S04]  /*3b140*/  LDL.LU R50, [R1+0x158] ;  /* 0x0001580001327983 */ /* 0x000f280000300800 */
[----:B------:R-:W4:Y:S04]  /*3b150*/  LDL.LU R51, [R1+0x15c] ;  /* 0x00015c0001337983 */ /* 0x000f280000300800 */
[----:B------:R-:W3:Y:S04]  /*3b160*/  LDL.LU R44, [R1+0x140] ;  /* 0x00014000012c7983 */ /* 0x000ee80000300800 */
[----:B------:R-:W3:Y:S01]  /*3b170*/  LDL.LU R45, [R1+0x144] ;  /* 0x00014400012d7983 */ /* 0x000ee20000300800 */
[----:B------:R-:W-:Y:S03]  /*3b180*/  HMMA.1688.F32.TF32 R52, R248, R228, R52 ;  /* 0x000000e4f834723c */ /* 0x000fe60000081034 */
[----:B------:R-:W3:Y:S04]  /*3b190*/  LDL.LU R46, [R1+0x148] ;  /* 0x00014800012e7983 */ /* 0x000ee80000300800 */
[----:B------:R-:W3:Y:S04]  /*3b1a0*/  LDL.LU R47, [R1+0x14c] ;  /* 0x00014c00012f7983 */ /* 0x000ee80000300800 */
[----:B------:R-:W3:Y:S01]  /*3b1b0*/  LDL.LU R40, [R1+0x130] ;  /* 0x0001300001287983 */ /* 0x000ee20000300800 */
[----:B------:R-:W-:-:S03]  /*3b1c0*/  IMAD.MOV.U32 R234, RZ, RZ, R59 ;  /* 0x000000ffffea7224 */ /* 0x000fc600078e003b */
[----:B------:R-:W3:Y:S01]  /*3b1d0*/  LDL.LU R41, [R1+0x134] ;  /* 0x0001340001297983 */ /* 0x000ee20000300800 */
[----:B------:R-:W-:-:S03]  /*3b1e0*/  IMAD.MOV.U32 R235, RZ, RZ, R58 ;  /* 0x000000ffffeb7224 */ /* 0x000fc600078e003a */
[----:B------:R-:W3:Y:S01]  /*3b1f0*/  LDL.LU R42, [R1+0x138] ;  /* 0x00013800012a7983 */ /* 0x000ee20000300800 */
[----:B------:R-:W-:-:S03]  /*3b200*/  MOV R239, R57 ;  /* 0x0000003900ef7202 */ /* 0x000fc60000000f00 */
[----:B------:R-:W3:Y:S01]  /*3b210*/  LDL.LU R43, [R1+0x13c] ;  /* 0x00013c00012b7983 */ /* 0x000ee20000300800 */
[----:B------:R-:W-:-:S03]  /*3b220*/  IMAD.MOV.U32 R238, RZ, RZ, R56 ;  /* 0x000000ffffee7224 */ /* 0x000fc600078e0038 */
[----:B------:R-:W-:Y:S01]  /*3b230*/  STL [R1+0x2304], R218 ;  /* 0x002304da01007387 */ /* 0x000fe20000100800 */
[----:B-1----:R-:W-:-:S03]  /*3b240*/  MOV R247, R55 ;  /* 0x0000003700f77202 */ /* 0x002fc60000000f00 */
[----:B------:R-:W-:Y:S01]  /*3b250*/  STL [R1+0x2300], R222 ;  /* 0x002300de01007387 */ /* 0x000fe20000100800 */
[----:B------:R-:W-:-:S03]  /*3b260*/  IMAD.MOV.U32 R246, RZ, RZ, R54 ;  /* 0x000000fffff67224 */ /* 0x000fc600078e0036 */
[----:B------:R-:W-:Y:S01]  /*3b270*/  STL [R1+0x22fc], R227 ;  /* 0x0022fce301007387 */ /* 0x000fe20000100800 */
[----:B------:R-:W-:-:S03]  /*3b280*/  IMAD.MOV.U32 R243, RZ, RZ, R53 ;  /* 0x000000fffff37224 */ /* 0x000fc600078e0035 */
[----:B------:R-:W-:Y:S01]  /*3b290*/  STL [R1+0x22f8], R226 ;  /* 0x0022f8e201007387 */ /* 0x000fe20000100800 */
[----:B------:R-:W-:-:S03]  /*3b2a0*/  MOV R242, R52 ;  /* 0x0000003400f27202 */ /* 0x000fc60000000f00 */
[----:B------:R-:W-:Y:S04]  /*3b2b0*/  STL [R1+0x2314], R234 ;  /* 0x002314ea01007387 */ /* 0x000fe80000100800 */
[----:B------:R-:W-:Y:S04]  /*3b2c0*/  STL [R1+0x2310], R235 ;  /* 0x002310eb01007387 */ /* 0x000fe80000100800 */
[----:B------:R-:W-:Y:S04]  /*3b2d0*/  STL [R1+0x230c], R239 ;  /* 0x00230cef01007387 */ /* 0x000fe80000100800 */
[----:B------:R-:W-:Y:S04]  /*3b2e0*/  STL [R1+0x2308], R238 ;  /* 0x002308ee01007387 */ /* 0x000fe80000100800 */
[----:B------:R1:W-:Y:S04]  /*3b2f0*/  STL [R1+0x2324], R247 ;  /* 0x002324f701007387 */ /* 0x0003e80000100800 */
[----:B------:R-:W-:Y:S04]  /*3b300*/  STL [R1+0x2320], R246 ;  /* 0x002320f601007387 */ /* 0x000fe80000100800 */
[----:B------:R1:W-:Y:S04]  /*3b310*/  STL [R1+0x231c], R243 ;  /* 0x00231cf301007387 */ /* 0x0003e80000100800 */
[----:B------:R1:W-:Y:S04]  /*3b320*/  STL [R1+0x2318], R242 ;  /* 0x002318f201007387 */ /* 0x0003e80000100800 */
[----:B------:R-:W3:Y:S04]  /*3b330*/  LDL.LU R12, [R1+0x2514] ;  /* 0x00251400010c7983 */ /* 0x000ee80000300800 */
[----:B------:R-:W3:Y:S04]  /*3b340*/  LDL.LU R13, [R1+0x2510] ;  /* 0x00251000010d7983 */ /* 0x000ee80000300800 */
[----:B------:R-:W3:Y:S04]  /*3b350*/  LDL.LU R206, [R1+0x8] ;  /* 0x0000080001ce7983 */ /* 0x000ee80000300800 */
[----:B------:R-:W3:Y:S01]  /*3b360*/  LDL.LU R207, [R1+0xc] ;  /* 0x00000c0001cf7983 */ /* 0x000ee20000300800 */
[C---:B--2---:R-:W-:Y:S06]  /*3b370*/  HMMA.1688.F32.TF32 R36, R248.reuse, R244, R36 ;  /* 0x000000f4f824723c */ /* 0x044fec0000081024 */
[C---:B----4-:R-:W-:Y:S06]  /*3b380*/  HMMA.1688.F32.TF32 R48, R248.reuse, R232, R48 ;  /* 0x000000e8f830723c */ /* 0x050fec0000081030 */
[C---:B---3--:R-:W-:Y:S06]  /*3b390*/  HMMA.1688.F32.TF32 R44, R248.reuse, R236, R44 ;  /* 0x000000ecf82c723c */ /* 0x048fec000008102c */
[----:B------:R-:W-:Y:S07]  /*3b3a0*/  HMMA.1688.F32.TF32 R40, R248, R240, R40 ;  /* 0x000000f0f828723c */ /* 0x000fee0000081028 */
[----:B------:R-:W-:-:S02]  /*3b3b0*/  IMAD.MOV.U32 R248, RZ, RZ, R17 ;  /* 0x000000fffff87224 */ /* 0x000fc400078e0011 */
[----:B------:R-:W2:Y:S01]  /*3b3c0*/  LDL.LU R17, [R1+0x250c] ;  /* 0x00250c0001117983 */ /* 0x000ea20000300800 */
[----:B------:R-:W-:-:S03]  /*3b3d0*/  IMAD.MOV.U32 R249, RZ, RZ, R16 ;  /* 0x000000fffff97224 */ /* 0x000fc600078e0010 */
[----:B------:R-:W3:Y:S01]  /*3b3e0*/  LDL.LU R16, [R1+0x2508] ;  /* 0x0025080001107983 */ /* 0x000ee20000300800 */
[----:B------:R-:W-:-:S03]  /*3b3f0*/  MOV R250, R12 ;  /* 0x0000000c00fa7202 */ /* 0x000fc60000000f00 */
[----:B------:R-:W4:Y:S01]  /*3b400*/  LDL.LU R12, [R1+0x2504] ;  /* 0x00250400010c7983 */ /* 0x000f220000300800 */
[----:B------:R-:W-:-:S03]  /*3b410*/  IMAD.MOV.U32 R251, RZ, RZ, R13 ;  /* 0x000000fffffb7224 */ /* 0x000fc600078e000d */
[----:B------:R-:W4:Y:S01]  /*3b420*/  LDL.LU R13, [R1+0x2500] ;  /* 0x00250000010d7983 */ /* 0x000f220000300800 */
[----:B------:R-:W-:Y:S01]  /*3b430*/  IMAD.MOV.U32 R212, RZ, RZ, R4 ;  /* 0x000000ffffd47224 */ /* 0x000fe200078e0004 */
[----:B------:R-:W-:Y:S02]  /*3b440*/  MOV R213, R5 ;  /* 0x0000000500d57202 */ /* 0x000fe40000000f00 */
[----:B------:R-:W4:Y:S04]  /*3b450*/  LDL.LU R4, [R1+0x24fc] ;  /* 0x0024fc0001047983 */ /* 0x000f280000300800 */
[----:B------:R-:W4:Y:S01]  /*3b460*/  LDL.LU R5, [R1+0x24f8] ;  /* 0x0024f80001057983 */ /* 0x000f220000300800 */
[----:B------:R-:W-:Y:S02]  /*3b470*/  IMAD.MOV.U32 R214, RZ, RZ, R8 ;  /* 0x000000ffffd67224 */ /* 0x000fe400078e0008 */
[----:B-1----:R-:W-:Y:S01]  /*3b480*/  IMAD.MOV.U32 R247, RZ, RZ, R36 ;  /* 0x000000fffff77224 */ /* 0x002fe200078e0024 */
[----:B------:R-:W4:Y:S01]  /*3b490*/  LDL.LU R8, [R1+0x24f4] ;  /* 0x0024f40001087983 */ /* 0x000f220000300800 */
[----:B------:R-:W-:Y:S01]  /*3b4a0*/  IMAD.MOV.U32 R215, RZ, RZ, R9 ;  /* 0x000000ffffd77224 */ /* 0x000fe200078e0009 */
[----:B------:R-:W-:Y:S01]  /*3b4b0*/  MOV R243, R38 ;  /* 0x0000002600f37202 */ /* 0x000fe20000000f00 */
[----:B------:R-:W-:Y:S01]  /*3b4c0*/  IMAD.MOV.U32 R246, RZ, RZ, R37 ;  /* 0x000000fffff67224 */ /* 0x000fe200078e0025 */
[----:B------:R-:W4:Y:S01]  /*3b4d0*/  LDL.LU R9, [R1+0x24f0] ;  /* 0x0024f00001097983 */ /* 0x000f220000300800 */
[----:B------:R-:W-:-:S02]  /*3b4e0*/  IMAD.MOV.U32 R242, RZ, RZ, R39 ;  /* 0x000000fffff27224 */ /* 0x000fc400078e0027 */
[----:B------:R-:W-:Y:S01]  /*3b4f0*/  IMAD.MOV.U32 R218, RZ, RZ, R48 ;  /* 0x000000ffffda7224 */ /* 0x000fe200078e0030 */
[----:B------:R-:W-:Y:S01]  /*3b500*/  MOV R227, R50 ;  /* 0x0000003200e37202 */ /* 0x000fe20000000f00 */
[----:B------:R-:W-:Y:S02]  /*3b510*/  IMAD.MOV.U32 R222, RZ, RZ, R49 ;  /* 0x000000ffffde7224 */ /* 0x000fe400078e0031 */
[----:B------:R-:W-:Y:S01]  /*3b520*/  IMAD.MOV.U32 R226, RZ, RZ, R51 ;  /* 0x000000ffffe27224 */ /* 0x000fe200078e0033 */
[----:B--2---:R-:W-:Y:S01]  /*3b530*/  MOV R39, R17 ;  /* 0x0000001100277202 */ /* 0x004fe20000000f00 */
[----:B---3--:R-:W-:Y:S01]  /*3b540*/  IMAD.MOV.U32 R38, RZ, RZ, R16 ;  /* 0x000000ffff267224 */ /* 0x008fe200078e0010 */
[----:B----4-:R-:W-:Y:S02]  /*3b550*/  MOV R36, R12 ;  /* 0x0000000c00247202 */ /* 0x010fe40000000f00 */
[----:B------:R-:W2:Y:S01]  /*3b560*/  LDL.LU R12, [R1+0x24ec] ;  /* 0x0024ec00010c7983 */ /* 0x000ea20000300800 */
[----:B------:R-:W-:-:S03]  /*3b570*/  IMAD.MOV.U32 R37, RZ, RZ, R13 ;  /* 0x000000ffff257224 */ /* 0x000fc600078e000d */
        /* <DEDUP_REMOVED lines=37> */
[----:B------:R-:W-:-:S02]  /*3b7d0*/  IMAD.MOV.U32 R42, RZ, RZ, R5 ;  /* 0x000000ffff2a7224 */ /* 0x000fc400078e0005 */
[----:B------:R-:W-:Y:S01]  /*3b7e0*/  IMAD.MOV.U32 R43, RZ, RZ, R4 ;  /* 0x000000ffff2b7224 */ /* 0x000fe200078e0004 */
[----:B------:R-:W-:Y:S04]  /*3b7f0*/  LDS R5, [R3+UR12+0xc080] ;  /* 0x00c0800c03057984 */ /* 0x000fe80008000800 */
[----:B------:R-:W-:Y:S01]  /*3b800*/  LDS R4, [R2+UR12+0xc080] ;  /* 0x00c0800c02047984 */ /* 0x000fe20008000800 */
[----:B------:R-:W-:Y:S01]  /*3b810*/  LOP3.LUT R211, R0, 0x20, RZ, 0x3c, !PT ;  /* 0x0000002000d37812 */ /* 0x000fe200078e3cff */
[----:B------:R-:W-:Y:S01]  /*3b820*/  IMAD.MOV.U32 R235, RZ, RZ, R41 ;  /* 0x000000ffffeb7224 */ /* 0x000fe200078e0029 */
[----:B------:R-:W-:Y:S01]  /*3b830*/  MOV R234, R40 ;  /* 0x0000002800ea7202 */ /* 0x000fe20000000f00 */
[----:B------:R-:W-:Y:S01]  /*3b840*/  IMAD.MOV.U32 R40, RZ, RZ, R9 ;  /* 0x000000ffff287224 */ /* 0x000fe200078e0009 */
[----:B------:R-:W-:Y:S01]  /*3b850*/  MOV R41, R8 ;  /* 0x0000000800297202 */ /* 0x000fe20000000f00 */
[----:B------:R-:W-:Y:S04]  /*3b860*/  LDS R9, [R211+UR12+0xc100] ;  /* 0x00c1000cd3097984 */ /* 0x000fe80008000800 */
[----:B------:R-:W-:Y:S04]  /*3b870*/  LDS R8, [R0+UR12+0xc100] ;  /* 0x00c1000c00087984 */ /* 0x000fe80008000800 */
[----:B------:R-:W1:Y:S01]  /*3b880*/  LDS R11, [R211+UR12+0xd100] ;  /* 0x00d1000cd30b7984 */ /* 0x000e620008000800 */
[----:B------:R-:W-:Y:S01]  /*3b890*/  IMAD.MOV.U32 R219, RZ, RZ, R44 ;  /* 0x000000ffffdb7224 */ /* 0x000fe200078e002c */
[----:B------:R-:W-:Y:S01]  /*3b8a0*/  MOV R223, R45 ;  /* 0x0000002d00df7202 */ /* 0x000fe20000000f00 */
[----:B------:R-:W-:Y:S01]  /*3b8b0*/  IMAD.MOV.U32 R230, RZ, RZ, R46 ;  /* 0x000000ffffe67224 */ /* 0x000fe200078e002e */
[----:B------:R-:W-:Y:S01]  /*3b8c0*/  LDS R19, [R211+UR12+0xd180] ;  /* 0x00d1800cd3137984 */ /* 0x000fe20008000800 */
[----:B------:R-:W-:-:S03]  /*3b8d0*/  IMAD.MOV.U32 R231, RZ, RZ, R47 ;  /* 0x000000ffffe77224 */ /* 0x000fc600078e002f */
[----:B------:R-:W-:Y:S01]  /*3b8e0*/  LDS R209, [R211+UR12+0xe080] ;  /* 0x00e0800cd3d17984 */ /* 0x000fe20008000800 */
[C---:B-1----:R-:W-:Y:S06]  /*3b8f0*/  HMMA.1688.F32.TF32 R40, R8.reuse, R220, R40 ;  /* 0x000000dc0828723c */ /* 0x042fec0000081028 */
[----:B------:R-:W-:Y:S01]  /*3b900*/  HMMA.1688.F32.TF32 R36, R8, R224, R36 ;  /* 0x000000e00824723c */ /* 0x000fe20000081024 */
[----:B--2---:R-:W-:Y:S02]  /*3b910*/  IMAD.MOV.U32 R47, RZ, RZ, R12 ;  /* 0x000000ffff2f7224 */ /* 0x004fe400078e000c */
[----:B------:R-:W-:Y:S01]  /*3b920*/  LDS R12, [R2+UR12+0xc100] ;  /* 0x00c1000c020c7984 */ /* 0x000fe20008000800 */
[----:B---3--:R-:W-:-:S03]  /*3b930*/  MOV R46, R13 ;  /* 0x0000000d002e7202 */ /* 0x008fc60000000f00 */
[----:B------:R-:W1:Y:S01]  /*3b940*/  LDS R13, [R3+UR12+0xc100] ;  /* 0x00c1000c030d7984 */ /* 0x000e620008000800 */
[C---:B----4-:R-:W-:Y:S06]  /*3b950*/  HMMA.1688.F32.TF32 R52, R4.reuse, R240, R52 ;  /* 0x000000f00434723c */ /* 0x050fec0000081034 */
        /* <DEDUP_REMOVED lines=9> */
[----:B--2---:R-:W2:Y:S04]  /*3b9f0*/  LDL.LU.64 R102, [R1+0x24d8] ;  /* 0x0024d80001667983 */ /* 0x004ea80000300a00 */
[----:B------:R-:W2:Y:S01]  /*3ba00*/  LDL.LU.64 R100, [R1+0x24d0] ;  /* 0x0024d00001647983 */ /* 0x000ea20000300a00 */
[----:B------:R-:W-:Y:S03]  /*3ba10*/  HMMA.1688.F32.TF32 R4, R4, R244, R48 ;  /* 0x000000f40404723c */ /* 0x000fe60000081030 */
[----:B------:R-:W-:Y:S04]  /*3ba20*/  STL.64 [R1+0x3e0], R96 ;  /* 0x0003e06001007387 */ /* 0x000fe80000100a00 */
[----:B------:R3:W-:Y:S04]  /*3ba30*/  STL.64 [R1+0x3e8], R98 ;  /* 0x0003e86201007387 */ /* 0x0007e80000100a00 */
        /* <DEDUP_REMOVED lines=22> */
[----:B------:R-:W3:Y:S04]  /*3bba0*/  LDL.LU.64 R50, [R1+0x2468] ;  /* 0x0024680001327983 */ /* 0x000ee80000300a00 */
[----:B------:R-:W3:Y:S04]  /*3bbb0*/  LDL.LU.64 R48, [R1+0x2460] ;  /* 0x0024600001307983 */ /* 0x000ee80000300a00 */
[----:B------:R1:W-:Y:S04]  /*3bbc0*/  STL.64 [R1+0x370], R4 ;  /* 0x0003700401007387 */ /* 0x0003e80000100a00 */
[----:B------:R1:W-:Y:S01]  /*3bbd0*/  STL.64 [R1+0x378], R6 ;  /* 0x0003780601007387 */ /* 0x0003e20000100a00 */
[----:B------:R-:W-:-:S02]  /*3bbe0*/  IMAD.MOV.U32 R44, RZ, RZ, R17 ;  /* 0x000000ffff2c7224 */ /* 0x000fc400078e0011 */
[----:B------:R-:W-:Y:S01]  /*3bbf0*/  IMAD.MOV.U32 R45, RZ, RZ, R16 ;  /* 0x000000ffff2d7224 */ /* 0x000fe200078e0010 */
[C---:B------:R-:W-:Y:S01]  /*3bc00*/  HMMA.1688.F32.TF32 R248, R8.reuse, R232, R248 ;  /* 0x000000e808f8723c */ /* 0x040fe200000810f8 */
[----:B------:R-:W-:Y:S04]  /*3bc10*/  LDS R16, [R0+UR12+0xc180] ;  /* 0x00c1800c00107984 */ /* 0x000fe80008000800 */
[----:B-1----:R-:W4:Y:S04]  /*3bc20*/  LDL.LU R4, [R1+0x30] ;  /* 0x0000300001047983 */ /* 0x002f280000300800 */
[----:B------:R-:W4:Y:S04]  /*3bc30*/  LDL.LU R5, [R1+0x34] ;  /* 0x0000340001057983 */ /* 0x000f280000300800 */
[----:B------:R-:W4:Y:S04]  /*3bc40*/  LDL.LU R6, [R1+0x38] ;  /* 0x0000380001067983 */ /* 0x000f280000300800 */
[----:B------:R-:W4:Y:S01]  /*3bc50*/  LDL.LU R7, [R1+0x3c] ;  /* 0x00003c0001077983 */ /* 0x000f220000300800 */
[----:B------:R-:W-:Y:S03]  /*3bc60*/  HMMA.1688.F32.TF32 R44, R8, R216, R44 ;  /* 0x000000d8082c723c */ /* 0x000fe6000008102c */
[----:B------:R-:W1:-:S15]  /*3bc70*/  LDS R17, [R211+UR12+0xc180] ;  /* 0x00c1800cd3117984 */ /* 0x000e5e0008000800 */
[----:B------:R-:W-:-:S05]  /*3bc80*/  NOP ;  /* 0x0000000000007918 */ /* 0x000fca0000000000 */
        /* <DEDUP_REMOVED lines=13> */
[----:B----4-:R-:W-:-:S15]  /*3bd60*/  HMMA.1688.F32.TF32 R4, R8, R228, R4 ;  /* 0x000000e40804723c */ /* 0x010fde0000081004 */
[----:B------:R-:W-:-:S08]  /*3bd70*/  NOP ;  /* 0x0000000000007918 */ /* 0x000fd00000000000 */
[----:B------:R-:W-:Y:S04]  /*3bd80*/  STL.64 [R1+0x280], R4 ;  /* 0x0002800401007387 */ /* 0x000fe80000100a00 */
[----:B------:R1:W-:Y:S02]  /*3bd90*/  STL.64 [R1+0x288], R6 ;  /* 0x0002880601007387 */ /* 0x0003e40000100a00 */
[----:B-1----:R-:W-:Y:S02]  /*3bda0*/  HMMA.1688.F32.TF32 R4, R8, R240, R204 ;  /* 0x000000f00804723c */ /* 0x002fe400000810cc */
[----:B------:R-:W-:Y:S04]  /*3bdb0*/  STL.64 [R1+0x270], R248 ;  /* 0x000270f801007387 */ /* 0x000fe80000100a00 */
[----:B------:R-:W-:Y:S04]  /*3bdc0*/  STL.64 [R1+0x278], R250 ;  /* 0x000278fa01007387 */ /* 0x000fe80000100a00 */
[----:B------:R-:W-:Y:S04]  /*3bdd0*/  STL.64 [R1+0x260], R212 ;  /* 0x000260d401007387 */ /* 0x000fe80000100a00 */
[----:B------:R-:W-:Y:S09]  /*3bde0*/  STL.64 [R1+0x268], R214 ;  /* 0x000268d601007387 */ /* 0x000ff20000100a00 */
[----:B------:R-:W-:Y:S04]  /*3bdf0*/  STL.64 [R1+0x250], R4 ;  /* 0x0002500401007387 */ /* 0x000fe80000100a00 */
[----:B------:R2:W-:Y:S02]  /*3be00*/  STL.64 [R1+0x258], R6 ;  /* 0x0002580601007387 */ /* 0x0005e40000100a00 */
[----:B--2---:R-:W-:Y:S06]  /*3be10*/  HMMA.1688.F32.TF32 R4, R12, R220, R44 ;  /* 0x000000dc0c04723c */ /* 0x004fec000008102c */
[----:B---3--:R-:W-:Y:S06]  /*3be20*/  HMMA.1688.F32.TF32 R36, R8, R244, R36 ;  /* 0x000000f40824723c */ /* 0x008fec0000081024 */
[----:B------:R-:W-:-:S15]  /*3be30*/  HMMA.1688.F32.TF32 R8, R12, R216, R40 ;  /* 0x000000d80c08723c */ /* 0x000fde0000081028 */
[----:B------:R-:W-:-:S02]  /*3be40*/  NOP ;  /* 0x0000000000007918 */ /* 0x000fc40000000000 */
        /* <DEDUP_REMOVED lines=17> */
[----:B-1----:R-:W-:Y:S01]  /*3bf60*/  HMMA.1688.F32.TF32 R4, R12, R244, R68 ;  /* 0x000000f40c04723c */ /* 0x002fe20000081044 */
[----:B------:R-:W-:-:S08]  /*3bf70*/  MOV R212, R93 ;  /* 0x0000005d00d47202 */ /* 0x000fd00000000f00 */
[----:B------:R1:W-:Y:S04]  /*3bf80*/  STL.64 [R1+0x1e0], R36 ;  /* 0x0001e02401007387 */ /* 0x0003e80000100a00 */
[----:B------:R2:W-:Y:S04]  /*3bf90*/  STL.64 [R1+0x1e8], R38 ;  /* 0x0001e82601007387 */ /* 0x0005e80000100a00 */
[----:B------:R-:W-:Y:S01]  /*3bfa0*/  STL.64 [R1+0x1d0], R8 ;  /* 0x0001d00801007387 */ /* 0x000fe20000100a00 */
[----:B------:R-:W-:-:S03]  /*3bfb0*/  IMAD.MOV.U32 R213, RZ, RZ, R94 ;  /* 0x000000ffffd57224 */ /* 0x000fc600078e005e */
[----:B------:R3:W-:Y:S01]  /*3bfc0*/  STL.64 [R1+0x1d8], R10 ;  /* 0x0001d80a01007387 */ /* 0x0007e20000100a00 */
[----:B------:R-:W-:-:S03]  /*3bfd0*/  IMAD.MOV.U32 R214, RZ, RZ, R88 ;  /* 0x000000ffffd67224 */ /* 0x000fc600078e0058 */
[----:B------:R-:W4:Y:S01]  /*3bfe0*/  LDL.LU R93, [R1+0x2428] ;  /* 0x00242800015d7983 */ /* 0x000f220000300800 */
[----:B------:R-:W-:-:S03]  /*3bff0*/  MOV R215, R89 ;  /* 0x0000005900d77202 */ /* 0x000fc60000000f00 */
[----:B------:R-:W-:Y:S01]  /*3c000*/  STL.64 [R1+0x1c0], R4 ;  /* 0x0001c00401007387 */ /* 0x000fe20000100a00 */
[----:B------:R-:W-:-:S03]  /*3c010*/  IMAD.MOV.U32 R248, RZ, RZ, R90 ;  /* 0x000000fffff87224 */ /* 0x000fc600078e005a */
[----:B------:R3:W-:Y:S01]  /*3c020*/  STL.64 [R1+0x1c8], R6 ;  /* 0x0001c80601007387 */ /* 0x0007e20000100a00 */
[----:B------:R-:W-:-:S03]  /*3c030*/  IMAD.MOV.U32 R249, RZ, RZ, R84 ;  /* 0x000000fffff97224 */ /* 0x000fc600078e0054 */
[----:B------:R-:W4:Y:S01]  /*3c040*/  LDL.LU R94, [R1+0x2424] ;  /* 0x00242400015e7983 */ /* 0x000f220000300800 */
[----:B------:R-:W-:-:S03]  /*3c050*/  MOV R250, R85 ;  /* 0x0000005500fa7202 */ /* 0x000fc60000000f00 */
[----:B------:R-:W4:Y:S01]  /*3c060*/  LDL.LU R88, [R1+0x2420] ;  /* 0x0024200001587983 */ /* 0x000f220000300800 */
[----:B------:R-:W-:-:S03]  /*3c070*/  IMAD.MOV.U32 R251, RZ, RZ, R80 ;  /* 0x000000fffffb7224 */ /* 0x000fc600078e0050 */
[----:B------:R-:W4:Y:S01]  /*3c080*/  LDL.LU R89, [R1+0x241c] ;  /* 0x00241c0001597983 */ /* 0x000f220000300800 */
[----:B-1----:R-:W-:-:S03]  /*3c090*/  IMAD.MOV.U32 R36, RZ, RZ, R81 ;  /* 0x000000ffff247224 */ /* 0x002fc600078e0051 */
[----:B------:R-:W4:Y:S01]  /*3c0a0*/  LDL.LU R90, [R1+0x2418] ;  /* 0x00241800015a7983 */ /* 0x000f220000300800 */
[----:B------:R-:W-:-:S03]  /*3c0b0*/  MOV R37, R82 ;  /* 0x0000005200257202 */ /* 0x000fc60000000f00 */
[----:B------:R-:W4:Y:S01]  /*3c0c0*/  LDL.LU R84, [R1+0x2414] ;  /* 0x0024140001547983 */ /* 0x000f220000300800 */
[----:B--2---:R-:W-:-:S03]  /*3c0d0*/  IMAD.MOV.U32 R38, RZ, RZ, R83 ;  /* 0x000000ffff267224 */ /* 0x004fc600078e0053 */
[----:B------:R-:W4:Y:S01]  /*3c0e0*/  LDL.LU R85, [R1+0x2410] ;  /* 0x0024100001557983 */ /* 0x000f220000300800 */
[----:B------:R-:W-:-:S03]  /*3c0f0*/  IMAD.MOV.U32 R39, RZ, RZ, R76 ;  /* 0x000000ffff277224 */ /* 0x000fc600078e004c */
[----:B------:R-:W2:Y:S01]  /*3c100*/  LDL.LU R80, [R1+0x240c] ;  /* 0x00240c0001507983 */ /* 0x000ea20000300800 */
[----:B------:R-:W-:-:S03]  /*3c110*/  MOV R44, R77 ;  /* 0x0000004d002c7202 */ /* 0x000fc60000000f00 */
[----:B------:R-:W2:Y:S01]  /*3c120*/  LDL.LU R81, [R1+0x2408] ;  /* 0x0024080001517983 */ /* 0x000ea20000300800 */
[----:B------:R-:W-:-:S03]  /*3c130*/  IMAD.MOV.U32 R45, RZ, RZ, R78 ;  /* 0x000000ffff2d7224 */ /* 0x000fc600078e004e */
[----:B------:R-:W2:Y:S01]  /*3c140*/  LDL.LU R82, [R1+0x2404] ;  /* 0x0024040001527983 */ /* 0x000ea20000300800 */
[----:B------:R-:W-:-:S03]  /*3c150*/  IMAD.MOV.U32 R46, RZ, RZ, R72 ;  /* 0x000000ffff2e7224 */ /* 0x000fc600078e0048 */
[----:B------:R-:W2:Y:S01]  /*3c160*/  LDL.LU R83, [R1+0x2400] ;  /* 0x0024000001537983 */ /* 0x000ea20000300800 */
[----:B------:R-:W-:-:S03]  /*3c170*/  MOV R47, R73 ;  /* 0x00000049002f7202 */ /* 0x000fc60000000f00 */
[----:B------:R-:W4:Y:S04]  /*3c180*/  LDL.LU R76, [R1+0x23fc] ;  /* 0x0023fc00014c7983 */ /* 0x000f280000300800 */
[----:B------:R-:W4:Y:S04]  /*3c190*/  LDL.LU R77, [R1+0x23f8] ;  /* 0x0023f800014d7983 */ /* 0x000f280000300800 */
[----:B------:R-:W4:Y:S04]  /*3c1a0*/  LDL.LU R78, [R1+0x23f4] ;  /* 0x0023f400014e7983 */ /* 0x000f280000300800 */
[----:B------:R-:W3:Y:S04]  /*3c1b0*/  LDL.LU R72, [R1+0x23f0] ;  /* 0x0023f00001487983 */ /* 0x000ee80000300800 */
[----:B------:R-:W3:Y:S01]  /*3c1c0*/  LDL.LU R73, [R1+0x23ec] ;  /* 0x0023ec0001497983 */ /* 0x000ee20000300800 */
[----:B------:R-:W-:-:S03]  /*3c1d0*/  IMAD.MOV.U32 R40, RZ, RZ, R74 ;  /* 0x000000ffff287224 */ /* 0x000fc600078e004a */
[----:B------:R-:W4:Y:S01]  /*3c1e0*/  LDL.LU R48, [R1+0x100] ;  /* 0x0001000001307983 */ /* 0x000f220000300800 */
[----:B------:R-:W-:-:S03]  /*3c1f0*/  IMAD.MOV.U32 R41, RZ, RZ, R75 ;  /* 0x000000ffff297224 */ /* 0x000fc600078e004b */
[----:B------:R-:W4:Y:S04]  /*3c200*/  LDL.LU R49, [R1+0x104] ;  /* 0x0001040001317983 */ /* 0x000f280000300800 */
[----:B------:R-:W4:Y:S01]  /*3c210*/  LDL.LU R50, [R1+0x108] ;  /* 0x0001080001327983 */ /* 0x000f220000300800 */
[----:B------:R-:W-:-:S03]  /*3c220*/  MOV R42, R79 ;  /* 0x0000004f002a7202 */ /* 0x000fc60000000f00 */
[----:B------:R-:W4:Y:S04]  /*3c230*/  LDL.LU R51, [R1+0x10c] ;  /* 0x00010c0001337983 */ /* 0x000f280000300800 */
[----:B------:R-:W3:Y:S04]  /*3c240*/  LDL.LU R74, [R1+0x23e8] ;  /* 0x0023e800014a7983 */ /* 0x000ee80000300800 */
[----:B------:R-:W3:Y:S04]  /*3c250*/  LDL.LU R75, [R1+0x23e4] ;  /* 0x0023e400014b7983 */ /* 0x000ee80000300800 */
[----:B------:R-:W4:Y:S01]  /*3c260*/  LDL.LU R79, [R1+0x23e0] ;  /* 0x0023e000014f7983 */ /* 0x000f220000300800 */
[----:B------:R-:W-:-:S02]  /*3c270*/  IMAD.MOV.U32 R43, RZ, RZ, R86 ;  /* 0x000000ffff2b7224 */ /* 0x000fc400078e0056 */
[----:B------:R-:W-:Y:S01]  /*3c280*/  IMAD.MOV.U32 R204, RZ, RZ, R87 ;  /* 0x000000ffffcc7224 */ /* 0x000fe200078e0057 */
[----:B------:R-:W4:Y:S01]  /*3c290*/  LDL.LU R86, [R1+0x23dc] ;  /* 0x0023dc0001567983 */ /* 0x000f220000300800 */
[----:B------:R-:W-:-:S03]  /*3c2a0*/  MOV R205, R91 ;  /* 0x0000005b00cd7202 */ /* 0x000fc60000000f00 */
[----:B------:R-:W4:Y:S04]  /*3c2b0*/  LDL.LU R87, [R1+0x23d8] ;  /* 0x0023d80001577983 */ /* 0x000f280000300800 */
[----:B------:R-:W4:Y:S01]  /*3c2c0*/  LDL.LU R91, [R1+0x23d4] ;  /* 0x0023d400015b7983 */ /* 0x000f220000300800 */
[----:B------:R-:W-:-:S03]  /*3c2d0*/  IMAD.MOV.U32 R206, RZ, RZ, R95 ;  /* 0x000000ffffce7224 */ /* 0x000fc600078e005f */
[----:B------:R-:W4:Y:S01]  /*3c2e0*/  LDL.LU R95, [R1+0x23d0] ;  /* 0x0023d000015f7983 */ /* 0x000f220000300800 */
[----:B------:R-:W-:Y:S02]  /*3c2f0*/  IMAD.MOV.U32 R207, RZ, RZ, R252 ;  /* 0x000000ffffcf7224 */ /* 0x000fe400078e00fc */
[----:B------:R-:W-:Y:S01]  /*3c300*/  IMAD.MOV.U32 R64, RZ, RZ, R176 ;  /* 0x000000ffff407224 */ /* 0x000fe200078e00b0 */
[----:B------:R-:W-:Y:S01]  /*3c310*/  MOV R66, R178 ;  /* 0x000000b200427202 */ /* 0x000fe20000000f00 */
[----:B------:R-:W-:Y:S01]  /*3c320*/  IMAD.MOV.U32 R65, RZ, RZ, R177 ;  /* 0x000000ffff417224 */ /* 0x000fe200078e00b1 */
[----:B------:R-:W-:Y:S01]  /*3c330*/  MOV R61, R173 ;  /* 0x000000ad003d7202 */ /* 0x000fe20000000f00 */
[----:B------:R-:W-:Y:S01]  /*3c340*/  IMAD.MOV.U32 R67, RZ, RZ, R179 ;  /* 0x000000ffff437224 */ /* 0x000fe200078e00b3 */
[----:B------:R-:W-:Y:S01]  /*3c350*/  MOV R56, R168 ;  /* 0x000000a800387202 */ /* 0x000fe20000000f00 */
[----:B------:R-:W-:Y:S02]  /*3c360*/  IMAD.MOV.U32 R60, RZ, RZ, R172 ;  /* 0x000000ffff3c7224 */ /* 0x000fe400078e00ac */
[----:B------:R-:W-:Y:S01]  /*3c370*/  IMAD.MOV.U32 R57, RZ, RZ, R169 ;  /* 0x000000ffff397224 */ /* 0x000fe200078e00a9 */
[----:B------:R-:W-:Y:S01]  /*3c380*/  MOV R59, R171 ;  /* 0x000000ab003b7202 */ /* 0x000fe20000000f00 */
[----:B------:R-:W-:Y:S01]  /*3c390*/  IMAD.MOV.U32 R62, RZ, RZ, R174 ;  /* 0x000000ffff3e7224 */ /* 0x000fe200078e00ae */
[----:B------:R-:W-:Y:S01]  /*3c3a0*/  LDS R68, [R2+UR12+0xc280] ;  /* 0x00c2800c02447984 */ /* 0x000fe20008000800 */
[----:B------:R-:W-:-:S02]  /*3c3b0*/  IMAD.MOV.U32 R63, RZ, RZ, R175 ;  /* 0x000000ffff3f7224 */ /* 0x000fc400078e00af */
[----:B------:R-:W-:Y:S01]  /*3c3c0*/  IMAD.MOV.U32 R58, RZ, RZ, R170 ;  /* 0x000000ffff3a7224 */ /* 0x000fe200078e00aa */
[----:B------:R-:W-:Y:S04]  /*3c3d0*/  LDS R70, [R2+UR12+0xd280] ;  /* 0x00d2800c02467984 */ /* 0x000fe80008000800 */
[----:B------:R-:W-:Y:S04]  /*3c3e0*/  LDS R69, [R3+UR12+0xc280] ;  /* 0x00c2800c03457984 */ /* 0x000fe80008000800 */
[----:B------:R-:W-:Y:S01]  /*3c3f0*/  LDS R71, [R3+UR12+0xd280] ;  /* 0x00d2800c03477984 */ /* 0x000fe20008000800 */
[C---:B--2---:R-:W-:Y:S06]  /*3c400*/  HMMA.1688.F32.TF32 R12, R16.reuse, R224, R80 ;  /* 0x000000e0100c723c */ /* 0x044fec0000081050 */
[C---:B---3--:R-:W-:Y:S06]  /*3c410*/  HMMA.1688.F32.TF32 R8, R16.reuse, R216, R72 ;  /* 0x000000d81008723c */ /* 0x048fec0000081048 */
[----:B----4-:R-:W-:-:S15]  /*3c420*/  HMMA.1688.F32.TF32 R4, R16, R220, R76 ;  /* 0x000000dc1004723c */ /* 0x010fde000008104c */
[----:B------:R-:W-:-:S02]  /*3c430*/  NOP ;  /* 0x0000000000007918 */ /* 0x000fc40000000000 */
[----:B------:R-:W-:Y:S04]  /*3c440*/  STL.64 [R1+0x1b0], R8 ;  /* 0x0001b00801007387 */ /* 0x000fe80000100a00 */
[----:B------:R1:W-:Y:S04]  /*3c450*/  STL.64 [R1+0x1b8], R10 ;  /* 0x0001b80a01007387 */ /* 0x0003e80000100a00 */
[----:B------:R-:W-:Y:S04]  /*3c460*/  STL.64 [R1+0x1a0], R4 ;  /* 0x0001a00401007387 */ /* 0x000fe80000100a00 */
[----:B------:R2:W-:Y:S01]  /*3c470*/  STL.64 [R1+0x1a8], R6 ;  /* 0x0001a80601007387 */ /* 0x0005e20000100a00 */
[C---:B-1----:R-:W-:Y:S06]  /*3c480*/  HMMA.1688.F32.TF32 R8, R16.reuse, R228, R84 ;  /* 0x000000e41008723c */ /* 0x042fec0000081054 */
[----:B--2---:R-:W-:Y:S01]  /*3c490*/  HMMA.1688.F32.TF32 R4, R16, R232, R88 ;  /* 0x000000e81004723c */ /* 0x004fe20000081058 */
[----:B------:R-:W-:Y:S04]  /*3c4a0*/  STL.64 [R1+0x190], R12 ;  /* 0x0001900c01007387 */ /* 0x000fe80000100a00 */
[----:B------:R1:W-:-:S12]  /*3c4b0*/  STL.64 [R1+0x198], R14 ;  /* 0x0001980e01007387 */ /* 0x0003d80000100a00 */
[----:B------:R-:W-:Y:S04]  /*3c4c0*/  STL.64 [R1+0x180], R8 ;  /* 0x0001800801007387 */ /* 0x000fe80000100a00 */
[----:B------:R2:W-:Y:S01]  /*3c4d0*/  STL.64 [R1+0x188], R10 ;  /* 0x0001880a01007387 */ /* 0x0005e20000100a00 */
[C---:B-1----:R-:W-:Y:S03]  /*3c4e0*/  HMMA.1688.F32.TF32 R12, R16.reuse, R236, R92 ;  /* 0x000000ec100c723c */ /* 0x042fe6000008105c */
[----:B------:R-:W-:Y:S04]  /*3c4f0*/  STL.64 [R1+0x170], R4 ;  /* 0x0001700401007387 */ /* 0x000fe80000100a00 */
[----:B------:R1:W-:Y:S01]  /*3c500*/  STL.64 [R1+0x178], R6 ;  /* 0x0001780601007387 */ /* 0x0003e20000100a00 */
[C---:B--2---:R-:W-:Y:S06]  /*3c510*/  HMMA.1688.F32.TF32 R8, R16.reuse, R240, R96 ;  /* 0x000000f01008723c */ /* 0x044fec0000081060 */
[----:B-1----:R-:W-:Y:S01]  /*3c520*/  HMMA.1688.F32.TF32 R4, R16, R244, R100 ;  /* 0x000000f41004723c */ /* 0x002fe20000081064 */
[----:B------:R-:W-:Y:S04]  /*3c530*/  LDS R16, [R2+UR12+0xc180] ;  /* 0x00c1800c02107984 */ /* 0x000fe80008000800 */
[----:B------:R-:W-:Y:S04]  /*3c540*/  LDS R18, [R2+UR12+0xd180] ;  /* 0x00d1800c02127984 */ /* 0x000fe80008000800 */
[----:B------:R-:W-:Y:S04]  /*3c550*/  LDS R17, [R3+UR12+0xc180] ;  /* 0x00c1800c03117984 */ /* 0x000fe80008000800 */
[----:B------:R-:W1:Y:S04]  /*3c560*/  LDS R19, [R3+UR12+0xd180] ;  /* 0x00d1800c03137984 */ /* 0x000e680008000800 */
[----:B------:R-:W-:Y:S04]  /*3c570*/  STL.64 [R1+0xf0], R12 ;  /* 0x0000f00c01007387 */ /* 0x000fe80000100a00 */
[----:B------:R-:W-:Y:S04]  /*3c580*/  STL.64 [R1+0xf8], R14 ;  /* 0x0000f80e01007387 */ /* 0x000fe80000100a00 */
[----:B------:R-:W-:Y:S04]  /*3c590*/  LDS R12, [R0+UR12+0xc200] ;  /* 0x00c2000c000c7984 */ /* 0x000fe80008000800 */
[----:B------:R-:W-:Y:S04]  /*3c5a0*/  LDS R14, [R0+UR12+0xd200] ;  /* 0x00d2000c000e7984 */ /* 0x000fe80008000800 */
[----:B------:R-:W-:Y:S04]  /*3c5b0*/  LDS R13, [R211+UR12+0xc200] ;  /* 0x00c2000cd30d7984 */ /* 0x000fe80008000800 */
[----:B------:R-:W2:Y:S04]  /*3c5c0*/  LDS R15, [R211+UR12+0xd200] ;  /* 0x00d2000cd30f7984 */ /* 0x000ea80008000800 */
[----:B------:R-:W-:Y:S04]  /*3c5d0*/  LDS R100, [R0+UR12+0xc300] ;  /* 0x00c3000c00647984 */ /* 0x000fe80008000800 */
[----:B------:R-:W-:Y:S04]  /*3c5e0*/  LDS R102, [R0+UR12+0xd300] ;  /* 0x00d3000c00667984 */ /* 0x000fe80008000800 */
[----:B------:R-:W-:Y:S01]  /*3c5f0*/  LDS R101, [R211+UR12+0xc300] ;  /* 0x00c3000cd3657984 */ /* 0x000fe20008000800 */
[C---:B-1----:R-:W-:Y:S03]  /*3c600*/  HMMA.1688.F32.TF32 R52, R16.reuse, R216, R48 ;  /* 0x000000d81034723c */ /* 0x042fe60000081030 */
[----:B------:R-:W-:Y:S03]  /*3c610*/  LDS R103, [R211+UR12+0xd300] ;  /* 0x00d3000cd3677984 */ /* 0x000fe60008000800 */
[C---:B------:R-:W-:Y:S06]  /*3c620*/  HMMA.1688.F32.TF32 R48, R16.reuse, R220, R44 ;  /* 0x000000dc1030723c */ /* 0x040fec000008102c */
[C---:B------:R-:W-:Y:S06]  /*3c630*/  HMMA.1688.F32.TF32 R44, R16.reuse, R224, R40 ;  /* 0x000000e0102c723c */ /* 0x040fec0000081028 */
        /* <DEDUP_REMOVED lines=17> */
[C---:B---3--:R-:W-:Y:S03]  /*3c750*/  HMMA.1688.F32.TF32 R40, R16.reuse, R240, R204 ;  /* 0x000000f01028723c */ /* 0x048fe600000810cc */
[----:B------:R-:W-:Y:S04]  /*3c760*/  LDS R8, [R2+UR12+0xc200] ;  /* 0x00c2000c02087984 */ /* 0x000fe80008000800 */
[----:B------:R-:W-:Y:S01]  /*3c770*/  LDS R10, [R2+UR12+0xd200] ;  /* 0x00d2000c020a7984 */ /* 0x000fe20008000800 */
[----:B-1----:R-:W-:Y:S03]  /*3c780*/  HMMA.1688.F32.TF32 R36, R16, R244, R104 ;  /* 0x000000f41024723c */ /* 0x002fe60000081068 */
[----:B------:R-:W-:Y:S04]  /*3c790*/  LDS R9, [R3+UR12+0xc200] ;  /* 0x00c2000c03097984 */ /* 0x000fe80008000800 */
[----:B------:R-:W1:Y:S01]  /*3c7a0*/  LDS R11, [R3+UR12+0xd200] ;  /* 0x00d2000c030b7984 */ /* 0x000e620008000800 */
[C---:B--2---:R-:W-:Y:S03]  /*3c7b0*/  HMMA.1688.F32.TF32 R16, R12.reuse, R216, R108 ;  /* 0x000000d80c10723c */ /* 0x044fe6000008106c */
        /* <DEDUP_REMOVED lines=9> */
[----:B---3--:R-:W-:Y:S01]  /*3c850*/  HMMA.1688.F32.TF32 R36, R12, R224, R116 ;  /* 0x000000e00c24723c */ /* 0x008fe20000081074 */
[----:B------:R-:W-:Y:S01]  /*3c860*/  IMAD.MOV.U32 R248, RZ, RZ, R184 ;  /* 0x000000fffff87224 */ /* 0x000fe200078e00b8 */
[----:B------:R-:W-:Y:S01]  /*3c870*/  MOV R249, R185 ;  /* 0x000000b900f97202 */ /* 0x000fe20000000f00 */
[----:B------:R-:W-:Y:S01]  /*3c880*/  IMAD.MOV.U32 R250, RZ, RZ, R186 ;  /* 0x000000fffffa7224 */ /* 0x000fe200078e00ba */
[----:B------:R-:W-:Y:S01]  /*3c890*/  LDS R4, [R0+UR12+0xc280] ;  /* 0x00c2800c00047984 */ /* 0x000fe20008000800 */
[----:B------:R-:W-:-:S03]  /*3c8a0*/  IMAD.MOV.U32 R251, RZ, RZ, R187 ;  /* 0x000000fffffb7224 */ /* 0x000fc600078e00bb */
[----:B------:R-:W-:Y:S01]  /*3c8b0*/  LDS R6, [R0+UR12+0xd280] ;  /* 0x00d2800c00067984 */ /* 0x000fe20008000800 */
[C---:B--2---:R-:W-:Y:S03]  /*3c8c0*/  HMMA.1688.F32.TF32 R16, R12.reuse, R228, R120 ;  /* 0x000000e40c10723c */ /* 0x044fe60000081078 */
[----:B------:R-:W-:Y:S04]  /*3c8d0*/  LDS R5, [R211+UR12+0xc280] ;  /* 0x00c2800cd3057984 */ /* 0x000fe80008000800 */
        /* <DEDUP_REMOVED lines=8> */
[----:B------:R-:W3:Y:S03]  /*3c960*/  LDS R7, [R211+UR12+0xd280] ;  /* 0x00d2800cd3077984 */ /* 0x000ee60008000800 */
[----:B--2---:R-:W-:Y:S01]  /*3c970*/  HMMA.1688.F32.TF32 R16, R12, R240, R132 ;  /* 0x000000f00c10723c */ /* 0x004fe20000081084 */
[----:B------:R-:W-:Y:S01]  /*3c980*/  IMAD.MOV.U32 R204, RZ, RZ, R188 ;  /* 0x000000ffffcc7224 */ /* 0x000fe200078e00bc */
[----:B------:R-:W-:Y:S01]  /*3c990*/  MOV R206, R190 ;  /* 0x000000be00ce7202 */ /* 0x000fe20000000f00 */
[----:B------:R-:W-:-:S02]  /*3c9a0*/  IMAD.MOV.U32 R205, RZ, RZ, R189 ;  /* 0x000000ffffcd7224 */ /* 0x000fc400078e00bd */
[----:B------:R-:W-:Y:S01]  /*3c9b0*/  IMAD.MOV.U32 R207, RZ, RZ, R191 ;  /* 0x000000ffffcf7224 */ /* 0x000fe200078e00bf */
[----:B------:R-:W-:Y:S03]  /*3c9c0*/  HMMA.1688.F32.TF32 R12, R12, R244, R136 ;  /* 0x000000f40c0c723c */ /* 0x000fe60000081088 */
        /* <DEDUP_REMOVED lines=9> */
[----:B--2---:R-:W-:Y:S01]  /*3ca60*/  HMMA.1688.F32.TF32 R16, R8, R220, R144 ;  /* 0x000000dc0810723c */ /* 0x004fe20000081090 */
[----:B------:R-:W-:Y:S01]  /*3ca70*/  IMAD.MOV.U32 R52, RZ, RZ, R164 ;  /* 0x000000ffff347224 */ /* 0x000fe200078e00a4 */
[----:B------:R-:W-:Y:S01]  /*3ca80*/  MOV R54, R166 ;  /* 0x000000a600367202 */ /* 0x000fe20000000f00 */
[----:B------:R-:W-:-:S02]  /*3ca90*/  IMAD.MOV.U32 R53, RZ, RZ, R165 ;  /* 0x000000ffff357224 */ /* 0x000fc400078e00a5 */
[----:B------:R-:W-:Y:S01]  /*3caa0*/  IMAD.MOV.U32 R55, RZ, RZ, R160 ;  /* 0x000000ffff377224 */ /* 0x000fe200078e00a0 */
[----:B------:R-:W-:Y:S01]  /*3cab0*/  MOV R49, R162 ;  /* 0x000000a200317202 */ /* 0x000fe20000000f00 */
[----:B------:R-:W-:Y:S02]  /*3cac0*/  IMAD.MOV.U32 R48, RZ, RZ, R161 ;  /* 0x000000ffff307224 */ /* 0x000fe400078e00a1 */
[----:B------:R-:W-:Y:S01]  /*3cad0*/  IMAD.MOV.U32 R50, RZ, RZ, R156 ;  /* 0x000000ffff327224 */ /* 0x000fe200078e009c */
[----:B-1----:R-:W-:Y:S01]  /*3cae0*/  HMMA.1688.F32.TF32 R12, R8, R224, R148 ;  /* 0x000000e0080c723c */ /* 0x002fe20000081094 */
[----:B------:R-:W-:Y:S01]  /*3caf0*/  IMAD.MOV.U32 R51, RZ, RZ, R157 ;  /* 0x000000ffff337224 */ /* 0x000fe200078e009d */
[----:B------:R-:W-:Y:S01]  /*3cb00*/  MOV R44, R158 ;  /* 0x0000009e002c7202 */ /* 0x000fe20000000f00 */
[----:B------:R-:W-:Y:S02]  /*3cb10*/  IMAD.MOV.U32 R45, RZ, RZ, R159 ;  /* 0x000000ffff2d7224 */ /* 0x000fe400078e009f */
[----:B------:R-:W-:Y:S01]  /*3cb20*/  IMAD.MOV.U32 R46, RZ, RZ, R163 ;  /* 0x000000ffff2e7224 */ /* 0x000fe200078e00a3 */
[----:B------:R-:W-:Y:S04]  /*3cb30*/  STL.64 [R1+0x30], R36 ;  /* 0x0000302401007387 */ /* 0x000fe80000100a00 */
[----:B------:R-:W-:Y:S01]  /*3cb40*/  STL.64 [R1+0x38], R38 ;  /* 0x0000382601007387 */ /* 0x000fe20000100a00 */
[----:B------:R-:W-:Y:S01]  /*3cb50*/  MOV R47, R167 ;  /* 0x000000a7002f7202 */ /* 0x000fe20000000f00 */
[C---:B---3--:R-:W-:Y:S02]  /*3cb60*/  HMMA.1688.F32.TF32 R192, R4.reuse, R236, R192 ;  /* 0x000000ec04c0723c */ /* 0x048fe400000810c0 */
[----:B------:R-:W-:Y:S04]  /*3cb70*/  LDS R132, [R2+UR12+0xc300] ;  /* 0x00c3000c02847984 */ /* 0x000fe80008000800 */
[----:B------:R-:W-:Y:S01]  /*3cb80*/  HMMA.1688.F32.TF32 R196, R4, R240, R196 ;  /* 0x000000f004c4723c */ /* 0x000fe200000810c4 */
[----:B------:R-:W-:Y:S04]  /*3cb90*/  LDS R134, [R2+UR12+0xd300] ;  /* 0x00d3000c02867984 */ /* 0x000fe80008000800 */
[----:B------:R-:W-:Y:S01]  /*3cba0*/  STL.64 [R1+0x10], R12 ;  /* 0x0000100c01007387 */ /* 0x000fe20000100a00 */
[----:B------:R-:W-:-:S03]  /*3cbb0*/  MOV R252, R15 ;  /* 0x0000000f00fc7202 */ /* 0x000fc60000000f00 */
[----:B------:R-:W-:Y:S04]  /*3cbc0*/  STL.64 [R1+0x20], R16 ;  /* 0x0000201001007387 */ /* 0x000fe80000100a00 */
[----:B------:R-:W-:Y:S04]  /*3cbd0*/  STL.64 [R1+0x28], R18 ;  /* 0x0000281201007387 */ /* 0x000fe80000100a00 */
[----:B------:R1:W-:Y:S04]  /*3cbe0*/  STL [R1+0x18], R14 ;  /* 0x0000180e01007387 */ /* 0x0003e80000100800 */
[----:B------:R-:W2:Y:S01]  /*3cbf0*/  LDL.LU R188, [R1+0x23cc] ;  /* 0x0023cc0001bc7983 */ /* 0x000ea20000300800 */
[----:B------:R-:W-:Y:S03]  /*3cc00*/  HMMA.1688.F32.TF32 R200, R4, R244, R200 ;  /* 0x000000f404c8723c */ /* 0x000fe600000810c8 */
[----:B------:R-:W-:Y:S03]  /*3cc10*/  LDS R133, [R3+UR12+0xc300] ;  /* 0x00c3000c03857984 */ /* 0x000fe60008000800 */
[----:B-1----:R-:W-:Y:S01]  /*3cc20*/  HMMA.1688.F32.TF32 R12, R8, R228, R152 ;  /* 0x000000e4080c723c */ /* 0x002fe20000081098 */
[----:B------:R-:W-:Y:S01]  /*3cc30*/  MOV R36, R180 ;  /* 0x000000b400247202 */ /* 0x000fe20000000f00 */
[----:B------:R-:W-:Y:S01]  /*3cc40*/  IMAD.MOV.U32 R37, RZ, RZ, R181 ;  /* 0x000000ffff257224 */ /* 0x000fe200078e00b5 */
[----:B------:R-:W-:Y:S01]  /*3cc50*/  MOV R39, R183 ;  /* 0x000000b700277202 */ /* 0x000fe20000000f00 */
[----:B------:R-:W-:Y:S01]  /*3cc60*/  IMAD.MOV.U32 R38, RZ, RZ, R182 ;  /* 0x000000ffff267224 */ /* 0x000fe200078e00b6 */
[----:B------:R-:W-:Y:S01]  /*3cc70*/  LDS R135, [R3+UR12+0xd300] ;  /* 0x00d3000c03877984 */ /* 0x000fe20008000800 */
[C---:B------:R-:W-:Y:S03]  /*3cc80*/  HMMA.1688.F32.TF32 R44, R68.reuse, R220, R44 ;  /* 0x000000dc442c723c */ /* 0x040fe6000008102c */
[----:B------:R-:W-:Y:S03]  /*3cc90*/  LDS R152, [R2+UR12+0xc380] ;  /* 0x00c3800c02987984 */ /* 0x000fe60008000800 */
[C---:B------:R-:W-:Y:S01]  /*3cca0*/  HMMA.1688.F32.TF32 R48, R68.reuse, R224, R48 ;  /* 0x000000e04430723c */ /* 0x040fe20000081030 */
[----:B------:R-:W-:Y:S04]  /*3ccb0*/  LDS R154, [R2+UR12+0xd380] ;  /* 0x00d3800c029a7984 */ /* 0x000fe80008000800 */
[----:B------:R-:W-:Y:S01]  /*3ccc0*/  LDS R153, [R3+UR12+0xc380] ;  /* 0x00c3800c03997984 */ /* 0x000fe20008000800 */
[C---:B------:R-:W-:Y:S03]  /*3ccd0*/  HMMA.1688.F32.TF32 R52, R68.reuse, R228, R52 ;  /* 0x000000e44434723c */ /* 0x040fe60000081034 */
[----:B------:R-:W1:Y:S04]  /*3cce0*/  LDS R155, [R3+UR12+0xd380] ;  /* 0x00d3800c039b7984 */ /* 0x000e680008000800 */
[----:B------:R-:W-:Y:S04]  /*3ccf0*/  STL.64 [R1], R12 ;  /* 0x0000000c01007387 */ /* 0x000fe80000100a00 */
[----:B------:R-:W-:Y:S04]  /*3cd00*/  STL.64 [R1+0x8], R14 ;  /* 0x0000080e01007387 */ /* 0x000fe80000100a00 */
        /* <DEDUP_REMOVED lines=42> */
[----:B------:R-:W-:Y:S03]  /*3cfb0*/  HMMA.1688.F32.TF32 R64, R68, R240, R64 ;  /* 0x000000f04440723c */ /* 0x000fe60000081040 */
[----:B------:R-:W1:Y:S03]  /*3cfc0*/  LDS R43, [R211+UR12+0xd380] ;  /* 0x00d3800cd32b7984 */ /* 0x000e660008000800 */
[C---:B------:R-:W-:Y:S06]  /*3cfd0*/  HMMA.1688.F32.TF32 R72, R100.reuse, R216, R248 ;  /* 0x000000d86448723c */ /* 0x040fec00000810f8 */
[----:B------:R-:W-:Y:S06]  /*3cfe0*/  HMMA.1688.F32.TF32 R76, R100, R220, R204 ;  /* 0x000000dc644c723c */ /* 0x000fec00000810cc */
[C---:B--2---:R-:W-:Y:S06]  /*3cff0*/  HMMA.1688.F32.TF32 R188, R4.reuse, R232, R188 ;  /* 0x000000e804bc723c */ /* 0x044fec00000810bc */
[C---:B---3--:R-:W-:Y:S06]  /*3d000*/  HMMA.1688.F32.TF32 R184, R4.reuse, R228, R184 ;  /* 0x000000e404b8723c */ /* 0x048fec00000810b8 */
[C---:B----4-:R-:W-:Y:S06]  /*3d010*/  HMMA.1688.F32.TF32 R180, R4.reuse, R224, R180 ;  /* 0x000000e004b4723c */ /* 0x050fec00000810b4 */
[C---:B------:R-:W-:Y:S06]  /*3d020*/  HMMA.1688.F32.TF32 R176, R4.reuse, R220, R176 ;  /* 0x000000dc04b0723c */ /* 0x040fec00000810b0 */
[----:B------:R-:W-:Y:S06]  /*3d030*/  HMMA.1688.F32.TF32 R172, R4, R216, R172 ;  /* 0x000000d804ac723c */ /* 0x000fec00000810ac */
[C---:B------:R-:W-:Y:S06]  /*3d040*/  HMMA.1688.F32.TF32 R168, R8.reuse, R244, R168 ;  /* 0x000000f408a8723c */ /* 0x040fec00000810a8 */
[C---:B------:R-:W-:Y:S01]  /*3d050*/  HMMA.1688.F32.TF32 R212, R8.reuse, R232, R156 ;  /* 0x000000e808d4723c */ /* 0x040fe2000008109c */
[----:B------:R-:W-:Y:S04]  /*3d060*/  LDS R156, [R0+UR12+0xe000] ;  /* 0x00e0000c009c7984 */ /* 0x000fe80008000800 */
[----:B------:R-:W-:Y:S01]  /*3d070*/  LDS R158, [R0+UR12+0xf000] ;  /* 0x00f0000c009e7984 */ /* 0x000fe20008000800 */
[C---:B------:R-:W-:Y:S03]  /*3d080*/  HMMA.1688.F32.TF32 R160, R8.reuse, R236, R160 ;  /* 0x000000ec08a0723c */ /* 0x040fe600000810a0 */
[----:B------:R-:W-:Y:S03]  /*3d090*/  LDS R157, [R211+UR12+0xe000] ;  /* 0x00e0000cd39d7984 */ /* 0x000fe60008000800 */
[----:B------:R-:W-:Y:S01]  /*3d0a0*/  HMMA.1688.F32.TF32 R164, R8, R240, R164 ;  /* 0x000000f008a4723c */ /* 0x000fe200000810a4 */
[----:B------:R-:W2:Y:S04]  /*3d0b0*/  LDS R159, [R211+UR12+0xf000] ;  /* 0x00f0000cd39f7984 */ /* 0x000ea80008000800 */
[----:B------:R-:W-:Y:S01]  /*3d0c0*/  LDS R211, [R211+UR12+0xf080] ;  /* 0x00f0800cd3d37984 */ /* 0x000fe20008000800 */
[C---:B------:R-:W-:Y:S05]  /*3d0d0*/  HMMA.1688.F32.TF32 R32, R68.reuse, R216, R32 ;  /* 0x000000d84420723c */ /* 0x040fea0000081020 */
        /* <DEDUP_REMOVED lines=10> */
[----:B------:R2:W-:Y:S04]  /*3d180*/  STL.64 [R1+0x20e0], R178 ;  /* 0x0020e0b201007387 */ /* 0x0005e80000100a00 */
[----:B------:R2:W-:Y:S01]  /*3d190*/  STL.64 [R1+0x20d8], R176 ;  /* 0x0020d8b001007387 */ /* 0x0005e20000100a00 */
[----:B------:R-:W-:Y:S03]  /*3d1a0*/  HMMA.1688.F32.TF32 R68, R68, R244, R36 ;  /* 0x000000f44444723c */ /* 0x000fe60000081024 */
[----:B------:R2:W-:Y:S04]  /*3d1b0*/  STL.64 [R1+0x20f0], R182 ;  /* 0x0020f0b601007387 */ /* 0x0005e80000100a00 */
[----:B------:R2:W-:Y:S04]  /*3d1c0*/  STL.64 [R1+0x20e8], R180 ;  /* 0x0020e8b401007387 */ /* 0x0005e80000100a00 */
[----:B------:R-:W-:Y:S04]  /*3d1d0*/  STL.64 [R1+0x2100], R186 ;  /* 0x002100ba01007387 */ /* 0x000fe80000100a00 */
[----:B------:R-:W-:Y:S04]  /*3d1e0*/  STL.64 [R1+0x20f8], R184 ;  /* 0x0020f8b801007387 */ /* 0x000fe80000100a00 */
[----:B------:R2:W-:Y:S04]  /*3d1f0*/  STL.64 [R1+0x2110], R190 ;  /* 0x002110be01007387 */ /* 0x0005e80000100a00 */
[----:B------:R2:W-:Y:S04]  /*3d200*/  STL.64 [R1+0x2108], R188 ;  /* 0x002108bc01007387 */ /* 0x0005e80000100a00 */
[----:B------:R2:W-:Y:S04]  /*3d210*/  STL.64 [R1+0x2120], R194 ;  /* 0x002120c201007387 */ /* 0x0005e80000100a00 */
[----:B------:R2:W-:Y:S04]  /*3d220*/  STL.64 [R1+0x2118], R192 ;  /* 0x002118c001007387 */ /* 0x0005e80000100a00 */
[----:B------:R-:W-:Y:S04]  /*3d230*/  STL.64 [R1+0x2130], R198 ;  /* 0x002130c601007387 */ /* 0x000fe80000100a00 */
[----:B------:R-:W-:Y:S04]  /*3d240*/  STL.64 [R1+0x2128], R196 ;  /* 0x002128c401007387 */ /* 0x000fe80000100a00 */
[----:B------:R-:W-:Y:S04]  /*3d250*/  STL.64 [R1+0x2140], R202 ;  /* 0x002140ca01007387 */ /* 0x000fe80000100a00 */
[----:B------:R-:W-:Y:S04]  /*3d260*/  STL.64 [R1+0x2138], R200 ;  /* 0x002138c801007387 */ /* 0x000fe80000100a00 */
[----:B------:R-:W-:Y:S04]  /*3d270*/  STL.64 [R1+0x2150], R34 ;  /* 0x0021502201007387 */ /* 0x000fe80000100a00 */
        /* <DEDUP_REMOVED lines=73> */
[----:B------:R-:W-:Y:S04]  /*3d710*/  STL.64 [R1+0x21e0], R78 ;  /* 0x0021e04e01007387 */ /* 0x000fe80000100a00 */
[----:B------:R2:W-:Y:S01]  /*3d720*/  STL.64 [R1+0x21d8], R76 ;  /* 0x0021d84c01007387 */ /* 0x0005e20000100a00 */
[----:B---3--:R-:W-:-:S02]  /*3d730*/  IMAD.MOV.U32 R160, RZ, RZ, R25 ;  /* 0x000000ffffa07224 */ /* 0x008fc400078e0019 */
[----:B------:R-:W-:Y:S02]  /*3d740*/  IMAD.MOV.U32 R161, RZ, RZ, R24 ;  /* 0x000000ffffa17224 */ /* 0x000fe400078e0018 */
[----:B----4-:R-:W-:Y:S02]  /*3d750*/  IMAD.MOV.U32 R164, RZ, RZ, R21 ;  /* 0x000000ffffa47224 */ /* 0x010fe400078e0015 */
[----:B------:R-:W-:Y:S01]  /*3d760*/  IMAD.MOV.U32 R165, RZ, RZ, R20 ;  /* 0x000000ffffa57224 */ /* 0x000fe200078e0014 */
[----:B------:R-:W-:Y:S01]  /*3d770*/  MOV R162, R27 ;  /* 0x0000001b00a27202 */ /* 0x000fe20000000f00 */
[----:B------:R-:W-:Y:S01]  /*3d780*/  IMAD.MOV.U32 R163, RZ, RZ, R26 ;  /* 0x000000ffffa37224 */ /* 0x000fe200078e001a */
[----:B------:R-:W-:Y:S01]  /*3d790*/  MOV R166, R23 ;  /* 0x0000001700a67202 */ /* 0x000fe20000000f00 */
[----:B------:R-:W-:-:S05]  /*3d7a0*/  IMAD.MOV.U32 R167, RZ, RZ, R22 ;  /* 0x000000ffffa77224 */ /* 0x000fca00078e0016 */
[-C--:B-1----:R-:W-:Y:S07]  /*3d7b0*/  HMMA.1688.F32.TF32 R4, R152, R236.reuse, R160 ;  /* 0x000000ec9804723c */ /* 0x082fee00000810a0 */
[----:B------:R-:W-:Y:S01]  /*3d7c0*/  MOV R160, R247 ;  /* 0x000000f700a07202 */ /* 0x000fe20000000f00 */
[----:B------:R-:W-:Y:S01]  /*3d7d0*/  IMAD.MOV.U32 R161, RZ, RZ, R246 ;  /* 0x000000ffffa17224 */ /* 0x000fe200078e00f6 */
[----:B------:R-:W-:Y:S01]  /*3d7e0*/  MOV R163, R242 ;  /* 0x000000f200a37202 */ /* 0x000fe20000000f00 */
[----:B------:R-:W-:Y:S01]  /*3d7f0*/  IMAD.MOV.U32 R162, RZ, RZ, R243 ;  /* 0x000000ffffa27224 */ /* 0x000fe200078e00f3 */
[----:B--2---:R-:W-:Y:S06]  /*3d800*/  HMMA.1688.F32.TF32 R124, R132, R236, R36 ;  /* 0x000000ec847c723c */ /* 0x004fec0000081024 */
[C---:B------:R-:W-:Y:S06]  /*3d810*/  HMMA.1688.F32.TF32 R84, R100.reuse, R228, R84 ;  /* 0x000000e46454723c */ /* 0x040fec0000081054 */
        /* <DEDUP_REMOVED lines=25> */
[C---:B------:R-:W-:Y:S01]  /*3d9b0*/  HMMA.1688.F32.TF32 R120, R132.reuse, R232, R16 ;  /* 0x000000e88478723c */ /* 0x040fe20000081010 */
[----:B------:R-:W2:Y:S04]  /*3d9c0*/  LDL.LU R25, [R1+0x233c] ;  /* 0x00233c0001197983 */ /* 0x000ea80000300800 */
[----:B------:R-:W2:Y:S01]  /*3d9d0*/  LDL.LU R24, [R1+0x2338] ;  /* 0x0023380001187983 */ /* 0x000ea20000300800 */
[C---:B------:R-:W-:Y:S06]  /*3d9e0*/  HMMA.1688.F32.TF32 R128, R132.reuse, R240, R248 ;  /* 0x000000f08480723c */ /* 0x040fec00000810f8 */
[----:B------:R-:W-:Y:S01]  /*3d9f0*/  HMMA.1688.F32.TF32 R132, R132, R244, R204 ;  /* 0x000000f48484723c */ /* 0x000fe200000810cc */
[----:B------:R-:W3:Y:S06]  /*3da00*/  LDL.LU R204, [R1+0x350] ;  /* 0x0003500001cc7983 */ /* 0x000eec0000300800 */
[----:B------:R-:W-:Y:S01]  /*3da10*/  IMAD.MOV.U32 R205, RZ, RZ, R29 ;  /* 0x000000ffffcd7224 */ /* 0x000fe200078e001d */
[----:B------:R-:W-:Y:S01]  /*3da20*/  MOV R206, R28 ;  /* 0x0000001c00ce7202 */ /* 0x000fe20000000f00 */
[----:B------:R-:W4:Y:S04]  /*3da30*/  LDL.LU R29, [R1+0x2334] ;  /* 0x00233400011d7983 */ /* 0x000f280000300800 */
[----:B------:R-:W4:Y:S04]  /*3da40*/  LDL.LU R28, [R1+0x2330] ;  /* 0x00233000011c7983 */ /* 0x000f280000300800 */
[----:B------:R-:W3:Y:S04]  /*3da50*/  LDL.LU R207, [R1+0x35c] ;  /* 0x00035c0001cf7983 */ /* 0x000ee80000300800 */
[----:B------:R-:W3:Y:S04]  /*3da60*/  LDL.LU R248, [R1+0x4c0] ;  /* 0x0004c00001f87983 */ /* 0x000ee80000300800 */
[----:B------:R-:W3:Y:S04]  /*3da70*/  LDL.LU R249, [R1+0x4c4] ;  /* 0x0004c40001f97983 */ /* 0x000ee80000300800 */
[----:B------:R-:W3:Y:S04]  /*3da80*/  LDL.LU R250, [R1+0x4c8] ;  /* 0x0004c80001fa7983 */ /* 0x000ee80000300800 */
[----:B------:R-:W3:Y:S04]  /*3da90*/  LDL.LU R251, [R1+0x4cc] ;  /* 0x0004cc0001fb7983 */ /* 0x000ee80000300800 */
        /* <DEDUP_REMOVED lines=41> */
[----:B------:R-:W4:Y:S04]  /*3dd30*/  LDL.LU R246, [R1+0x2320] ;  /* 0x0023200001f67983 */ /* 0x000f280000300800 */
[----:B------:R-:W2:Y:S04]  /*3dd40*/  LDL.LU R243, [R1+0x231c] ;  /* 0x00231c0001f37983 */ /* 0x000ea80000300800 */
[----:B------:R-:W2:Y:S01]  /*3dd50*/  LDL.LU R242, [R1+0x2318] ;  /* 0x0023180001f27983 */ /* 0x000ea20000300800 */
[----:B------:R-:W-:Y:S01]  /*3dd60*/  HMMA.1688.F32.TF32 R8, R152, R232, R164 ;  /* 0x000000e89808723c */ /* 0x000fe200000810a4 */
[----:B------:R-:W-:Y:S01]  /*3dd70*/  IMAD.MOV.U32 R172, RZ, RZ, R218 ;  /* 0x000000ffffac7224 */ /* 0x000fe200078e00da */
[----:B------:R-:W-:-:S05]  /*3dd80*/  MOV R173, R222 ;  /* 0x000000de00ad7202 */ /* 0x000fca0000000f00 */
[----:B------:R-:W-:Y:S01]  /*3dd90*/  IMAD.MOV.U32 R164, RZ, RZ, R234 ;  /* 0x000000ffffa47224 */ /* 0x000fe200078e00ea */
[----:B------:R-:W-:Y:S01]  /*3dda0*/  MOV R166, R239 ;  /* 0x000000ef00a67202 */ /* 0x000fe20000000f00 */
[----:B------:R-:W2:Y:S01]  /*3ddb0*/  LDL.LU R234, [R1+0x2314] ;  /* 0x0023140001ea7983 */ /* 0x000ea20000300800 */
[----:B------:R-:W-:Y:S02]  /*3ddc0*/  IMAD.MOV.U32 R165, RZ, RZ, R235 ;  /* 0x000000ffffa57224 */ /* 0x000fe400078e00eb */
[----:B------:R-:W-:Y:S01]  /*3ddd0*/  IMAD.MOV.U32 R167, RZ, RZ, R238 ;  /* 0x000000ffffa77224 */ /* 0x000fe200078e00ee */
[----:B------:R-:W2:Y:S01]  /*3dde0*/  LDL.LU R235, [R1+0x2310] ;  /* 0x0023100001eb7983 */ /* 0x000ea20000300800 */
[----:B------:R-:W-:-:S03]  /*3ddf0*/  IMAD.MOV.U32 R174, RZ, RZ, R227 ;  /* 0x000000ffffae7224 */ /* 0x000fc600078e00e3 */
[----:B------:R-:W2:Y:S01]  /*3de00*/  LDL.LU R239, [R1+0x230c] ;  /* 0x00230c0001ef7983 */ /* 0x000ea20000300800 */
[----:B------:R-:W-:-:S03]  /*3de10*/  IMAD.MOV.U32 R175, RZ, RZ, R226 ;  /* 0x000000ffffaf7224 */ /* 0x000fc600078e00e2 */
[----:B------:R-:W2:Y:S04]  /*3de20*/  LDL.LU R238, [R1+0x2308] ;  /* 0x0023080001ee7983 */ /* 0x000ea80000300800 */
[----:B------:R-:W2:Y:S04]  /*3de30*/  LDL.LU R218, [R1+0x2304] ;  /* 0x0023040001da7983 */ /* 0x000ea80000300800 */
[----:B------:R-:W2:Y:S04]  /*3de40*/  LDL.LU R222, [R1+0x2300] ;  /* 0x0023000001de7983 */ /* 0x000ea80000300800 */
[----:B------:R-:W2:Y:S04]  /*3de50*/  LDL.LU R227, [R1+0x22fc] ;  /* 0x0022fc0001e37983 */ /* 0x000ea80000300800 */
[----:B------:R-:W2:Y:S01]  /*3de60*/  LDL.LU R226, [R1+0x22f8] ;  /* 0x0022f80001e27983 */ /* 0x000ea20000300800 */
[----:B---3--:R-:W-:Y:S01]  /*3de70*/  MOV R179, R247 ;  /* 0x000000f700b37202 */ /* 0x008fe20000000f00 */
[----:B----4-:R-:W-:-:S02]  /*3de80*/  IMAD.MOV.U32 R178, RZ, RZ, R246 ;  /* 0x000000ffffb27224 */ /* 0x010fc400078e00f6 */
[----:B--2---:R-:W-:Y:S01]  /*3de90*/  IMAD.MOV.U32 R177, RZ, RZ, R243 ;  /* 0x000000ffffb17224 */ /* 0x004fe200078e00f3 */
[----:B------:R-:W-:Y:S02]  /*3dea0*/  MOV R176, R242 ;  /* 0x000000f200b07202 */ /* 0x000fe40000000f00 */
[----:B------:R-:W2:Y:S04]  /*3deb0*/  LDL.LU R242, [R1+0x22f4] ;  /* 0x0022f40001f27983 */ /* 0x000ea80000300800 */
[----:B------:R-:W3:Y:S04]  /*3dec0*/  LDL.LU R243, [R1+0x22f0] ;  /* 0x0022f00001f37983 */ /* 0x000ee80000300800 */
[----:B------:R-:W4:Y:S04]  /*3ded0*/  LDL.LU R246, [R1+0x22ec] ;  /* 0x0022ec0001f67983 */ /* 0x000f280000300800 */
[----:B------:R-:W4:Y:S01]  /*3dee0*/  LDL.LU R247, [R1+0x22e8] ;  /* 0x0022e80001f77983 */ /* 0x000f220000300800 */
[----:B------:R-:W-:Y:S01]  /*3def0*/  MOV R182, R235 ;  /* 0x000000eb00b67202 */ /* 0x000fe20000000f00 */
[----:B------:R-:W-:-:S02]  /*3df00*/  IMAD.MOV.U32 R183, RZ, RZ, R234 ;  /* 0x000000ffffb77224 */ /* 0x000fc400078e00ea */
[----:B------:R-:W-:Y:S02]  /*3df10*/  IMAD.MOV.U32 R181, RZ, RZ, R239 ;  /* 0x000000ffffb57224 */ /* 0x000fe400078e00ef */
[----:B------:R-:W-:Y:S02]  /*3df20*/  IMAD.MOV.U32 R180, RZ, RZ, R238 ;  /* 0x000000ffffb47224 */ /* 0x000fe400078e00ee */
[----:B------:R-:W4:Y:S04]  /*3df30*/  LDL.LU R238, [R1+0x22e4] ;  /* 0x0022e40001ee7983 */ /* 0x000f280000300800 */
[----:B------:R-:W4:Y:S04]  /*3df40*/  LDL.LU R239, [R1+0x22e0] ;  /* 0x0022e00001ef7983 */ /* 0x000f280000300800 */
[----:B------:R-:W4:Y:S04]  /*3df50*/  LDL.LU R235, [R1+0x22dc] ;  /* 0x0022dc0001eb7983 */ /* 0x000f280000300800 */
[----:B------:R-:W4:Y:S01]  /*3df60*/  LDL.LU R234, [R1+0x22d8] ;  /* 0x0022d80001ea7983 */ /* 0x000f220000300800 */
[----:B--2---:R-:W-:-:S02]  /*3df70*/  IMAD.MOV.U32 R191, RZ, RZ, R242 ;  /* 0x000000ffffbf7224 */ /* 0x004fc400078e00f2 */
[----:B---3--:R-:W-:Y:S02]  /*3df80*/  IMAD.MOV.U32 R190, RZ, RZ, R243 ;  /* 0x000000ffffbe7224 */ /* 0x008fe400078e00f3 */
[----:B----4-:R-:W-:Y:S02]  /*3df90*/  IMAD.MOV.U32 R188, RZ, RZ, R246 ;  /* 0x000000ffffbc7224 */ /* 0x010fe400078e00f6 */
[----:B------:R-:W2:Y:S01]  /*3dfa0*/  LDL.LU R246, [R1+0x22d4] ;  /* 0x0022d40001f67983 */ /* 0x000ea20000300800 */
[----:B------:R-:W-:-:S03]  /*3dfb0*/  MOV R189, R247 ;  /* 0x000000f700bd7202 */ /* 0x000fc60000000f00 */
[----:B------:R-:W3:Y:S04]  /*3dfc0*/  LDL.LU R247, [R1+0x22d0] ;  /* 0x0022d00001f77983 */ /* 0x000ee80000300800 */
[----:B------:R-:W4:Y:S04]  /*3dfd0*/  LDL.LU R243, [R1+0x22cc] ;  /* 0x0022cc0001f37983 */ /* 0x000f280000300800 */
[----:B------:R-:W4:Y:S01]  /*3dfe0*/  LDL.LU R242, [R1+0x22c8] ;  /* 0x0022c80001f27983 */ /* 0x000f220000300800 */
[----:B------:R-:W-:Y:S01]  /*3dff0*/  MOV R195, R238 ;  /* 0x000000ee00c37202 */ /* 0x000fe20000000f00 */
[----:B------:R-:W-:Y:S01]  /*3e000*/  IMAD.MOV.U32 R194, RZ, RZ, R239 ;  /* 0x000000ffffc27224 */ /* 0x000fe200078e00ef */
[----:B------:R-:W-:-:S02]  /*3e010*/  MOV R192, R235 ;  /* 0x000000eb00c07202 */ /* 0x000fc40000000f00 */
[----:B------:R-:W4:Y:S01]  /*3e020*/  LDL.LU R235, [R1+0x22c4] ;  /* 0x0022c40001eb7983 */ /* 0x000f220000300800 */
[----:B------:R-:W-:-:S03]  /*3e030*/  IMAD.MOV.U32 R193, RZ, RZ, R234 ;  /* 0x000000ffffc17224 */ /* 0x000fc600078e00ea */
[----:B------:R-:W4:Y:S04]  /*3e040*/  LDL.LU R234, [R1+0x22c0] ;  /* 0x0022c00001ea7983 */ /* 0x000f280000300800 */
[----:B------:R-:W4:Y:S04]  /*3e050*/  LDL.LU R239, [R1+0x22bc] ;  /* 0x0022bc0001ef7983 */ /* 0x000f280000300800 */
[----:B------:R-:W4:Y:S01]  /*3e060*/  LDL.LU R238, [R1+0x22b8] ;  /* 0x0022b80001ee7983 */ /* 0x000f220000300800 */
[----:B------:R-:W-:Y:S06]  /*3e070*/  HMMA.1688.F32.TF32 R32, R152, R240, R212 ;  /* 0x000000f09820723c */ /* 0x000fec00000810d4 */
[-C--:B------:R-:W-:Y:S06]  /*3e080*/  HMMA.1688.F32.TF32 R148, R40, R228.reuse, R148 ;  /* 0x000000e42894723c */ /* 0x080fec0000081094 */
[----:B------:R-:W-:Y:S01]  /*3e090*/  HMMA.1688.F32.TF32 R24, R152, R228, R24 ;  /* 0x000000e49818723c */ /* 0x000fe20000081018 */
[----:B--2---:R-:W-:Y:S01]  /*3e0a0*/  IMAD.MOV.U32 R199, RZ, RZ, R246 ;  /* 0x000000ffffc77224 */ /* 0x004fe200078e00f6 */
[----:B---3--:R-:W-:Y:S01]  /*3e0b0*/  MOV R198, R247 ;  /* 0x000000f700c67202 */ /* 0x008fe20000000f00 */
[----:B----4-:R-:W-:-:S02]  /*3e0c0*/  IMAD.MOV.U32 R196, RZ, RZ, R243 ;  /* 0x000000ffffc47224 */ /* 0x010fc400078e00f3 */
[----:B------:R-:W2:Y:S01]  /*3e0d0*/  LDL.LU R243, [R1+0x22b4] ;  /* 0x0022b40001f37983 */ /* 0x000ea20000300800 */
[----:B------:R-:W-:-:S03]  /*3e0e0*/  IMAD.MOV.U32 R197, RZ, RZ, R242 ;  /* 0x000000ffffc57224 */ /* 0x000fc600078e00f2 */
[----:B------:R-:W3:Y:S04]  /*3e0f0*/  LDL.LU R242, [R1+0x22b0] ;  /* 0x0022b00001f27983 */ /* 0x000ee80000300800 */
[----:B------:R-:W4:Y:S04]  /*3e100*/  LDL.LU R247, [R1+0x22ac] ;  /* 0x0022ac0001f77983 */ /* 0x000f280000300800 */
[----:B------:R-:W4:Y:S01]  /*3e110*/  LDL.LU R246, [R1+0x22a8] ;  /* 0x0022a80001f67983 */ /* 0x000f220000300800 */
[----:B------:R-:W-:Y:S01]  /*3e120*/  IMAD.MOV.U32 R229, RZ, RZ, R32 ;  /* 0x000000ffffe57224 */ /* 0x000fe200078e0020 */
[-C--:B------:R-:W-:Y:S01]  /*3e130*/  HMMA.1688.F32.TF32 R144, R40, R224.reuse, R144 ;  /* 0x000000e02890723c */ /* 0x080fe20000081090 */
[----:B------:R-:W-:Y:S01]  /*3e140*/  MOV R228, R33 ;  /* 0x0000002100e47202 */ /* 0x000fe20000000f00 */
[----:B------:R-:W4:Y:S04]  /*3e150*/  LDL.LU R32, [R1+0x410] ;  /* 0x0004100001207983 */ /* 0x000f280000300800 */
[----:B------:R-:W-:Y:S01]  /*3e160*/  HMMA.1688.F32.TF32 R20, R152, R224, R20 ;  /* 0x000000e09814723c */ /* 0x000fe20000081014 */
[----:B------:R-:W4:Y:S06]  /*3e170*/  LDL.LU R33, [R1+0x414] ;  /* 0x0004140001217983 */ /* 0x000f2c0000300800 */
[----:B------:R-:W-:-:S02]  /*3e180*/  IMAD.MOV.U32 R225, RZ, RZ, R34 ;  /* 0x000000ffffe17224 */ /* 0x000fc400078e0022 */
[----:B------:R-:W-:Y:S01]  /*3e190*/  IMAD.MOV.U32 R224, RZ, RZ, R35 ;  /* 0x000000ffffe07224 */ /* 0x000fe200078e0023 */
        /* <DEDUP_REMOVED lines=50> */
[----:B------:R-:W-:Y:S01]  /*3e4c0*/  MOV R200, R238 ;  /* 0x000000ee00c87202 */ /* 0x000fe20000000f00 */
[----:B------:R-:W-:Y:S01]  /*3e4d0*/  IMAD.MOV.U32 R201, RZ, RZ, R239 ;  /* 0x000000ffffc97224 */ /* 0x000fe200078e00ef */
[----:B------:R-:W-:Y:S01]  /*3e4e0*/  MOV R203, R235 ;  /* 0x000000eb00cb7202 */ /* 0x000fe20000000f00 */
[----:B------:R-:W-:-:S02]  /*3e4f0*/  IMAD.MOV.U32 R202, RZ, RZ, R234 ;  /* 0x000000ffffca7224 */ /* 0x000fc400078e00ea */
[----:B------:R-:W-:Y:S01]  /*3e500*/  IMAD.MOV.U32 R184, RZ, RZ, R226 ;  /* 0x000000ffffb87224 */ /* 0x000fe200078e00e2 */
[----:B------:R-:W-:Y:S01]  /*3e510*/  MOV R186, R222 ;  /* 0x000000de00ba7202 */ /* 0x000fe20000000f00 */
[----:B------:R-:W-:Y:S02]  /*3e520*/  IMAD.MOV.U32 R185, RZ, RZ, R227 ;  /* 0x000000ffffb97224 */ /* 0x000fe400078e00e3 */
[----:B------:R-:W-:Y:S02]  /*3e530*/  IMAD.MOV.U32 R187, RZ, RZ, R218 ;  /* 0x000000ffffbb7224 */ /* 0x000fe400078e00da */
[----:B------:R-:W-:Y:S01]  /*3e540*/  IMAD.MOV.U32 R168, RZ, RZ, R219 ;  /* 0x000000ffffa87224 */ /* 0x000fe200078e00db */
[----:B------:R-:W-:Y:S01]  /*3e550*/  MOV R169, R223 ;  /* 0x000000df00a97202 */ /* 0x000fe20000000f00 */
[----:B------:R-:W-:Y:S02]  /*3e560*/  IMAD.MOV.U32 R170, RZ, RZ, R230 ;  /* 0x000000ffffaa7224 */ /* 0x000fe400078e00e6 */
[----:B------:R-:W-:-:S02]  /*3e570*/  IMAD.MOV.U32 R171, RZ, RZ, R231 ;  /* 0x000000ffffab7224 */ /* 0x000fc400078e00e7 */
[----:B--2---:R-:W-:Y:S02]  /*3e580*/  IMAD.MOV.U32 R47, RZ, RZ, R243 ;  /* 0x000000ffff2f7224 */ /* 0x004fe400078e00f3 */
[----:B---3--:R-:W-:Y:S01]  /*3e590*/  IMAD.MOV.U32 R46, RZ, RZ, R242 ;  /* 0x000000ffff2e7224 */ /* 0x008fe200078e00f2 */
[----:B----4-:R-:W-:Y:S01]  /*3e5a0*/  MOV R45, R247 ;  /* 0x000000f7002d7202 */ /* 0x010fe20000000f00 */
[----:B------:R-:W-:Y:S02]  /*3e5b0*/  IMAD.MOV.U32 R44, RZ, RZ, R246 ;  /* 0x000000ffff2c7224 */ /* 0x000fe400078e00f6 */
[----:B------:R-:W2:Y:S04]  /*3e5c0*/  LDL.LU R246, [R1+0x22a4] ;  /* 0x0022a40001f67983 */ /* 0x000ea80000300800 */
[----:B------:R-:W2:Y:S04]  /*3e5d0*/  LDL.LU R247, [R1+0x22a0] ;  /* 0x0022a00001f77983 */ /* 0x000ea80000300800 */
[----:B------:R-:W3:Y:S04]  /*3e5e0*/  LDL.LU R242, [R1+0x229c] ;  /* 0x00229c0001f27983 */ /* 0x000ee80000300800 */
[----:B------:R-:W3:Y:S04]  /*3e5f0*/  LDL.LU R243, [R1+0x2298] ;  /* 0x0022980001f37983 */ /* 0x000ee80000300800 */
[----:B------:R-:W4:Y:S04]  /*3e600*/  LDL.LU R238, [R1+0x2294] ;  /* 0x0022940001ee7983 */ /* 0x000f280000300800 */
[----:B------:R-:W4:Y:S04]  /*3e610*/  LDL.LU R239, [R1+0x2290] ;  /* 0x0022900001ef7983 */ /* 0x000f280000300800 */
[----:B------:R-:W2:Y:S04]  /*3e620*/  LDL.LU R234, [R1+0x228c] ;  /* 0x00228c0001ea7983 */ /* 0x000ea80000300800 */
[----:B------:R-:W2:Y:S04]  /*3e630*/  LDL.LU R235, [R1+0x2288] ;  /* 0x0022880001eb7983 */ /* 0x000ea80000300800 */
[----:B------:R-:W3:Y:S04]  /*3e640*/  LDL.LU R226, [R1+0x2284] ;  /* 0x0022840001e27983 */ /* 0x000ee80000300800 */
[----:B------:R-:W3:Y:S04]  /*3e650*/  LDL.LU R227, [R1+0x2280] ;  /* 0x0022800001e37983 */ /* 0x000ee80000300800 */
[----:B------:R-:W4:Y:S04]  /*3e660*/  LDL.LU R222, [R1+0x227c] ;  /* 0x00227c0001de7983 */ /* 0x000f280000300800 */
[----:B------:R-:W2:Y:S04]  /*3e670*/  LDL.LU R218, [R1+0x2278] ;  /* 0x0022780001da7983 */ /* 0x000ea80000300800 */
[----:B------:R-:W2:Y:S04]  /*3e680*/  LDL.LU R219, [R1+0x2274] ;  /* 0x0022740001db7983 */ /* 0x000ea80000300800 */
[----:B------:R-:W4:Y:S04]  /*3e690*/  LDL.LU R223, [R1+0x2270] ;  /* 0x0022700001df7983 */ /* 0x000f280000300800 */
[----:B------:R-:W3:Y:S04]  /*3e6a0*/  LDL.LU R230, [R1+0x226c] ;  /* 0x00226c0001e67983 */ /* 0x000ee80000300800 */
[----:B------:R-:W3:Y:S01]  /*3e6b0*/  LDL.LU R231, [R1+0x2268] ;  /* 0x0022680001e77983 */ /* 0x000ee20000300800 */
[C---:B------:R-:W-:Y:S06]  /*3e6c0*/  HMMA.1688.F32.TF32 R136, R40.reuse, R216, R136 ;  /* 0x000000d82888723c */ /* 0x040fec0000081088 */
[C---:B------:R-:W-:Y:S06]  /*3e6d0*/  HMMA.1688.F32.TF32 R140, R40.reuse, R220, R140 ;  /* 0x000000dc288c723c */ /* 0x040fec000008108c */
[C---:B------:R-:W-:Y:S06]  /*3e6e0*/  HMMA.1688.F32.TF32 R28, R40.reuse, R232, R28 ;  /* 0x000000e8281c723c */ /* 0x040fec000008101c */
[C---:B------:R-:W-:Y:S06]  /*3e6f0*/  HMMA.1688.F32.TF32 R248, R40.reuse, R236, R248 ;  /* 0x000000ec28f8723c */ /* 0x040fec00000810f8 */
[C---:B------:R-:W-:Y:S06]  /*3e700*/  HMMA.1688.F32.TF32 R36, R40.reuse, R240, R36 ;  /* 0x000000f02824723c */ /* 0x040fec0000081024 */
[----:B------:R-:W-:Y:S01]  /*3e710*/  HMMA.1688.F32.TF32 R40, R40, R244, R204 ;  /* 0x000000f42828723c */ /* 0x000fe200000810cc */
        /* <DEDUP_REMOVED lines=10> */
[----:B------:R-:W1:Y:S11]  /*3e7c0*/  LDS R155, [R3+UR12+0xf080] ;  /* 0x00f0800c039b7984 */ /* 0x000e760008000800 */
[----:B------:R-:W-:Y:S01]  /*3e7d0*/  MOV R221, R88 ;  /* 0x0000005800dd7202 */ /* 0x000fe20000000f00 */
[----:B------:R-:W-:Y:S01]  /*3e7e0*/  IMAD.MOV.U32 R220, RZ, RZ, R89 ;  /* 0x000000ffffdc7224 */ /* 0x000fe200078e0059 */
[----:B------:R-:W-:Y:S01]  /*3e7f0*/  MOV R216, R91 ;  /* 0x0000005b00d87202 */ /* 0x000fe20000000f00 */
[----:B------:R-:W-:-:S02]  /*3e800*/  IMAD.MOV.U32 R217, RZ, RZ, R90 ;  /* 0x000000ffffd97224 */ /* 0x000fc400078e005a */
[C---:B--2---:R-:W-:Y:S06]  /*3e810*/  HMMA.1688.F32.TF32 R88, R156.reuse, R218, R84 ;  /* 0x000000da9c58723c */ /* 0x044fec0000081054 */
[C---:B----4-:R-:W-:Y:S06]  /*3e820*/  HMMA.1688.F32.TF32 R84, R156.reuse, R222, R80 ;  /* 0x000000de9c54723c */ /* 0x050fec0000081050 */
[C---:B---3--:R-:W-:Y:S06]  /*3e830*/  HMMA.1688.F32.TF32 R80, R156.reuse, R226, R76 ;  /* 0x000000e29c50723c */ /* 0x048fec000008104c */
[C---:B------:R-:W-:Y:S06]  /*3e840*/  HMMA.1688.F32.TF32 R76, R156.reuse, R230, R72 ;  /* 0x000000e69c4c723c */ /* 0x040fec0000081048 */
[C---:B------:R-:W-:Y:S06]  /*3e850*/  HMMA.1688.F32.TF32 R72, R156.reuse, R234, R68 ;  /* 0x000000ea9c48723c */ /* 0x040fec0000081044 */
[C---:B------:R-:W-:Y:S06]  /*3e860*/  HMMA.1688.F32.TF32 R68, R156.reuse, R238, R64 ;  /* 0x000000ee9c44723c */ /* 0x040fec0000081040 */
[C---:B------:R-:W-:Y:S06]  /*3e870*/  HMMA.1688.F32.TF32 R64, R156.reuse, R242, R60 ;  /* 0x000000f29c40723c */ /* 0x040fec000008103c */
[----:B------:R-:W-:Y:S01]  /*3e880*/  HMMA.1688.F32.TF32 R60, R156, R246, R56 ;  /* 0x000000f69c3c723c */ /* 0x000fe20000081038 */
[----:B------:R-:W-:Y:S01]  /*3e890*/  STL.64 [R1+0x4f0], R88 ;  /* 0x0004f05801007387 */ /* 0x000fe20000100a00 */
[----:B------:R-:W-:-:S03]  /*3e8a0*/  LOP3.LUT R233, R0, 0x20, RZ, 0x3c, !PT ;  /* 0x0000002000e97812 */ /* 0x000fc600078e3cff */
[----:B------:R-:W-:Y:S01]  /*3e8b0*/  LDS R156, [R0+UR12+0xe100] ;  /* 0x00e1000c009c7984 */ /* 0x000fe20008000800 */
[C---:B-1----:R-:W-:Y:S03]  /*3e8c0*/  HMMA.1688.F32.TF32 R56, R204.reuse, R218, R52 ;  /* 0x000000dacc38723c */ /* 0x042fe60000081034 */
[----:B------:R-:W-:Y:S03]  /*3e8d0*/  STL.64 [R1+0x4f8], R90 ;  /* 0x0004f85a01007387 */ /* 0x000fe60000100a00 */
[C---:B------:R-:W-:Y:S01]  /*3e8e0*/  HMMA.1688.F32.TF32 R52, R204.reuse, R222, R48 ;  /* 0x000000decc34723c */ /* 0x040fe20000081030 */
[----:B------:R-:W-:Y:S04]  /*3e8f0*/  STL.64 [R1+0x4e0], R84 ;  /* 0x0004e05401007387 */ /* 0x000fe80000100a00 */
[----:B------:R-:W-:Y:S01]  /*3e900*/  LDS R158, [R0+UR12+0xf100] ;  /* 0x00f1000c009e7984 */ /* 0x000fe20008000800 */
        /* <DEDUP_REMOVED lines=18> */
[----:B------:R1:W-:Y:S04]  /*3ea30*/  STL.64 [R1+0x778], R54 ;  /* 0x0007783601007387 */ /* 0x0003e80000100a00 */
[----:B------:R-:W-:Y:S04]  /*3ea40*/  STL.64 [R1+0x760], R48 ;  /* 0x0007603001007387 */ /* 0x000fe80000100a00 */
[----:B------:R3:W-:Y:S04]  /*3ea50*/  STL.64 [R1+0x768], R50 ;  /* 0x0007683201007387 */ /* 0x0007e80000100a00 */
[----:B------:R-:W2:Y:S04]  /*3ea60*/  LDL.LU R213, [R1+0x3f4] ;  /* 0x0003f40001d57983 */ /* 0x000ea80000300800 */
[----:B------:R-:W2:Y:S04]  /*3ea70*/  LDL.LU R214, [R1+0x3f8] ;  /* 0x0003f80001d67983 */ /* 0x000ea80000300800 */
[----:B------:R-:W2:Y:S01]  /*3ea80*/  LDL.LU R215, [R1+0x3fc] ;  /* 0x0003fc0001d77983 */ /* 0x000ea20000300800 */
[C---:B-1----:R-:W-:Y:S03]  /*3ea90*/  HMMA.1688.F32.TF32 R52, R204.reuse, R230, R44 ;  /* 0x000000e6cc34723c */ /* 0x042fe6000008102c */
[----:B------:R-:W-:Y:S03]  /*3eaa0*/  LDS R157, [R233+UR12+0xe100] ;  /* 0x00e1000ce99d7984 */ /* 0x000fe60008000800 */
[C---:B---3--:R-:W-:Y:S01]  /*3eab0*/  HMMA.1688.F32.TF32 R48, R204.reuse, R234, R32 ;  /* 0x000000eacc30723c */ /* 0x048fe20000081020 */
[----:B------:R-:W1:Y:S05]  /*3eac0*/  LDS R159, [R233+UR12+0xf100] ;  /* 0x00f1000ce99f7984 */ /* 0x000e6a0008000800 */
        /* <DEDUP_REMOVED lines=11> */
[C---:B----4-:R-:W-:Y:S03]  /*3eb80*/  HMMA.1688.F32.TF32 R44, R208.reuse, R218, R188 ;  /* 0x000000dad02c723c */ /* 0x050fe600000810bc */
[----:B------:R-:W-:Y:S04]  /*3eb90*/  LDS R204, [R2+UR12+0xe100] ;  /* 0x00e1000c02cc7984 */ /* 0x000fe80008000800 */
[----:B------:R-:W-:Y:S01]  /*3eba0*/  LDS R206, [R2+UR12+0xf100] ;  /* 0x00f1000c02ce7984 */ /* 0x000fe20008000800 */
[C---:B---3--:R-:W-:Y:S03]  /*3ebb0*/  HMMA.1688.F32.TF32 R32, R208.reuse, R222, R184 ;  /* 0x000000ded020723c */ /* 0x048fe600000810b8 */
[----:B------:R-:W-:Y:S04]  /*3ebc0*/  LDS R205, [R3+UR12+0xe100] ;  /* 0x00e1000c03cd7984 */ /* 0x000fe80008000800 */
[----:B------:R-:W3:Y:S04]  /*3ebd0*/  LDS R207, [R3+UR12+0xf100] ;  /* 0x00f1000c03cf7984 */ /* 0x000ee80008000800 */
[----:B------:R-:W-:Y:S04]  /*3ebe0*/  STL.64 [R1+0x710], R48 ;  /* 0x0007103001007387 */ /* 0x000fe80000100a00 */
[----:B------:R4:W-:Y:S04]  /*3ebf0*/  STL.64 [R1+0x718], R50 ;  /* 0x0007183201007387 */ /* 0x0009e80000100a00 */
[----:B------:R-:W-:Y:S04]  /*3ec00*/  STL.64 [R1+0x340], R44 ;  /* 0x0003402c01007387 */ /* 0x000fe80000100a00 */
[----:B------:R1:W-:Y:S01]  /*3ec10*/  STL.64 [R1+0x348], R46 ;  /* 0x0003482e01007387 */ /* 0x0003e20000100a00 */
[C---:B----4-:R-:W-:Y:S03]  /*3ec20*/  HMMA.1688.F32.TF32 R48, R208.reuse, R226, R180 ;  /* 0x000000e2d030723c */ /* 0x050fe600000810b4 */
[----:B------:R-:W-:Y:S04]  /*3ec30*/  STL.64 [R1+0x330], R32 ;  /* 0x0003302001007387 */ /* 0x000fe80000100a00 */
[----:B------:R4:W-:Y:S01]  /*3ec40*/  STL.64 [R1+0x338], R34 ;  /* 0x0003382201007387 */ /* 0x0009e20000100a00 */
[C---:B-1----:R-:W-:Y:S06]  /*3ec50*/  HMMA.1688.F32.TF32 R44, R208.reuse, R230, R176 ;  /* 0x000000e6d02c723c */ /* 0x042fec00000810b0 */
[C---:B----4-:R-:W-:Y:S09]  /*3ec60*/  HMMA.1688.F32.TF32 R32, R208.reuse, R234, R172 ;  /* 0x000000ead020723c */ /* 0x050ff200000810ac */
        /* <DEDUP_REMOVED lines=8> */
[----:B-1----:R-:W-:Y:S01]  /*3ecf0*/  HMMA.1688.F32.TF32 R32, R208, R246, R160 ;  /* 0x000000f6d020723c */ /* 0x002fe200000810a0 */
[----:B------:R-:W-:Y:S04]  /*3ed00*/  LDS R208, [R0+UR12+0xe180] ;  /* 0x00e1800c00d07984 */ /* 0x000fe80008000800 */
[----:B------:R-:W-:Y:S04]  /*3ed10*/  LDS R210, [R0+UR12+0xf180] ;  /* 0x00f1800c00d27984 */ /* 0x000fe80008000800 */
[----:B------:R-:W-:Y:S04]  /*3ed20*/  STL.64 [R1+0x2f0], R48 ;  /* 0x0002f03001007387 */ /* 0x000fe80000100a00 */
[----:B------:R-:W-:Y:S04]  /*3ed30*/  STL.64 [R1+0x2f8], R50 ;  /* 0x0002f83201007387 */ /* 0x000fe80000100a00 */
[----:B------:R-:W-:Y:S04]  /*3ed40*/  STL.64 [R1+0x2e0], R44 ;  /* 0x0002e02c01007387 */ /* 0x000fe80000100a00 */
[----:B------:R-:W-:Y:S04]  /*3ed50*/  STL.64 [R1+0x2e8], R46 ;  /* 0x0002e82e01007387 */ /* 0x000fe80000100a00 */
[----:B------:R-:W-:Y:S04]  /*3ed60*/  STL.64 [R1+0x2d0], R32 ;  /* 0x0002d02001007387 */ /* 0x000fe80000100a00 */
[----:B------:R2:W-:Y:S04]  /*3ed70*/  STL.64 [R1+0x2d8], R34 ;  /* 0x0002d82201007387 */ /* 0x0005e80000100a00 */
[----:B------:R-:W4:Y:S04]  /*3ed80*/  LDL.LU R160, [R1+0xd0] ;  /* 0x0000d00001a07983 */ /* 0x000f280000300800 */
[----:B------:R-:W-:Y:S04]  /*3ed90*/  LDS R209, [R233+UR12+0xe180] ;  /* 0x00e1800ce9d17984 */ /* 0x000fe80008000800 */
[----:B------:R-:W1:Y:S01]  /*3eda0*/  LDS R211, [R233+UR12+0xf180] ;  /* 0x00f1800ce9d37984 */ /* 0x000e620008000800 */
[----:B--2---:R-:W-:-:S15]  /*3edb0*/  HMMA.1688.F32.TF32 R32, R152, R218, R212 ;  /* 0x000000da9820723c */ /* 0x004fde00000810d4 */
[----:B------:R-:W-:-:S08]  /*3edc0*/  NOP ;  /* 0x0000000000007918 */ /* 0x000fd00000000000 */
[----:B------:R2:W-:Y:S04]  /*3edd0*/  STL.64 [R1+0x700], R32 ;  /* 0x0007002001007387 */ /* 0x0005e80000100a00 */
[----:B------:R3:W-:Y:S04]  /*3ede0*/  STL.64 [R1+0x708], R34 ;  /* 0x0007082201007387 */ /* 0x0007e80000100a00 */
        /* <DEDUP_REMOVED lines=103> */
[----:B--2---:R-:W2:Y:S04]  /*3f460*/  LDL.LU R32, [R1+0x200] ;  /* 0x0002000001207983 */ /* 0x004ea80000300800 */
        /* <DEDUP_REMOVED lines=25> */
[----:B----4-:R-:W4:Y:S04]  /*3f600*/  LDL.LU.64 R110, [R1+0x2260] ;  /* 0x00226000016e7983 */ /* 0x010f280000300a00 */
        /* <DEDUP_REMOVED lines=25> */
[----:B-1----:R-:W3:Y:S04]  /*3f7a0*/  LDL.LU R152, [R1+0x260] ;  /* 0x0002600001987983 */ /* 0x002ee80000300800 */
[----:B------:R-:W3:Y:S04]  /*3f7b0*/  LDL.LU R153, [R1+0x264] ;  /* 0x0002640001997983 */ /* 0x000ee80000300800 */
[----:B--2---:R-:W3:Y:S04]  /*3f7c0*/  LDL.LU R154, [R1+0x268] ;  /* 0x00026800019a7983 */ /* 0x004ee80000300800 */
        /* <DEDUP_REMOVED lines=9> */
[----:B------:R-:W-:Y:S06]  /*3f860*/  HMMA.1688.F32.TF32 R56, R156, R246, R56 ;  /* 0x000000f69c38723c */ /* 0x000fec0000081038 */
[C---:B------:R-:W-:Y:S01]  /*3f870*/  HMMA.1688.F32.TF32 R52, R204.reuse, R218, R52 ;  /* 0x000000dacc34723c */ /* 0x040fe20000081034 */
[----:B-1----:R-:W2:Y:S04]  /*3f880*/  LDL.LU.64 R82, [R1+0x21f0] ;  /* 0x0021f00001527983 */ /* 0x002ea80000300a00 */
[----:B------:R-:W2:Y:S01]  /*3f890*/  LDL.LU.64 R80, [R1+0x21e8] ;  /* 0x0021e80001507983 */ /* 0x000ea20000300a00 */
[C---:B------:R-:W-:Y:S03]  /*3f8a0*/  HMMA.1688.F32.TF32 R48, R204.reuse, R222, R48 ;  /* 0x000000decc30723c */ /* 0x040fe60000081030 */
[----:B------:R-:W-:Y:S04]  /*3f8b0*/  STL.64 [R1+0x2a0], R76 ;  /* 0x0002a04c01007387 */ /* 0x000fe80000100a00 */
[----:B------:R1:W-:Y:S01]  /*3f8c0*/  STL.64 [R1+0x2a8], R78 ;  /* 0x0002a84e01007387 */ /* 0x0003e20000100a00 */
[C---:B------:R-:W-:Y:S06]  /*3f8d0*/  HMMA.1688.F32.TF32 R44, R204.reuse, R226, R44 ;  /* 0x000000e2cc2c723c */ /* 0x040fec000008102c */
[----:B------:R-:W-:Y:S01]  /*3f8e0*/  HMMA.1688.F32.TF32 R32, R204, R230, R32 ;  /* 0x000000e6cc20723c */ /* 0x000fe20000081020 */
        /* <DEDUP_REMOVED lines=13> */
[----:B------:R-:W2:Y:S01]  /*3f9c0*/  LDL.LU.64 R64, [R1+0x21a8] ;  /* 0x0021a80001407983 */ /* 0x000ea20000300a00 */
[----:B---3--:R-:W-:Y:S03]  /*3f9d0*/  HMMA.1688.F32.TF32 R152, R156, R238, R152 ;  /* 0x000000ee9c98723c */ /* 0x008fe60000081098 */
[----:B------:R-:W-:Y:S04]  /*3f9e0*/  LDS R156, [R0+UR12+0xe200] ;  /* 0x00e2000c009c7984 */ /* 0x000fe80008000800 */
[----:B------:R-:W-:Y:S04]  /*3f9f0*/  LDS R158, [R0+UR12+0xf200] ;  /* 0x00f2000c009e7984 */ /* 0x000fe80008000800 */
[----:B------:R-:W-:Y:S04]  /*3fa00*/  LDS R157, [R233+UR12+0xe200] ;  /* 0x00e2000ce99d7984 */ /* 0x000fe80008000800 */
[----:B------:R-:W-:Y:S08]  /*3fa10*/  LDS R159, [R233+UR12+0xf200] ;  /* 0x00f2000ce99f7984 */ /* 0x000ff00008000800 */
        /* <DEDUP_REMOVED lines=25> */
[----:B-1----:R-:W-:Y:S03]  /*3fbb0*/  HMMA.1688.F32.TF32 R48, R204, R246, R188 ;  /* 0x000000f6cc30723c */ /* 0x002fe600000810bc */
[----:B------:R-:W-:Y:S04]  /*3fbc0*/  STL.64 [R1+0x620], R32 ;  /* 0x0006202001007387 */ /* 0x000fe80000100a00 */
[----:B------:R1:W-:Y:S01]  /*3fbd0*/  STL.64 [R1+0x628], R34 ;  /* 0x0006282201007387 */ /* 0x0003e20000100a00 */
[C---:B---3--:R-:W-:Y:S03]  /*3fbe0*/  HMMA.1688.F32.TF32 R44, R208.reuse, R218, R184 ;  /* 0x000000dad02c723c */ /* 0x048fe600000810b8 */
[----:B------:R-:W-:Y:S04]  /*3fbf0*/  LDS R204, [R2+UR12+0xe200] ;  /* 0x00e2000c02cc7984 */ /* 0x000fe80008000800 */
[----:B------:R-:W-:Y:S01]  /*3fc00*/  LDS R206, [R2+UR12+0xf200] ;  /* 0x00f2000c02ce7984 */ /* 0x000fe20008000800 */
[C---:B-1----:R-:W-:Y:S03]  /*3fc10*/  HMMA.1688.F32.TF32 R32, R208.reuse, R222, R180 ;  /* 0x000000ded020723c */ /* 0x042fe600000810b4 */
[----:B------:R-:W-:Y:S04]  /*3fc20*/  LDS R205, [R3+UR12+0xe200] ;  /* 0x00e2000c03cd7984 */ /* 0x000fe80008000800 */
[----:B------:R-:W1:Y:S04]  /*3fc30*/  LDS R207, [R3+UR12+0xf200] ;  /* 0x00f2000c03cf7984 */ /* 0x000e680008000800 */
[----:B------:R-:W-:Y:S04]  /*3fc40*/  STL.64 [R1+0x2c0], R48 ;  /* 0x0002c03001007387 */ /* 0x000fe80000100a00 */
[----:B------:R3:W-:Y:S04]  /*3fc50*/  STL.64 [R1+0x2c8], R50 ;  /* 0x0002c83201007387 */ /* 0x0007e80000100a00 */
[----:B------:R-:W-:Y:S04]  /*3fc60*/  STL.64 [R1+0x230], R44 ;  /* 0x0002302c01007387 */ /* 0x000fe80000100a00 */
[----:B------:R4:W-:Y:S01]  /*3fc70*/  STL.64 [R1+0x238], R46 ;  /* 0x0002382e01007387 */ /* 0x0009e20000100a00 */
[C---:B---3--:R-:W-:Y:S03]  /*3fc80*/  HMMA.1688.F32.TF32 R48, R208.reuse, R226, R176 ;  /* 0x000000e2d030723c */ /* 0x048fe600000810b0 */
[----:B------:R-:W-:Y:S04]  /*3fc90*/  STL.64 [R1+0x220], R32 ;  /* 0x0002202001007387 */ /* 0x000fe80000100a00 */
[----:B------:R3:W-:Y:S01]  /*3fca0*/  STL.64 [R1+0x228], R34 ;  /* 0x0002282201007387 */ /* 0x0007e20000100a00 */
[C---:B----4-:R-:W-:Y:S06]  /*3fcb0*/  HMMA.1688.F32.TF32 R44, R208.reuse, R230, R172 ;  /* 0x000000e6d02c723c */ /* 0x050fec00000810ac */
[C---:B---3--:R-:W-:Y:S09]  /*3fcc0*/  HMMA.1688.F32.TF32 R32, R208.reuse, R234, R168 ;  /* 0x000000ead020723c */ /* 0x048ff200000810a8 */
        /* <DEDUP_REMOVED lines=8> */
[----:B---3--:R-:W-:Y:S01]  /*3fd50*/  HMMA.1688.F32.TF32 R32, R208, R246, R212 ;  /* 0x000000f6d020723c */ /* 0x008fe200000810d4 */
[----:B------:R-:W-:Y:S04]  /*3fd60*/  LDS R208, [R0+UR12+0xe280] ;  /* 0x00e2800c00d07984 */ /* 0x000fe80008000800 */
[----:B------:R-:W-:Y:S04]  /*3fd70*/  LDS R210, [R0+UR12+0xf280] ;  /* 0x00f2800c00d27984 */ /* 0x000fe80008000800 */
[----:B------:R-:W-:Y:S04]  /*3fd80*/  STL.64 [R1+0x1e0], R48 ;  /* 0x0001e03001007387 */ /* 0x000fe80000100a00 */
[----:B------:R-:W-:Y:S04]  /*3fd90*/  STL.64 [R1+0x1e8], R50 ;  /* 0x0001e83201007387 */ /* 0x000fe80000100a00 */
[----:B------:R-:W1:Y:S04]  /*3fda0*/  LDL.LU R212, [R1+0x20] ;  /* 0x0000200001d47983 */ /* 0x000e680000300800 */
[----:B------:R-:W-:Y:S04]  /*3fdb0*/  STL.64 [R1+0x1d0], R44 ;  /* 0x0001d02c01007387 */ /* 0x000fe80000100a00 */
[----:B------:R-:W-:Y:S04]  /*3fdc0*/  STL.64 [R1+0x1d8], R46 ;  /* 0x0001d82e01007387 */ /* 0x000fe80000100a00 */
[----:B------:R3:W-:Y:S04]  /*3fdd0*/  STL.64 [R1+0x1c0], R32 ;  /* 0x0001c02001007387 */ /* 0x0007e80000100a00 */
[----:B------:R4:W-:Y:S04]  /*3fde0*/  STL.64 [R1+0x1c8], R34 ;  /* 0x0001c82201007387 */ /* 0x0009e80000100a00 */
[----:B------:R-:W1:Y:S04]  /*3fdf0*/  LDL.LU R213, [R1+0x24] ;  /* 0x0000240001d57983 */ /* 0x000e680000300800 */
[----:B------:R-:W1:Y:S04]  /*3fe00*/  LDL.LU R214, [R1+0x28] ;  /* 0x0000280001d67983 */ /* 0x000e680000300800 */
[----:B------:R-:W1:Y:S04]  /*3fe10*/  LDL.LU R215, [R1+0x2c] ;  /* 0x00002c0001d77983 */ /* 0x000e680000300800 */
        /* <DEDUP_REMOVED lines=34> */
[----:B----4-:R-:W3:Y:S04]  /*40040*/  LDL.LU R34, [R1+0x118] ;  /* 0x0001180001227983 */ /* 0x010ee80000300800 */
        /* <DEDUP_REMOVED lines=34> */
[----:B------:R-:W4:Y:S01]  /*40270*/  LDS R211, [R233+UR12+0xf280] ;  /* 0x00f2800ce9d37984 */ /* 0x000f220008000800 */
[C---:B-1----:R-:W-:Y:S06]  /*40280*/  HMMA.1688.F32.TF32 R212, R204.reuse, R222, R212 ;  /* 0x000000deccd4723c */ /* 0x042fec00000810d4 */
[----:B--2---:R-:W-:Y:S06]  /*40290*/  HMMA.1688.F32.TF32 R160, R204, R218, R160 ;  /* 0x000000dacca0723c */ /* 0x004fec00000810a0 */
[C---:B------:R-:W-:Y:S06]  /*402a0*/  HMMA.1688.F32.TF32 R168, R156.reuse, R242, R168 ;  /* 0x000000f29ca8723c */ /* 0x040fec00000810a8 */
[C---:B------:R-:W-:Y:S06]  /*402b0*/  HMMA.1688.F32.TF32 R172, R156.reuse, R238, R172 ;  /* 0x000000ee9cac723c */ /* 0x040fec00000810ac */
[C---:B------:R-:W-:Y:S06]  /*402c0*/  HMMA.1688.F32.TF32 R176, R156.reuse, R234, R176 ;  /* 0x000000ea9cb0723c */ /* 0x040fec00000810b0 */
[C---:B------:R-:W-:Y:S06]  /*402d0*/  HMMA.1688.F32.TF32 R180, R156.reuse, R230, R180 ;  /* 0x000000e69cb4723c */ /* 0x040fec00000810b4 */
[----:B------:R-:W-:Y:S06]  /*402e0*/  HMMA.1688.F32.TF32 R188, R156, R222, R188 ;  /* 0x000000de9cbc723c */ /* 0x000fec00000810bc */
[C---:B---3--:R-:W-:Y:S06]  /*402f0*/  HMMA.1688.F32.TF32 R32, R152.reuse, R238, R32 ;  /* 0x000000ee9820723c */ /* 0x048fec0000081020 */
[C---:B----4-:R-:W-:Y:S06]  /*40300*/  HMMA.1688.F32.TF32 R44, R152.reuse, R234, R44 ;  /* 0x000000ea982c723c */ /* 0x050fec000008102c */
        /* <DEDUP_REMOVED lines=8> */
[----:B-1----:R-:W2:Y:S04]  /*40390*/  LDL.LU.64 R62, [R1+0x21a0] ;  /* 0x0021a000013e7983 */ /* 0x002ea80000300a00 */
[----:B------:R-:W2:Y:S01]  /*403a0*/  LDL.LU.64 R60, [R1+0x2198] ;  /* 0x00219800013c7983 */ /* 0x000ea20000300a00 */
[----:B------:R-:W-:Y:S03]  /*403b0*/  HMMA.1688.F32.TF32 R152, R152, R246, R196 ;  /* 0x000000f69898723c */ /* 0x000fe600000810c4 */
[----:B------:R-:W-:Y:S04]  /*403c0*/  STL.64 [R1+0x600], R56 ;  /* 0x0006003801007387 */ /* 0x000fe80000100a00 */
[----:B------:R1:W-:Y:S01]  /*403d0*/  STL.64 [R1+0x608], R58 ;  /* 0x0006083a01007387 */ /* 0x0003e20000100a00 */
[C---:B------:R-:W-:Y:S03]  /*403e0*/  HMMA.1688.F32.TF32 R192, R156.reuse, R218, R192 ;  /* 0x000000da9cc0723c */ /* 0x040fe600000810c0 */
[----:B-1----:R-:W3:Y:S04]  /*403f0*/  LDL.LU.64 R58, [R1+0x2190] ;  /* 0x00219000013a7983 */ /* 0x002ee80000300a00 */
[----:B------:R-:W3:Y:S04]  /*40400*/  LDL.LU.64 R56, [R1+0x2188] ;  /* 0x0021880001387983 */ /* 0x000ee80000300a00 */
[----:B------:R-:W-:Y:S04]  /*40410*/  STL.64 [R1+0x5f0], R52 ;  /* 0x0005f03401007387 */ /* 0x000fe80000100a00 */
[----:B------:R1:W-:Y:S01]  /*40420*/  STL.64 [R1+0x5f8], R54 ;  /* 0x0005f83601007387 */ /* 0x0003e20000100a00 */
[C---:B------:R-:W-:Y:S03]  /*40430*/  HMMA.1688.F32.TF32 R184, R156.reuse, R226, R184 ;  /* 0x000000e29cb8723c */ /* 0x040fe600000810b8 */
        /* <DEDUP_REMOVED lines=22> */
[----:B-1----:R-:W4:Y:S04]  /*405a0*/  LDL.LU R152, [R1] ;  /* 0x0000000001987983 */ /* 0x002f280000300800 */
[----:B------:R-:W4:Y:S04]  /*405b0*/  LDL.LU R153, [R1+0x4] ;  /* 0x0000040001997983 */ /* 0x000f280000300800 */
[----:B------:R-:W4:Y:S04]  /*405c0*/  LDL.LU R154, [R1+0x8] ;  /* 0x00000800019a7983 */ /* 0x000f280000300800 */
[----:B------:R-:W4:Y:S04]  /*405d0*/  LDL.LU R155, [R1+0xc] ;  /* 0x00000c00019b7983 */ /* 0x000f280000300800 */
        /* <DEDUP_REMOVED lines=33> */
[----:B-1----:R-:W2:Y:S04]  /*407f0*/  LDL.LU R156, [R1+0x10] ;  /* 0x00001000019c7983 */ /* 0x002ea80000300800 */
[----:B------:R-:W2:Y:S04]  /*40800*/  LDL.LU R157, [R1+0x14] ;  /* 0x00001400019d7983 */ /* 0x000ea80000300800 */
[----:B------:R-:W2:Y:S01]  /*40810*/  LDL.LU R158, [R1+0x18] ;  /* 0x00001800019e7983 */ /* 0x000ea20000300800 */
[----:B------:R-:W-:-:S03]  /*40820*/  IMAD.MOV.U32 R159, RZ, RZ, R252 ;  /* 0x000000ffff9f7224 */ /* 0x000fc600078e00fc */
[----:B------:R-:W5:Y:S04]  /*40830*/  LDL.LU R252, [R1+0x20a0] ;  /* 0x0020a00001fc7983 */ /* 0x000f680000300800 */
        /* <DEDUP_REMOVED lines=8> */
[C---:B----4-:R-:W-:Y:S06]  /*408c0*/  HMMA.1688.F32.TF32 R152, R204.reuse, R230, R152 ;  /* 0x000000e6cc98723c */ /* 0x050fec0000081098 */
[----:B--2---:R-:W-:-:S15]  /*408d0*/  HMMA.1688.F32.TF32 R156, R204, R226, R156 ;  /* 0x000000e2cc9c723c */ /* 0x004fde000008109c */
[----:B------:R-:W-:-:S08]  /*408e0*/  NOP ;  /* 0x0000000000007918 */ /* 0x000fd00000000000 */
[----:B------:R-:W-:Y:S04]  /*408f0*/  STL.64 [R1+0x380], R156 ;  /* 0x0003809c01007387 */ /* 0x000fe80000100a00 */
[----:B------:R-:W-:Y:S01]  /*40900*/  STL.64 [R1+0x388], R158 ;  /* 0x0003889e01007387 */ /* 0x000fe20000100a00 */
[C---:B---3--:R-:W-:Y:S03]  /*40910*/  HMMA.1688.F32.TF32 R160, R204.reuse, R238, R160 ;  /* 0x000000eecca0723c */ /* 0x048fe600000810a0 */
[----:B------:R-:W-:Y:S04]  /*40920*/  STL.64 [R1+0x390], R152 ;  /* 0x0003909801007387 */ /* 0x000fe80000100a00 */
[----:B------:R1:W-:Y:S02]  /*40930*/  STL.64 [R1+0x398], R154 ;  /* 0x0003989a01007387 */ /* 0x0003e40000100a00 */
[C---:B-1----:R-:W-:Y:S02]  /*40940*/  HMMA.1688.F32.TF32 R152, R204.reuse, R242, R164 ;  /* 0x000000f2cc98723c */ /* 0x042fe400000810a4 */
[----:B------:R-:W-:Y:S04]  /*40950*/  LDS R164, [R0+UR12+0xe300] ;  /* 0x00e3000c00a47984 */ /* 0x000fe80008000800 */
[----:B------:R-:W-:Y:S01]  /*40960*/  LDS R166, [R0+UR12+0xf300] ;  /* 0x00f3000c00a67984 */ /* 0x000fe20008000800 */
[----:B------:R-:W-:Y:S03]  /*40970*/  HMMA.1688.F32.TF32 R156, R204, R234, R212 ;  /* 0x000000eacc9c723c */ /* 0x000fe600000810d4 */
[----:B------:R-:W-:Y:S04]  /*40980*/  LDS R165, [R233+UR12+0xe300] ;  /* 0x00e3000ce9a57984 */ /* 0x000fe80008000800 */
[----:B------:R-:W-:-:S15]  /*40990*/  LDS R167, [R233+UR12+0xf300] ;  /* 0x00f3000ce9a77984 */ /* 0x000fde0008000800 */
[----:B------:R-:W-:-:S01]  /*409a0*/  NOP ;  /* 0x0000000000007918 */ /* 0x000fc20000000000 */
[----:B------:R-:W-:Y:S04]  /*409b0*/  STL.64 [R1+0x3a0], R156 ;  /* 0x0003a09c01007387 */ /* 0x000fe80000100a00 */
[----:B------:R1:W-:Y:S04]  /*409c0*/  STL.64 [R1+0x3a8], R158 ;  /* 0x0003a89e01007387 */ /* 0x0003e80000100a00 */
[----:B------:R-:W-:Y:S04]  /*409d0*/  STL.64 [R1+0x3b0], R160 ;  /* 0x0003b0a001007387 */ /* 0x000fe80000100a00 */
[----:B------:R-:W-:Y:S01]  /*409e0*/  STL.64 [R1+0x3b8], R162 ;  /* 0x0003b8a201007387 */ /* 0x000fe20000100a00 */
[----:B-1----:R-:W-:Y:S03]  /*409f0*/  HMMA.1688.F32.TF32 R156, R204, R246, R168 ;  /* 0x000000f6cc9c723c */ /* 0x002fe600000810a8 */
[----:B------:R-:W-:Y:S04]  /*40a00*/  STL.64 [R1+0x3d0], R152 ;  /* 0x0003d09801007387 */ /* 0x000fe80000100a00 */
[----:B------:R1:W-:Y:S04]  /*40a10*/  STL.64 [R1+0x3d8], R154 ;  /* 0x0003d89a01007387 */ /* 0x0003e80000100a00 */
[----:B------:R-:W-:Y:S04]  /*40a20*/  LDS R168, [R2+UR12+0xe280] ;  /* 0x00e2800c02a87984 */ /* 0x000fe80008000800 */
[----:B------:R-:W-:Y:S01]  /*40a30*/  LDS R170, [R2+UR12+0xf280] ;  /* 0x00f2800c02aa7984 */ /* 0x000fe20008000800 */
[C---:B-1----:R-:W-:Y:S03]  /*40a40*/  HMMA.1688.F32.TF32 R152, R208.reuse, R222, R176 ;  /* 0x000000ded098723c */ /* 0x042fe600000810b0 */
[----:B------:R-:W-:Y:S04]  /*40a50*/  LDS R169, [R3+UR12+0xe280] ;  /* 0x00e2800c03a97984 */ /* 0x000fe80008000800 */
[----:B------:R-:W1:Y:S01]  /*40a60*/  LDS R171, [R3+UR12+0xf280] ;  /* 0x00f2800c03ab7984 */ /* 0x000e620008000800 */
[C---:B------:R-:W-:Y:S03]  /*40a70*/  HMMA.1688.F32.TF32 R160, R208.reuse, R226, R180 ;  /* 0x000000e2d0a0723c */ /* 0x040fe600000810b4 */
[----:B------:R-:W-:Y:S04]  /*40a80*/  STL.64 [R1+0x3c0], R156 ;  /* 0x0003c09c01007387 */ /* 0x000fe80000100a00 */
[----:B------:R2:W-:Y:S08]  /*40a90*/  STL.64 [R1+0x3c8], R158 ;  /* 0x0003c89e01007387 */ /* 0x0005f00000100a00 */
[----:B------:R-:W-:Y:S01]  /*40aa0*/  STL.64 [R1+0x130], R152 ;  /* 0x0001309801007387 */ /* 0x000fe20000100a00 */
[C---:B--2---:R-:W-:Y:S03]  /*40ab0*/  HMMA.1688.F32.TF32 R156, R208.reuse, R230, R184 ;  /* 0x000000e6d09c723c */ /* 0x044fe600000810b8 */
[----:B------:R2:W-:Y:S03]  /*40ac0*/  STL.64 [R1+0x138], R154 ;  /* 0x0001389a01007387 */ /* 0x0005e60000100a00 */
[----:B--2---:R-:W-:Y:S01]  /*40ad0*/  HMMA.1688.F32.TF32 R152, R208, R234, R188 ;  /* 0x000000ead098723c */ /* 0x004fe200000810bc */
[----:B------:R-:W-:Y:S04]  /*40ae0*/  STL.64 [R1+0x10], R160 ;  /* 0x000010a001007387 */ /* 0x000fe80000100a00 */
[----:B------:R2:W-:-:S12]  /*40af0*/  STL.64 [R1+0x18], R162 ;  /* 0x000018a201007387 */ /* 0x0005d80000100a00 */
[----:B------:R-:W-:Y:S04]  /*40b00*/  STL.64 [R1+0x30], R156 ;  /* 0x0000309c01007387 */ /* 0x000fe80000100a00 */
[----:B------:R3:W-:Y:S01]  /*40b10*/  STL.64 [R1+0x38], R158 ;  /* 0x0000389e01007387 */ /* 0x0007e20000100a00 */
[C---:B--2---:R-:W-:Y:S03]  /*40b20*/  HMMA.1688.F32.TF32 R160, R208.reuse, R238, R192 ;  /* 0x000000eed0a0723c */ /* 0x044fe600000810c0 */
[----:B------:R-:W-:Y:S03]  /*40b30*/  STL.64 [R1+0x40], R152 ;  /* 0x0000409801007387 */ /* 0x000fe60000100a00 */
[----:B---3--:R-:W-:Y:S01]  /*40b40*/  HMMA.1688.F32.TF32 R156, R208, R242, R196 ;  /* 0x000000f2d09c723c */ /* 0x008fe200000810c4 */
[----:B------:R2:W-:Y:S05]  /*40b50*/  STL.64 [R1+0x48], R154 ;  /* 0x0000489a01007387 */ /* 0x0005ea0000100a00 */
[----:B-1----:R-:W-:Y:S06]  /*40b60*/  HMMA.1688.F32.TF32 R32, R168, R218, R32 ;  /* 0x000000daa820723c */ /* 0x002fec0000081020 */
[C---:B--2---:R-:W-:Y:S05]  /*40b70*/  HMMA.1688.F32.TF32 R152, R208.reuse, R246, R200 ;  /* 0x000000f6d098723c */ /* 0x044fea00000810c8 */
[----:B------:R-:W-:Y:S04]  /*40b80*/  STL.64 [R1+0x60], R160 ;  /* 0x000060a001007387 */ /* 0x000fe80000100a00 */
[----:B------:R-:W-:Y:S01]  /*40b90*/  STL.64 [R1+0x68], R162 ;  /* 0x000068a201007387 */ /* 0x000fe20000100a00 */
[----:B------:R-:W-:Y:S03]  /*40ba0*/  HMMA.1688.F32.TF32 R204, R208, R218, R172 ;  /* 0x000000dad0cc723c */ /* 0x000fe600000810ac */
[----:B------:R-:W-:Y:S03]  /*40bb0*/  STL.64 [R1+0x120], R156 ;  /* 0x0001209c01007387 */ /* 0x000fe60000100a00 */
[C---:B------:R-:W-:Y:S01]  /*40bc0*/  HMMA.1688.F32.TF32 R172, R168.reuse, R222, R44 ;  /* 0x000000dea8ac723c */ /* 0x040fe2000008102c */
[----:B------:R-:W-:Y:S04]  /*40bd0*/  STL.64 [R1+0x128], R158 ;  /* 0x0001289e01007387 */ /* 0x000fe80000100a00 */
[----:B------:R-:W-:Y:S01]  /*40be0*/  LDS R160, [R2+UR12+0xe300] ;  /* 0x00e3000c02a07984 */ /* 0x000fe20008000800 */
[C---:B------:R-:W-:Y:S03]  /*40bf0*/  HMMA.1688.F32.TF32 R44, R168.reuse, R226, R48 ;  /* 0x000000e2a82c723c */ /* 0x040fe60000081030 */
[----:B------:R-:W-:Y:S04]  /*40c00*/  LDS R162, [R2+UR12+0xf300] ;  /* 0x00f3000c02a27984 */ /* 0x000fe80008000800 */
[----:B------:R-:W-:Y:S04]  /*40c10*/  STL.64 [R1+0x110], R152 ;  /* 0x0001109801007387 */ /* 0x000fe80000100a00 */
[----:B------:R-:W-:Y:S04]  /*40c20*/  STL.64 [R1+0x118], R154 ;  /* 0x0001189a01007387 */ /* 0x000fe80000100a00 */
[----:B------:R-:W-:Y:S04]  /*40c30*/  STL.64 [R1+0x3e0], R32 ;  /* 0x0003e02001007387 */ /* 0x000fe80000100a00 */
[----:B------:R1:W-:Y:S01]  /*40c40*/  STL.64 [R1+0x3e8], R34 ;  /* 0x0003e82201007387 */ /* 0x0003e20000100a00 */
[C---:B------:R-:W-:Y:S03]  /*40c50*/  HMMA.1688.F32.TF32 R48, R168.reuse, R234, R56 ;  /* 0x000000eaa830723c */ /* 0x040fe60000081038 */
[----:B------:R-:W-:Y:S04]  /*40c60*/  LDS R161, [R3+UR12+0xe300] ;  /* 0x00e3000c03a17984 */ /* 0x000fe80008000800 */
[----:B------:R-:W2:Y:S01]  /*40c70*/  LDS R163, [R3+UR12+0xf300] ;  /* 0x00f3000c03a37984 */ /* 0x000ea20008000800 */
[C---:B-1----:R-:W-:Y:S03]  /*40c80*/  HMMA.1688.F32.TF32 R32, R168.reuse, R230, R52 ;  /* 0x000000e6a820723c */ /* 0x042fe60000081034 */
[----:B------:R-:W-:Y:S04]  /*40c90*/  STL.64 [R1+0x3f0], R172 ;  /* 0x0003f0ac01007387 */ /* 0x000fe80000100a00 */
[----:B------:R-:W-:Y:S04]  /*40ca0*/  STL.64 [R1+0x3f8], R174 ;  /* 0x0003f8ae01007387 */ /* 0x000fe80000100a00 */
[----:B------:R-:W-:Y:S04]  /*40cb0*/  STL.64 [R1+0x400], R44 ;  /* 0x0004002c01007387 */ /* 0x000fe80000100a00 */
[----:B------:R1:W-:Y:S04]  /*40cc0*/  STL.64 [R1+0x408], R46 ;  /* 0x0004082e01007387 */ /* 0x0003e80000100a00 */
[----:B------:R-:W-:Y:S04]  /*40cd0*/  LDS R159, [R233+UR12+0xf380] ;  /* 0x00f3800ce99f7984 */ /* 0x000fe80008000800 */
[----:B------:R-:W-:Y:S01]  /*40ce0*/  LDS R157, [R233+UR12+0xe380] ;  /* 0x00e3800ce99d7984 */ /* 0x000fe20008000800 */
[C---:B-1----:R-:W-:Y:S03]  /*40cf0*/  HMMA.1688.F32.TF32 R44, R168.reuse, R238, R60 ;  /* 0x000000eea82c723c */ /* 0x042fe6000008103c */
[----:B------:R-:W-:Y:S04]  /*40d00*/  STL.64 [R1+0x410], R32 ;  /* 0x0004102001007387 */ /* 0x000fe80000100a00 */
[----:B------:R1:W-:Y:S04]  /*40d10*/  STL.64 [R1+0x418], R34 ;  /* 0x0004182201007387 */ /* 0x0003e80000100a00 */
[----:B------:R-:W-:Y:S04]  /*40d20*/  LDS R156, [R0+UR12+0xe380] ;  /* 0x00e3800c009c7984 */ /* 0x000fe80008000800 */
[----:B------:R-:W3:Y:S01]  /*40d30*/  LDS R158, [R0+UR12+0xf380] ;  /* 0x00f3800c009e7984 */ /* 0x000ee20008000800 */
[C---:B-1----:R-:W-:Y:S03]  /*40d40*/  HMMA.1688.F32.TF32 R32, R168.reuse, R242, R64 ;  /* 0x000000f2a820723c */ /* 0x042fe60000081040 */
[----:B------:R-:W-:Y:S04]  /*40d50*/  STL.64 [R1+0x420], R48 ;  /* 0x0004203001007387 */ /* 0x000fe80000100a00 */
[----:B------:R1:W-:Y:S04]  /*40d60*/  STL.64 [R1+0x428], R50 ;  /* 0x0004283201007387 */ /* 0x0003e80000100a00 */
[----:B------:R-:W-:Y:S04]  /*40d70*/  STL.64 [R1+0x430], R44 ;  /* 0x0004302c01007387 */ /* 0x000fe80000100a00 */
[----:B------:R4:W-:Y:S01]  /*40d80*/  STL.64 [R1+0x438], R46 ;  /* 0x0004382e01007387 */ /* 0x0009e20000100a00 */
[----:B-1----:R-:W-:Y:S03]  /*40d90*/  HMMA.1688.F32.TF32 R48, R168, R246, R68 ;  /* 0x000000f6a830723c */ /* 0x002fe60000081044 */
[----:B------:R-:W-:Y:S04]  /*40da0*/  LDS R154, [R2+UR12+0xf380] ;  /* 0x00f3800c029a7984 */ /* 0x000fe80008000800 */
[----:B------:R-:W-:Y:S01]  /*40db0*/  LDS R152, [R2+UR12+0xe380] ;  /* 0x00e3800c02987984 */ /* 0x000fe20008000800 */
[C---:B----4-:R-:W-:Y:S03]  /*40dc0*/  HMMA.1688.F32.TF32 R44, R164.reuse, R218, R72 ;  /* 0x000000daa42c723c */ /* 0x050fe60000081048 */
        /* <DEDUP_REMOVED lines=8> */
[----:B------:R2:W-:Y:S01]  /*40e50*/  STL.64 [R1+0x108], R46 ;  /* 0x0001082e01007387 */ /* 0x0005e20000100a00 */
[C---:B-1----:R-:W-:Y:S07]  /*40e60*/  HMMA.1688.F32.TF32 R48, R164.reuse, R226, R80 ;  /* 0x000000e2a430723c */ /* 0x042fee0000081050 */
[----:B------:R-:W-:Y:S01]  /*40e70*/  STL.64 [R1+0xf0], R32 ;  /* 0x0000f02001007387 */ /* 0x000fe20000100a00 */
[C---:B--2---:R-:W-:Y:S03]  /*40e80*/  HMMA.1688.F32.TF32 R44, R164.reuse, R230, R84 ;  /* 0x000000e6a42c723c */ /* 0x044fe60000081054 */
[----:B------:R1:W-:Y:S03]  /*40e90*/  STL.64 [R1+0xf8], R34 ;  /* 0x0000f82201007387 */ /* 0x0003e60000100a00 */
[C---:B-1----:R-:W-:Y:S09]  /*40ea0*/  HMMA.1688.F32.TF32 R32, R164.reuse, R234, R88 ;  /* 0x000000eaa420723c */ /* 0x042ff20000081058 */
[----:B------:R-:W-:Y:S04]  /*40eb0*/  STL.64 [R1+0xe0], R48 ;  /* 0x0000e03001007387 */ /* 0x000fe80000100a00 */
[----:B------:R1:W-:Y:S04]  /*40ec0*/  STL.64 [R1+0xe8], R50 ;  /* 0x0000e83201007387 */ /* 0x0003e80000100a00 */
        /* <DEDUP_REMOVED lines=15> */
[C---:B-1----:R-:W-:Y:S11]  /*40fc0*/  HMMA.1688.F32.TF32 R32, R160.reuse, R226, R112 ;  /* 0x000000e2a020723c */ /* 0x042ff60000081070 */
        /* <DEDUP_REMOVED lines=15> */
[----:B--2---:R-:W-:Y:S01]  /*410c0*/  HMMA.1688.F32.TF32 R44, R160, R246, R132 ;  /* 0x000000f6a02c723c */ /* 0x004fe20000081084 */
[----:B------:R3:W-:Y:S05]  /*410d0*/  STL.64 [R1+0x538], R34 ;  /* 0x0005382201007387 */ /* 0x0007ea0000100a00 */
[C---:B---3--:R-:W-:Y:S11]  /*410e0*/  HMMA.1688.F32.TF32 R32, R156.reuse, R218, R136 ;  /* 0x000000da9c20723c */ /* 0x048ff60000081088 */
        /* <DEDUP_REMOVED lines=8> */
[C---:B------:R-:W-:Y:S06]  /*41170*/  HMMA.1688.F32.TF32 R28, R156.reuse, R234, R28 ;  /* 0x000000ea9c1c723c */ /* 0x040fec000008101c */
[----:B-1----:R-:W-:Y:S05]  /*41180*/  HMMA.1688.F32.TF32 R32, R156, R230, R148 ;  /* 0x000000e69c20723c */ /* 0x002fea0000081094 */
[----:B------:R-:W-:Y:S04]  /*41190*/  STL.64 [R1+0x70], R48 ;  /* 0x0000703001007387 */ /* 0x000fe80000100a00 */
[----:B------:R-:W-:Y:S04]  /*411a0*/  STL.64 [R1+0x78], R50 ;  /* 0x0000783201007387 */ /* 0x000fe80000100a00 */
[----:B------:R-:W-:Y:S04]  /*411b0*/  STL.64 [R1+0x50], R44 ;  /* 0x0000502c01007387 */ /* 0x000fe80000100a00 */
[----:B------:R-:W-:Y:S06]  /*411c0*/  STL.64 [R1+0x58], R46 ;  /* 0x0000582e01007387 */ /* 0x000fec0000100a00 */
[----:B------:R-:W-:Y:S04]  /*411d0*/  STL.64 [R1+0x20], R32 ;  /* 0x0000202001007387 */ /* 0x000fe80000100a00 */
[----:B------:R4:W-:Y:S04]  /*411e0*/  STL.64 [R1+0x28], R34 ;  /* 0x0000282201007387 */ /* 0x0009e80000100a00 */
[----:B------:R-:W-:Y:S04]  /*411f0*/  STL.64 [R1], R28 ;  /* 0x0000001c01007387 */ /* 0x000fe80000100a00 */
[----:B------:R1:W-:Y:S01]  /*41200*/  STL.64 [R1+0x8], R30 ;  /* 0x0000081e01007387 */ /* 0x0003e20000100a00 */
[C---:B----4-:R-:W-:Y:S06]  /*41210*/  HMMA.1688.F32.TF32 R32, R152.reuse, R218, R12 ;  /* 0x000000da9820723c */ /* 0x050fec000008100c */
[C---:B-1----:R-:W-:Y:S06]  /*41220*/  HMMA.1688.F32.TF32 R28, R152.reuse, R222, R16 ;  /* 0x000000de981c723c */ /* 0x042fec0000081010 */
[C---:B------:R-:W-:Y:S11]  /*41230*/  HMMA.1688.F32.TF32 R12, R152.reuse, R226, R20 ;  /* 0x000000e2980c723c */ /* 0x040ff60000081014 */
[----:B------:R-:W-:Y:S04]  /*41240*/  STL.64 [R1+0x500], R32 ;  /* 0x0005002001007387 */ /* 0x000fe80000100a00 */
[----:B------:R-:W-:Y:S04]  /*41250*/  STL.64 [R1+0x508], R34 ;  /* 0x0005082201007387 */ /* 0x000fe80000100a00 */
[----:B------:R-:W2:Y:S04]  /*41260*/  LDL.LU R18, [R1+0xd1c] ;  /* 0x000d1c0001127983 */ /* 0x000ea80000300800 */
[----:B------:R-:W-:Y:S04]  /*41270*/  STL.64 [R1+0x4d0], R28 ;  /* 0x0004d01c01007387 */ /* 0x000fe80000100a00 */
[----:B------:R-:W-:Y:S04]  /*41280*/  STL.64 [R1+0x4d8], R30 ;  /* 0x0004d81e01007387 */ /* 0x000fe80000100a00 */
[----:B------:R-:W3:Y:S01]  /*41290*/  LDL.LU R17, [R1+0xd20] ;  /* 0x000d200001117983 */ /* 0x000ee20000300800 */
[----:B------:R-:W-:Y:S03]  /*412a0*/  HMMA.1688.F32.TF32 R232, R152, R234, R8 ;  /* 0x000000ea98e8723c */ /* 0x000fe60000081008 */
[----:B------:R1:W-:Y:S04]  /*412b0*/  STL.64 [R1+0x4b0], R12 ;  /* 0x0004b00c01007387 */ /* 0x0003e80000100a00 */
[----:B------:R4:W-:Y:S04]  /*412c0*/  STL.64 [R1+0x4b8], R14 ;  /* 0x0004b80e01007387 */ /* 0x0009e80000100a00 */
[----:B------:R-:W2:Y:S04]  /*412d0*/  LDL.LU R11, [R1+0xd28] ;  /* 0x000d2800010b7983 */ /* 0x000ea80000300800 */
[----:B------:R-:W2:Y:S04]  /*412e0*/  LDL.LU R3, [R1+0xd30] ;  /* 0x000d300001037983 */ /* 0x000ea80000300800 */
[----:B-1----:R-:W2:Y:S04]  /*412f0*/  LDL.LU R13, [R1+0xd24] ;  /* 0x000d2400010d7983 */ /* 0x002ea80000300800 */
[----:B------:R-:W2:Y:S04]  /*41300*/  LDL.LU R8, [R1+0xd2c] ;  /* 0x000d2c0001087983 */ /* 0x000ea80000300800 */
[----:B----4-:R-:W4:Y:S01]  /*41310*/  LDL.LU R14, [R1+0xd34] ;  /* 0x000d3400010e7983 */ /* 0x010f220000300800 */
[----:B------:R-:W-:-:S03]  /*41320*/  IMAD.MOV.U32 R214, RZ, RZ, R217 ;  /* 0x000000ffffd67224 */ /* 0x000fc600078e00d9 */
[----:B------:R-:W4:Y:S01]  /*41330*/  LDL.LU R10, [R1+0xd38] ;  /* 0x000d3800010a7983 */ /* 0x000f220000300800 */
[-C--:B------:R-:W-:Y:S03]  /*41340*/  HMMA.1688.F32.TF32 R248, R156, R238.reuse, R248 ;  /* 0x000000ee9cf8723c */ /* 0x080fe600000810f8 */
[----:B------:R-:W4:Y:S03]  /*41350*/  LDL.LU R15, [R1+0xd3c] ;  /* 0x000d3c00010f7983 */ /* 0x000f260000300800 */
[----:B------:R-:W-:Y:S01]  /*41360*/  HMMA.1688.F32.TF32 R236, R152, R238, R4 ;  /* 0x000000ee98ec723c */ /* 0x000fe20000081004 */
[----:B------:R-:W1:Y:S01]  /*41370*/  S2R R217, SR_TID.X ;  /* 0x0000000000d97919 */ /* 0x000e620000002100 */
[----:B------:R-:W4:Y:S01]  /*41380*/  LDL.LU R6, [R1+0xd40] ;  /* 0x000d400001067983 */ /* 0x000f220000300800 */
[----:B------:R-:W-:-:S02]  /*41390*/  UIMAD UR17, UR4, -0x40, UR6 ;  /* 0xffffffc0041178a4 */ /* 0x000fc4000f8e0206 */
[----:B------:R-:W-:Y:S01]  /*413a0*/  UIADD3 UR12, UR9, -0x2, URZ ;  /* 0xfffffffe090c7890 */ /* 0x000fe2000fffe03f */
[----:B------:R-:W4:Y:S01]  /*413b0*/  LDL.LU R16, [R1+0xd44] ;  /* 0x000d440001107983 */ /* 0x000f220000300800 */
[----:B------:R-:W-:Y:S02]  /*413c0*/  UISETP.GT.AND UP1, UPT, UR17, URZ, UPT ;  /* 0x0000003f1100728c */ /* 0x000fe4000bf24270 */
[----:B------:R-:W-:Y:S01]  /*413d0*/  UISETP.GE.AND UP0, UPT, UR4, UR12, UPT ;  /* 0x0000000c0400728c */ /* 0x000fe2000bf06270 */
[----:B------:R-:W4:Y:S01]  /*413e0*/  LDL.LU R9, [R1+0xd48] ;  /* 0x000d480001097983 */ /* 0x000f220000300800 */
[----:B------:R-:W-:Y:S02]  /*413f0*/  UIADD3 UR11, UR11, 0x1, URZ ;  /* 0x000000010b0b7890 */ /* 0x000fe4000fffe03f */
[----:B------:R-:W-:Y:S01]  /*41400*/  USEL UR12, URZ, 0x4, !UP1 ;  /* 0x000000043f0c7887 */ /* 0x000fe2000c800000 */
[----:B------:R-:W4:Y:S01]  /*41410*/  LDL.LU R12, [R1+0xd4c] ;  /* 0x000d4c00010c7983 */ /* 0x000f220000300800 */
[----:B------:R-:W-:-:S02]  /*41420*/  UISETP.GT.AND UP1, UPT, UR11, 0x1, UPT ;  /* 0x000000010b00788c */ /* 0x000fc4000bf24270 */
[----:B------:R-:W-:Y:S01]  /*41430*/  USEL UR12, UR12, URZ, !UP0 ;  /* 0x0000003f0c0c7287 */ /* 0x000fe2000c000000 */
[----:B------:R-:W4:Y:S01]  /*41440*/  LDL.LU R7, [R1+0xd50] ;  /* 0x000d500001077983 */ /* 0x000f220000300800 */
[----:B------:R-:W-:-:S04]  /*41450*/  USEL UR11, UR11, URZ, !UP1 ;  /* 0x0000003f0b0b7287 */ /* 0x000fc8000c800000 */
[----:B------:R-:W-:Y:S01]  /*41460*/  ISETP.NE.U32.AND P0, PT, RZ, UR12, PT ;  /* 0x0000000cff007c0c */ /* 0x000fe2000bf05070 */
[----:B------:R-:W-:Y:S01]  /*41470*/  ULEA UR18, UR11, UR5, 0x10 ;  /* 0x000000050b127291 */ /* 0x000fe2000f8e803f */
[----:B-1----:R-:W-:-:S05]  /*41480*/  LOP3.LUT R28, R217, 0x1f, RZ, 0xc0, !PT ;  /* 0x0000001fd91c7812 */ /* 0x002fca00078ec0ff */
[----:B------:R-:W-:-:S04]  /*41490*/  IMAD.SHL.U32 R19, R28, 0x4, RZ ;  /* 0x000000041c137824 */ /* 0x000fc800078e00ff */
[----:B------:R-:W-:Y:S01]  /*414a0*/  VIADD R2, R19, UR18 ;  /* 0x0000001213027c36 */ /* 0x000fe20008000000 */
[----:B------:R-:W-:Y:S01]  /*414b0*/  BAR.SYNC.DEFER_BLOCKING 0x0 ;  /* 0x0000000000007b1d */ /* 0x000fe20000010000 */
[----:B---3--:R-:W-:-:S04]  /*414c0*/  IADD3 R17, P1, R17, UR13, RZ ;  /* 0x0000000d11117c10 */ /* 0x008fc8000ff3e0ff */
[----:B--2---:R-:W-:Y:S02]  /*414d0*/  IADD3.X R18, R18, UR7, RZ, P1, !PT ;  /* 0x0000000712127c10 */ /* 0x004fe40008ffe4ff */
[----:B------:R-:W-:Y:S02]  /*414e0*/  MOV R4, R17 ;  /* 0x0000001100047202 */ /* 0x000fe40000000f00 */
[----:B------:R-:W-:Y:S01]  /*414f0*/  IADD3 R11, P1, R11, UR13, RZ ;  /* 0x0000000d0b0b7c10 */ /* 0x000fe2000ff3e0ff */
[----:B------:R-:W-:Y:S01]  /*41500*/  IMAD.MOV.U32 R5, RZ, RZ, R18 ;  /* 0x000000ffff057224 */ /* 0x000fe200078e0012 */
[----:B------:R-:W-:Y:S01]  /*41510*/  STL [R1+0xd20], R17 ;  /* 0x000d201101007387 */ /* 0x000fe20000100800 */
[----:B------:R-:W-:Y:S02]  /*41520*/  IADD3 R3, P2, R3, UR13, RZ ;  /* 0x0000000d03037c10 */ /* 0x000fe4000ff5e0ff */
[----:B------:R-:W-:Y:S01]  /*41530*/  IADD3.X R13, R13, UR7, RZ, P1, !PT ;  /* 0x000000070d0d7c10 */ /* 0x000fe20008ffe4ff */
[----:B------:R-:W-:Y:S01]  /*41540*/  STL [R1+0xd1c], R18 ;  /* 0x000d1c1201007387 */ /* 0x000fe20000100800 */
[----:B------:R-:W-:-:S03]  /*41550*/  IADD3.X R8, R8, UR7, RZ, P2, !PT ;  /* 0x0000000708087c10 */ /* 0x000fc600097fe4ff */
[----:B------:R1:W-:Y:S04]  /*41560*/  STL [R1+0xd28], R11 ;  /* 0x000d280b01007387 */ /* 0x0003e80000100800 */
[----:B------:R-:W-:Y:S01]  /*41570*/  @!PT LDS RZ, [RZ] ;  /* 0x00000000fffff984 */ /* 0x000fe20000000800 */
[----:B------:R-:W-:Y:S01]  /*41580*/  @!PT LDS RZ, [RZ] ;  /* 0x00000000fffff984 */ /* 0x000fe20000000800 */
[----:B------:R-:W-:Y:S01]  /*41590*/  @!PT LDS RZ, [RZ] ;  /* 0x00000000fffff984 */ /* 0x000fe20000000800 */
[----:B------:R2:W-:Y:S04]  /*415a0*/  LDGSTS.E [R2], desc[UR14][R4.64], P0 ;  /* 0x0000000004027fae */ /* 0x0005e8000812184e */
[----:B------:R3:W-:Y:S04]  /*415b0*/  STL [R1+0xd24], R13 ;  /* 0x000d240d01007387 */ /* 0x0007e80000100800 */
[----:B------:R-:W-:Y:S01]  /*415c0*/  STL [R1+0xd30], R3 ;  /* 0x000d300301007387 */ /* 0x000fe20000100800 */
[----:B--2---:R-:W-:-:S03]  /*415d0*/  IMAD.MOV.U32 R4, RZ, RZ, R11 ;  /* 0x000000ffff047224 */ /* 0x004fc600078e000b */
[----:B-1----:R-:W2:Y:S01]  /*415e0*/  LDL.LU R11, [R1+0xd58] ;  /* 0x000d5800010b7983 */ /* 0x002ea20000300800 */
[----:B------:R-:W-:-:S03]  /*415f0*/  MOV R5, R13 ;  /* 0x0000000d00057202 */ /* 0x000fc60000000f00 */
[----:B------:R1:W-:Y:S04]  /*41600*/  STL [R1+0xd2c], R8 ;  /* 0x000d2c0801007387 */ /* 0x0003e80000100800 */
[----:B---3--:R-:W3:Y:S01]  /*41610*/  LDL.LU R13, [R1+0xd54] ;  /* 0x000d5400010d7983 */ /* 0x008ee20000300800 */
[----:B----4-:R-:W-:-:S03]  /*41620*/  IADD3 R10, P1, R10, UR13, RZ ;  /* 0x0000000d0a0a7c10 */ /* 0x010fc6000ff3e0ff */
[----:B------:R4:W-:Y:S01]  /*41630*/  LDGSTS.E [R2+0x80], desc[UR14][R4.64], P0 ;  /* 0x0008000004027fae */ /* 0x0009e2000812184e */
[----:B------:R-:W-:Y:S02]  /*41640*/  IADD3.X R14, R14, UR7, RZ, P1, !PT ;  /* 0x000000070e0e7c10 */ /* 0x000fe40008ffe4ff */
[----:B------:R-:W-:Y:S01]  /*41650*/  IADD3 R6, P2, R6, UR13, RZ ;  /* 0x0000000d06067c10 */ /* 0x000fe2000ff5e0ff */
[----:B----4-:R-:W-:Y:S02]  /*41660*/  IMAD.MOV.U32 R4, RZ, RZ, R3 ;  /* 0x000000ffff047224 */ /* 0x010fe400078e0003 */
[----:B------:R-:W-:Y:S02]  /*41670*/  IMAD.MOV.U32 R5, RZ, RZ, R8 ;  /* 0x000000ffff057224 */ /* 0x000fe400078e0008 */
[----:B-1----:R-:W4:Y:S01]  /*41680*/  LDL.LU R8, [R1+0xe20] ;  /* 0x000e200001087983 */ /* 0x002f220000300800 */
[----:B------:R-:W-:-:S03]  /*41690*/  IADD3.X R15, R15, UR7, RZ, P2, !PT ;  /* 0x000000070f0f7c10 */ /* 0x000fc600097fe4ff */
[----:B------:R-:W4:Y:S04]  /*416a0*/  LDL.LU R3, [R1+0xe28] ;  /* 0x000e280001037983 */ /* 0x000f280000300800 */
[----:B------:R-:W-:Y:S04]  /*416b0*/  STL [R1+0xd38], R10 ;  /* 0x000d380a01007387 */ /* 0x000fe80000100800 */
[----:B------:R1:W-:Y:S04]  /*416c0*/  LDGSTS.E [R2+0x100], desc[UR14][R4.64], P0 ;  /* 0x0010000004027fae */ /* 0x0003e8000812184e */
[----:B------:R1:W-:Y:S04]  /*416d0*/  STL [R1+0xd34], R14 ;  /* 0x000d340e01007387 */ /* 0x0003e80000100800 */
[----:B------:R-:W-:Y:S01]  /*416e0*/  STL [R1+0xd40], R6 ;  /* 0x000d400601007387 */ /* 0x000fe20000100800 */
[----:B-1----:R-:W-:-:S03]  /*416f0*/  IMAD.MOV.U32 R5, RZ, RZ, R14 ;  /* 0x000000ffff057224 */ /* 0x002fc600078e000e */
[----:B------:R-:W4:Y:S01]  /*41700*/  LDL.LU R14, [R1+0xe1c] ;  /* 0x000e1c00010e7983 */ /* 0x000f220000300800 */
[----:B------:R-:W-:-:S03]  /*41710*/  MOV R4, R10 ;  /* 0x0000000a00047202 */ /* 0x000fc60000000f00 */
[----:B------:R1:W-:Y:S04]  /*41720*/  STL [R1+0xd3c], R15 ;  /* 0x000d3c0f01007387 */ /* 0x0003e80000100800 */
[----:B------:R-:W4:Y:S01]  /*41730*/  LDL.LU R10, [R1+0xe24] ;  /* 0x000e2400010a7983 */ /* 0x000f220000300800 */
[----:B------:R-:W-:-:S03]  /*41740*/  IADD3 R9, P1, R9, UR13, RZ ;  /* 0x0000000d09097c10 */ /* 0x000fc6000ff3e0ff */
[----:B------:R1:W-:Y:S01]  /*41750*/  LDGSTS.E [R2+0x180], desc[UR14][R4.64], P0 ;  /* 0x0018000004027fae */ /* 0x0003e2000812184e */
[----:B------:R-:W-:Y:S02]  /*41760*/  IADD3.X R16, R16, UR7, RZ, P1, !PT ;  /* 0x0000000710107c10 */ /* 0x000fe40008ffe4ff */
[----:B------:R-:W-:Y:S01]  /*41770*/  IADD3 R7, P2, R7, UR13, RZ ;  /* 0x0000000d07077c10 */ /* 0x000fe2000ff5e0ff */
[----:B-1----:R-:W-:Y:S01]  /*41780*/  IMAD.MOV.U32 R4, RZ, RZ, R6 ;  /* 0x000000ffff047224 */ /* 0x002fe200078e0006 */
[----:B------:R-:W-:Y:S02]  /*41790*/  MOV R5, R15 ;  /* 0x0000000f00057202 */ /* 0x000fe40000000f00 */
[----:B------:R-:W4:Y:S04]  /*417a0*/  LDL.LU R15, [R1+0xe30] ;  /* 0x000e3000010f7983 */ /* 0x000f280000300800 */
[----:B------:R-:W4:Y:S04]  /*417b0*/  LDL.LU R6, [R1+0xe38] ;  /* 0x000e380001067983 */ /* 0x000f280000300800 */
[----:B------:R-:W-:Y:S04]  /*417c0*/  STL [R1+0xd48], R9 ;  /* 0x000d480901007387 */ /* 0x000fe80000100800 */
[----:B------:R1:W-:Y:S04]  /*417d0*/  LDGSTS.E [R2+0x200], desc[UR14][R4.64], P0 ;  /* 0x0020000004027fae */ /* 0x0003e8000812184e */
[----:B------:R1:W-:Y:S01]  /*417e0*/  STL [R1+0xd44], R16 ;  /* 0x000d441001007387 */ /* 0x0003e20000100800 */
[----:B------:R-:W-:-:S03]  /*417f0*/  IADD3.X R12, R12, UR7, RZ, P2, !PT ;  /* 0x000000070c0c7c10 */ /* 0x000fc600097fe4ff */
[----:B------:R-:W-:Y:S01]  /*41800*/  STL [R1+0xd50], R7 ;  /* 0x000d500701007387 */ /* 0x000fe20000100800 */
[----:B-1----:R-:W-:-:S03]  /*41810*/  IMAD.MOV.U32 R5, RZ, RZ, R16 ;  /* 0x000000ffff057224 */ /* 0x002fc600078e0010 */
[----:B------:R-:W4:Y:S01]  /*41820*/  LDL.LU R16, [R1+0xe2c] ;  /* 0x000e2c0001107983 */ /* 0x000f220000300800 */
[----:B------:R-:W-:-:S03]  /*41830*/  IMAD.MOV.U32 R4, RZ, RZ, R9 ;  /* 0x000000ffff047224 */ /* 0x000fc600078e0009 */
[----:B------:R1:W-:Y:S04]  /*41840*/  STL [R1+0xd4c], R12 ;  /* 0x000d4c0c01007387 */ /* 0x0003e80000100800 */
[----:B------:R1:W-:Y:S04]  /*41850*/  LDGSTS.E [R2+0x280], desc[UR14][R4.64], P0 ;  /* 0x0028000004027fae */ /* 0x0003e8000812184e */
[----:B------:R-:W4:Y:S01]  /*41860*/  LDL.LU R9, [R1+0xe34] ;  /* 0x000e340001097983 */ /* 0x000f220000300800 */
[----:B-1----:R-:W-:Y:S01]  /*41870*/  MOV R4, R7 ;  /* 0x0000000700047202 */ /* 0x002fe20000000f00 */
[----:B------:R-:W-:-:S02]  /*41880*/  IMAD.MOV.U32 R5, RZ, RZ, R12 ;  /* 0x000000ffff057224 */ /* 0x000fc400078e000c */
[----:B------:R-:W4:Y:S04]  /*41890*/  LDL.LU R12, [R1+0xe40] ;  /* 0x000e4000010c7983 */ /* 0x000f280000300800 */
[----:B------:R-:W4:Y:S04]  /*418a0*/  LDL.LU R7, [R1+0xe48] ;  /* 0x000e480001077983 */ /* 0x000f280000300800 */
[----:B------:R1:W-:Y:S01]  /*418b0*/  LDGSTS.E [R2+0x300], desc[UR14][R4.64], P0 ;  /* 0x0030000004027fae */ /* 0x0003e2000812184e */
[----:B--2---:R-:W-:-:S04]  /*418c0*/  IADD3 R11, P1, R11, UR13, RZ ;  /* 0x0000000d0b0b7c10 */ /* 0x004fc8000ff3e0ff */
[----:B---3--:R-:W-:Y:S01]  /*418d0*/  IADD3.X R13, R13, UR7, RZ, P1, !PT ;  /* 0x000000070d0d7c10 */ /* 0x008fe20008ffe4ff */
[----:B------:R-:W-:Y:S03]  /*418e0*/  STL [R1+0xd58], R11 ;  /* 0x000d580b01007387 */ /* 0x000fe60000100800 */
[----:B-1----:R-:W-:Y:S01]  /*418f0*/  MOV R5, R13 ;  /* 0x0000000d00057202 */ /* 0x002fe20000000f00 */
[----:B------:R1:W-:Y:S01]  /*41900*/  STL [R1+0xd54], R13 ;  /* 0x000d540d01007387 */ /* 0x0003e20000100800 */
[----:B------:R-:W-:Y:S01]  /*41910*/  IMAD.MOV.U32 R4, RZ, RZ, R11 ;  /* 0x000000ffff047224 */ /* 0x000fe200078e000b */
[----:B------:R-:W-:-:S04]  /*41920*/  UISETP.GT.AND UP1, UPT, UR17, 0x4, UPT ;  /* 0x000000041100788c */ /* 0x000fc8000bf24270 */
[----:B------:R2:W-:Y:S04]  /*41930*/  LDGSTS.E [R2+0x380], desc[UR14][R4.64], P0 ;  /* 0x0038000004027fae */ /* 0x0005e8000812184e */
[----:B-1----:R-:W3:Y:S04]  /*41940*/  LDL.LU R13, [R1+0xe3c] ;  /* 0x000e3c00010d7983 */ /* 0x002ee80000300800 */
[----:B------:R-:W3:Y:S01]  /*41950*/  LDL.LU R11, [R1+0xe44] ;  /* 0x000e4400010b7983 */ /* 0x000ee20000300800 */
[----:B----4-:R-:W-:Y:S02]  /*41960*/  IADD3 R8, P1, R8, UR13, RZ ;  /* 0x0000000d08087c10 */ /* 0x010fe4000ff3e0ff */
[----:B------:R-:W-:-:S03]  /*41970*/  IADD3 R3, P2, R3, UR13, RZ ;  /* 0x0000000d03037c10 */ /* 0x000fc6000ff5e0ff */
[----:B------:R1:W-:Y:S01]  /*41980*/  STL [R1+0xe20], R8 ;  /* 0x000e200801007387 */ /* 0x0003e20000100800 */
[----:B--2---:R-:W-:Y:S01]  /*41990*/  IMAD.MOV.U32 R4, RZ, RZ, R8 ;  /* 0x000000ffff047224 */ /* 0x004fe200078e0008 */
[----:B------:R-:W-:Y:S01]  /*419a0*/  USEL UR12, URZ, 0x4, !UP1 ;  /* 0x000000043f0c7887 */ /* 0x000fe2000c800000 */
[----:B------:R-:W-:-:S05]  /*419b0*/  IADD3.X R14, R14, UR7, RZ, P1, !PT ;  /* 0x000000070e0e7c10 */ /* 0x000fca0008ffe4ff */
[----:B------:R2:W-:Y:S01]  /*419c0*/  STL [R1+0xe1c], R14 ;  /* 0x000e1c0e01007387 */ /* 0x0005e20000100800 */
[----:B------:R-:W-:-:S03]  /*419d0*/  IADD3.X R10, R10, UR7, RZ, P2, !PT ;  /* 0x000000070a0a7c10 */ /* 0x000fc600097fe4ff */
[----:B------:R4:W-:Y:S01]  /*419e0*/  STL [R1+0xe28], R3 ;  /* 0x000e280301007387 */ /* 0x0009e20000100800 */
[----:B------:R-:W-:-:S03]  /*419f0*/  IMAD.MOV.U32 R5, RZ, RZ, R14 ;  /* 0x000000ffff057224 */ /* 0x000fc600078e000e */
[----:B-1----:R-:W3:Y:S04]  /*41a00*/  LDL.LU R8, [R1+0xe50] ;  /* 0x000e500001087983 */ /* 0x002ee80000300800 */
[----:B------:R1:W-:Y:S04]  /*41a10*/  STL [R1+0xe24], R10 ;  /* 0x000e240a01007387 */ /* 0x0003e80000100800 */
[----:B--2---:R-:W2:Y:S01]  /*41a20*/  LDL.LU R14, [R1+0xe4c] ;  /* 0x000e4c00010e7983 */ /* 0x004ea20000300800 */
[----:B------:R-:W-:-:S06]  /*41a30*/  USEL UR12, UR12, URZ, !UP0 ;  /* 0x0000003f0c0c7287 */ /* 0x000fcc000c000000 */
[----:B------:R-:W-:Y:S02]  /*41a40*/  ISETP.NE.U32.AND P0, PT, RZ, UR12, PT ;  /* 0x0000000cff007c0c */ /* 0x000fe4000bf05070 */
[----:B------:R-:W-:Y:S02]  /*41a50*/  IADD3 R15, P1, R15, UR13, RZ ;  /* 0x0000000d0f0f7c10 */ /* 0x000fe4000ff3e0ff */
[----:B------:R-:W-:-:S09]  /*41a60*/  IADD3 R6, P2, R6, UR13, RZ ;  /* 0x0000000d06067c10 */ /* 0x000fd2000ff5e0ff */
[----:B------:R1:W-:Y:S02]  /*41a70*/  LDGSTS.E [R2+0x1000], desc[UR14][R4.64], P0 ;  /* 0x0100000004027fae */ /* 0x0003e4000812184e */
[----:B-1----:R-:W-:Y:S01]  /*41a80*/  MOV R4, R3 ;  /* 0x0000000300047202 */ /* 0x002fe20000000f00 */
[----:B------:R-:W-:Y:S01]  /*41a90*/  IMAD.MOV.U32 R5, RZ, RZ, R10 ;  /* 0x000000ffff057224 */ /* 0x000fe200078e000a */
[----:B------:R-:W-:Y:S01]  /*41aa0*/  IADD3.X R16, R16, UR7, RZ, P1, !PT ;  /* 0x0000000710107c10 */ /* 0x000fe20008ffe4ff */
[----:B----4-:R-:W4:Y:S04]  /*41ab0*/  LDL.LU R3, [R1+0xe58] ;  /* 0x000e580001037983 */ /* 0x010f280000300800 */
[----:B------:R-:W4:Y:S04]  /*41ac0*/  LDL.LU R10, [R1+0xf20] ;  /* 0x000f2000010a7983 */ /* 0x000f280000300800 */
[----:B------:R-:W-:Y:S01]  /*41ad0*/  STL [R1+0xe30], R15 ;  /* 0x000e300f01007387 */ /* 0x000fe20000100800 */
[----:B------:R-:W-:-:S03]  /*41ae0*/  IADD3.X R9, R9, UR7, RZ, P2, !PT ;  /* 0x0000000709097c10 */ /* 0x000fc600097fe4ff */
[----:B------:R1:W-:Y:S04]  /*41af0*/  LDGSTS.E [R2+0x1080], desc[UR14][R4.64], P0 ;  /* 0x0108000004027fae */ /* 0x0003e8000812184e */
[----:B------:R1:W-:Y:S04]  /*41b00*/  STL [R1+0xe2c], R16 ;  /* 0x000e2c1001007387 */ /* 0x0003e80000100800 */
[----:B------:R-:W-:Y:S01]  /*41b10*/  STL [R1+0xe38], R6 ;  /* 0x000e380601007387 */ /* 0x000fe20000100800 */
[----:B-1----:R-:W-:-:S03]  /*41b20*/  MOV R5, R16 ;  /* 0x0000001000057202 */ /* 0x002fc60000000f00 */
[----:B------:R-:W4:Y:S01]  /*41b30*/  LDL.LU R16, [R1+0xe54] ;  /* 0x000e540001107983 */ /* 0x000f220000300800 */
[----:B------:R-:W-:Y:S01]  /*41b40*/  IMAD.MOV.U32 R4, RZ, RZ, R15 ;  /* 0x000000ffff047224 */ /* 0x000fe200078e000f */
[----:B------:R-:W-:Y:S02]  /*41b50*/  IADD3 R12, P1, R12, UR13, RZ ;  /* 0x0000000d0c0c7c10 */ /* 0x000fe4000ff3e0ff */
[----:B------:R1:W-:Y:S01]  /*41b60*/  STL [R1+0xe34], R9 ;  /* 0x000e340901007387 */ /* 0x0003e20000100800 */
[----:B------:R-:W-:-:S03]  /*41b70*/  IADD3 R7, P2, R7, UR13, RZ ;  /* 0x0000000d07077c10 */ /* 0x000fc6000ff5e0ff */
[----:B------:R-:W4:Y:S04]  /*41b80*/  LDL.LU R15, [R1+0xf1c] ;  /* 0x000f1c00010f7983 */ /* 0x000f280000300800 */
[----:B------:R1:W-:Y:S02]  /*41b90*/  LDGSTS.E [R2+0x1100], desc[UR14][R4.64], P0 ;  /* 0x0110000004027fae */ /* 0x0003e4000812184e */
[----:B-1----:R-:W-:Y:S02]  /*41ba0*/  IMAD.MOV.U32 R4, RZ, RZ, R6 ;  /* 0x000000ffff047224 */ /* 0x002fe400078e0006 */
[----:B------:R-:W-:Y:S02]  /*41bb0*/  IMAD.MOV.U32 R5, RZ, RZ, R9 ;  /* 0x000000ffff057224 */ /* 0x000fe400078e0009 */
[----:B------:R-:W4:Y:S04]  /*41bc0*/  LDL.LU R9, [R1+0xf28] ;  /* 0x000f280001097983 */ /* 0x000f280000300800 */
[----:B------:R-:W4:Y:S04]  /*41bd0*/  LDL.LU R6, [R1+0xf30] ;  /* 0x000f300001067983 */ /* 0x000f280000300800 */
[----:B------:R-:W-:Y:S04]  /*41be0*/  STL [R1+0xe40], R12 ;  /* 0x000e400c01007387 */ /* 0x000fe80000100800 */
[----:B------:R1:W-:Y:S02]  /*41bf0*/  LDGSTS.E [R2+0x1180], desc[UR14][R4.64], P0 ;  /* 0x0118000004027fae */ /* 0x0003e4000812184e */
[----:B-1----:R-:W-:-:S02]  /*41c00*/  MOV R4, R12 ;  /* 0x0000000c00047202 */ /* 0x002fc40000000f00 */
[----:B---3--:R-:W-:Y:S02]  /*41c10*/  IADD3.X R13, R13, UR7, RZ, P1, !PT ;  /* 0x000000070d0d7c10 */ /* 0x008fe40008ffe4ff */
[----:B------:R-:W-:-:S03]  /*41c20*/  IADD3.X R11, R11, UR7, RZ, P2, !PT ;  /* 0x000000070b0b7c10 */ /* 0x000fc600097fe4ff */
[----:B------:R1:W-:Y:S01]  /*41c30*/  STL [R1+0xe3c], R13 ;  /* 0x000e3c0d01007387 */ /* 0x0003e20000100800 */
[----:B------:R-:W-:-:S03]  /*41c40*/  IMAD.MOV.U32 R5, RZ, RZ, R13 ;  /* 0x000000ffff057224 */ /* 0x000fc600078e000d */
[----:B------:R-:W-:Y:S04]  /*41c50*/  STL [R1+0xe48], R7 ;  /* 0x000e480701007387 */ /* 0x000fe80000100800 */
[----:B------:R3:W-:Y:S04]  /*41c60*/  LDGSTS.E [R2+0x1200], desc[UR14][R4.64], P0 ;  /* 0x0120000004027fae */ /* 0x0007e8000812184e */
[----:B-1----:R-:W4:Y:S04]  /*41c70*/  LDL.LU R13, [R1+0xf24] ;  /* 0x000f2400010d7983 */ /* 0x002f280000300800 */
[----:B------:R1:W-:Y:S04]  /*41c80*/  STL [R1+0xe44], R11 ;  /* 0x000e440b01007387 */ /* 0x0003e80000100800 */
[----:B------:R-:W4:Y:S01]  /*41c90*/  LDL.LU R12, [R1+0xf2c] ;  /* 0x000f2c00010c7983 */ /* 0x000f220000300800 */
[----:B---3--:R-:W-:Y:S01]  /*41ca0*/  IMAD.MOV.U32 R4, RZ, RZ, R7 ;  /* 0x000000ffff047224 */ /* 0x008fe200078e0007 */
[----:B------:R-:W-:-:S02]  /*41cb0*/  MOV R5, R11 ;  /* 0x0000000b00057202 */ /* 0x000fc40000000f00 */
[----:B-1----:R-:W3:Y:S04]  /*41cc0*/  LDL.LU R11, [R1+0xf38] ;  /* 0x000f3800010b7983 */ /* 0x002ee80000300800 */
[----:B------:R-:W3:Y:S04]  /*41cd0*/  LDL.LU R7, [R1+0xf40] ;  /* 0x000f400001077983 */ /* 0x000ee80000300800 */
[----:B------:R1:W-:Y:S01]  /*41ce0*/  LDGSTS.E [R2+0x1280], desc[UR14][R4.64], P0 ;  /* 0x0128000004027fae */ /* 0x0003e2000812184e */
[----:B------:R-:W-:-:S04]  /*41cf0*/  IADD3 R8, P1, R8, UR13, RZ ;  /* 0x0000000d08087c10 */ /* 0x000fc8000ff3e0ff */
[----:B--2---:R-:W-:Y:S01]  /*41d00*/  IADD3.X R14, R14, UR7, RZ, P1, !PT ;  /* 0x000000070e0e7c10 */ /* 0x004fe20008ffe4ff */
[----:B------:R-:W-:Y:S04]  /*41d10*/  STL [R1+0xe50], R8 ;  /* 0x000e500801007387 */ /* 0x000fe80000100800 */
[----:B------:R2:W-:Y:S01]  /*41d20*/  STL [R1+0xe4c], R14 ;  /* 0x000e4c0e01007387 */ /* 0x0005e20000100800 */
[----:B-1----:R-:W-:Y:S02]  /*41d30*/  IMAD.MOV.U32 R5, RZ, RZ, R14 ;  /* 0x000000ffff057224 */ /* 0x002fe400078e000e */
[----:B------:R-:W-:Y:S01]  /*41d40*/  IMAD.MOV.U32 R4, RZ, RZ, R8 ;  /* 0x000000ffff047224 */ /* 0x000fe200078e0008 */
[----:B------:R-:W-:Y:S01]  /*41d50*/  UISETP.GT.AND UP1, UPT, UR17, 0x8, UPT ;  /* 0x000000081100788c */ /* 0x000fe2000bf24270 */
[----:B--2---:R-:W2:Y:S04]  /*41d60*/  LDL.LU R14, [R1+0xf34] ;  /* 0x000f3400010e7983 */ /* 0x004ea80000300800 */
[----:B------:R-:W2:Y:S01]  /*41d70*/  LDL.LU R8, [R1+0xf3c] ;  /* 0x000f3c0001087983 */ /* 0x000ea20000300800 */
[----:B------:R-:W-:-:S03]  /*41d80*/  USEL UR12, URZ, 0x4, !UP1 ;  /* 0x000000043f0c7887 */ /* 0x000fc6000c800000 */
[----:B------:R1:W-:Y:S01]  /*41d90*/  LDGSTS.E [R2+0x1300], desc[UR14][R4.64], P0 ;  /* 0x0130000004027fae */ /* 0x0003e2000812184e */
[----:B------:R-:W-:Y:S01]  /*41da0*/  USEL UR12, UR12, URZ, !UP0 ;  /* 0x0000003f0c0c7287 */ /* 0x000fe2000c000000 */
[----:B----4-:R-:W-:Y:S02]  /*41db0*/  IADD3 R3, P2, R3, UR13, RZ ;  /* 0x0000000d03037c10 */ /* 0x010fe4000ff5e0ff */
[----:B------:R-:W-:Y:S02]  /*41dc0*/  IADD3 R10, P3, R10, UR13, RZ ;  /* 0x0000000d0a0a7c10 */ /* 0x000fe4000ff7e0ff */
[----:B-1----:R-:W-:Y:S01]  /*41dd0*/  MOV R4, R3 ;  /* 0x0000000300047202 */ /* 0x002fe20000000f00 */
[----:B------:R1:W-:Y:S01]  /*41de0*/  STL [R1+0xe58], R3 ;  /* 0x000e580301007387 */ /* 0x0003e20000100800 */
[----:B------:R-:W-:Y:S02]  /*41df0*/  ISETP.NE.U32.AND P1, PT, RZ, UR12, PT ;  /* 0x0000000cff007c0c */ /* 0x000fe4000bf25070 */
[----:B------:R-:W-:-:S05]  /*41e00*/  IADD3.X R16, R16, UR7, RZ, P2, !PT ;  /* 0x0000000710107c10 */ /* 0x000fca00097fe4ff */
[----:B------:R-:W-:Y:S01]  /*41e10*/  IMAD.MOV.U32 R5, RZ, RZ, R16 ;  /* 0x000000ffff057224 */ /* 0x000fe200078e0010 */
[----:B------:R-:W-:Y:S01]  /*41e20*/  STL [R1+0xe54], R16 ;  /* 0x000e541001007387 */ /* 0x000fe20000100800 */
[----:B------:R-:W-:-:S03]  /*41e30*/  IADD3.X R15, R15, UR7, RZ, P3, !PT ;  /* 0x000000070f0f7c10 */ /* 0x000fc60009ffe4ff */
[----:B------:R4:W-:Y:S04]  /*41e40*/  STL [R1+0xf20], R10 ;  /* 0x000f200a01007387 */ /* 0x0009e80000100800 */
[----:B------:R-:W2:Y:S04]  /*41e50*/  LDL.LU R17, [R1+0xf48] ;  /* 0x000f480001117983 */ /* 0x000ea80000300800 */
[----:B------:R1:W-:Y:S04]  /*41e60*/  LDGSTS.E [R2+0x1380], desc[UR14][R4.64], P0 ;  /* 0x0138000004027fae */ /* 0x0003e8000812184e */
[----:B------:R-:W-:Y:S04]  /*41e70*/  STL [R1+0xf1c], R15 ;  /* 0x000f1c0f01007387 */ /* 0x000fe80000100800 */
[----:B-1----:R-:W2:Y:S01]  /*41e80*/  LDL.LU R3, [R1+0xf50] ;  /* 0x000f500001037983 */ /* 0x002ea20000300800 */
[----:B------:R-:W-:-:S03]  /*41e90*/  IADD3 R9, P0, R9, UR13, RZ ;  /* 0x0000000d09097c10 */ /* 0x000fc6000ff1e0ff */
[----:B------:R-:W2:Y:S01]  /*41ea0*/  LDL.LU R18, [R1+0xf44] ;  /* 0x000f440001127983 */ /* 0x000ea20000300800 */
[----:B------:R-:W-:Y:S01]  /*41eb0*/  IMAD.MOV.U32 R4, RZ, RZ, R10 ;  /* 0x000000ffff047224 */ /* 0x000fe200078e000a */
[----:B------:R-:W-:Y:S02]  /*41ec0*/  MOV R5, R15 ;  /* 0x0000000f00057202 */ /* 0x000fe40000000f00 */
[----:B------:R-:W-:Y:S01]  /*41ed0*/  IADD3 R6, P2, R6, UR13, RZ ;  /* 0x0000000d06067c10 */ /* 0x000fe2000ff5e0ff */
[----:B----4-:R-:W4:Y:S04]  /*41ee0*/  LDL.LU R10, [R1+0xf4c] ;  /* 0x000f4c00010a7983 */ /* 0x010f280000300800 */
[----:B------:R1:W-:Y:S04]  /*41ef0*/  STL [R1+0xf28], R9 ;  /* 0x000f280901007387 */ /* 0x0003e80000100800 */
[----:B------:R1:W-:Y:S02]  /*41f00*/  LDGSTS.E [R2+0x2000], desc[UR14][R4.64], P1 ;  /* 0x0200000004027fae */ /* 0x0003e4000892184e */
[----:B-1----:R-:W-:Y:S01]  /*41f10*/  IMAD.MOV.U32 R4, RZ, RZ, R9 ;  /* 0x000000ffff047224 */ /* 0x002fe200078e0009 */
[----:B------:R-:W-:-:S05]  /*41f20*/  IADD3.X R13, R13, UR7, RZ, P0, !PT ;  /* 0x000000070d0d7c10 */ /* 0x000fca00087fe4ff */
[----:B------:R1:W-:Y:S01]  /*41f30*/  STL [R1+0xf24], R13 ;  /* 0x000f240d01007387 */ /* 0x0003e20000100800 */
[----:B------:R-:W-:-:S03]  /*41f40*/  IADD3.X R12, R12, UR7, RZ, P2, !PT ;  /* 0x000000070c0c7c10 */ /* 0x000fc600097fe4ff */
[----:B------:R3:W-:Y:S01]  /*41f50*/  STL [R1+0xf30], R6 ;  /* 0x000f300601007387 */ /* 0x0007e20000100800 */
[----:B------:R-:W-:-:S03]  /*41f60*/  IMAD.MOV.U32 R5, RZ, RZ, R13 ;  /* 0x000000ffff057224 */ /* 0x000fc600078e000d */
[----:B------:R-:W4:Y:S04]  /*41f70*/  LDL.LU R9, [R1+0xf58] ;  /* 0x000f580001097983 */ /* 0x000f280000300800 */
[----:B------:R2:W-:Y:S04]  /*41f80*/  STL [R1+0xf2c], R12 ;  /* 0x000f2c0c01007387 */ /* 0x0005e80000100800 */
[----:B-1----:R-:W4:Y:S01]  /*41f90*/  LDL.LU R13, [R1+0xf54] ;  /* 0x000f5400010d7983 */ /* 0x002f220000300800 */
[----:B---3--:R-:W-:Y:S02]  /*41fa0*/  IADD3 R11, P0, R11, UR13, RZ ;  /* 0x0000000d0b0b7c10 */ /* 0x008fe4000ff1e0ff */
[----:B------:R-:W-:Y:S01]  /*41fb0*/  IADD3 R7, P2, R7, UR13, RZ ;  /* 0x0000000d07077c10 */ /* 0x000fe2000ff5e0ff */
[----:B------:R1:W-:Y:S02]  /*41fc0*/  LDGSTS.E [R2+0x2080], desc[UR14][R4.64], P1 ;  /* 0x0208000004027fae */ /* 0x0003e4000892184e */
[----:B-1----:R-:W-:Y:S01]  /*41fd0*/  MOV R4, R6 ;  /* 0x0000000600047202 */ /* 0x002fe20000000f00 */
[----:B------:R-:W-:Y:S01]  /*41fe0*/  IMAD.MOV.U32 R5, RZ, RZ, R12 ;  /* 0x000000ffff057224 */ /* 0x000fe200078e000c */
[----:B------:R-:W3:Y:S04]  /*41ff0*/  LDL.LU R6, [R1+0x1020] ;  /* 0x0010200001067983 */ /* 0x000ee80000300800 */
[----:B--2---:R-:W2:Y:S01]  /*42000*/  LDL.LU R12, [R1+0x1028] ;  /* 0x00102800010c7983 */ /* 0x004ea20000300800 */
[----:B------:R-:W-:-:S03]  /*42010*/  IADD3.X R14, R14, UR7, RZ, P0, !PT ;  /* 0x000000070e0e7c10 */ /* 0x000fc600087fe4ff */
[----:B------:R-:W-:Y:S04]  /*42020*/  STL [R1+0xf38], R11 ;  /* 0x000f380b01007387 */ /* 0x000fe80000100800 */
[----:B------:R1:W-:Y:S01]  /*42030*/  STL [R1+0xf34], R14 ;  /* 0x000f340e01007387 */ /* 0x0003e20000100800 */
[----:B------:R-:W-:-:S03]  /*42040*/  IADD3.X R8, R8, UR7, RZ, P2, !PT ;  /* 0x0000000708087c10 */ /* 0x000fc600097fe4ff */
[----:B------:R-:W-:Y:S04]  /*42050*/  STL [R1+0xf40], R7 ;  /* 0x000f400701007387 */ /* 0x000fe80000100800 */
[----:B------:R-:W2:Y:S04]  /*42060*/  LDL.LU R16, [R1+0x101c] ;  /* 0x00101c0001107983 */ /* 0x000ea80000300800 */
[----:B------:R1:W-:Y:S04]  /*42070*/  STL [R1+0xf3c], R8 ;  /* 0x000f3c0801007387 */ /* 0x0003e80000100800 */
[----:B------:R-:W2:Y:S04]  /*42080*/  LDL.LU R15, [R1+0x1024] ;  /* 0x00102400010f7983 */ /* 0x000ea80000300800 */
[----:B------:R1:W-:Y:S02]  /*42090*/  LDGSTS.E [R2+0x2100], desc[UR14][R4.64], P1 ;  /* 0x0210000004027fae */ /* 0x0003e4000892184e */
[----:B-1----:R-:W-:Y:S01]  /*420a0*/  IMAD.MOV.U32 R4, RZ, RZ, R11 ;  /* 0x000000ffff047224 */ /* 0x002fe200078e000b */
[----:B------:R-:W-:-:S02]  /*420b0*/  MOV R5, R14 ;  /* 0x0000000e00057202 */ /* 0x000fc40000000f00 */
[----:B------:R-:W2:Y:S04]  /*420c0*/  LDL.LU R14, [R1+0x102c] ;  /* 0x00102c00010e7983 */ /* 0x000ea80000300800 */
[----:B------:R1:W-:Y:S02]  /*420d0*/  LDGSTS.E [R2+0x2180], desc[UR14][R4.64], P1 ;  /* 0x0218000004027fae */ /* 0x0003e4000892184e */
[----:B-1----:R-:W-:Y:S02]  /*420e0*/  IMAD.MOV.U32 R5, RZ, RZ, R8 ;  /* 0x000000ffff057224 */ /* 0x002fe400078e0008 */
[----:B------:R-:W2:Y:S01]  /*420f0*/  LDL.LU R8, [R1+0x1030] ;  /* 0x0010300001087983 */ /* 0x000ea20000300800 */
[----:B------:R-:W-:Y:S01]  /*42100*/  IADD3 R17, P0, R17, UR13, RZ ;  /* 0x0000000d11117c10 */ /* 0x000fe2000ff1e0ff */
[----:B------:R-:W-:-:S02]  /*42110*/  IMAD.MOV.U32 R4, RZ, RZ, R7 ;  /* 0x000000ffff047224 */ /* 0x000fc400078e0007 */
[----:B------:R-:W2:Y:S04]  /*42120*/  LDL.LU R11, [R1+0x1034] ;  /* 0x00103400010b7983 */ /* 0x000ea80000300800 */
[----:B------:R-:W2:Y:S04]  /*42130*/  LDL.LU R7, [R1+0x1038] ;  /* 0x0010380001077983 */ /* 0x000ea80000300800 */
[----:B------:R1:W-:Y:S01]  /*42140*/  LDGSTS.E [R2+0x2200], desc[UR14][R4.64], P1 ;  /* 0x0220000004027fae */ /* 0x0003e2000892184e */
[----:B------:R-:W-:Y:S02]  /*42150*/  IADD3 R3, P2, R3, UR13, RZ ;  /* 0x0000000d03037c10 */ /* 0x000fe4000ff5e0ff */
[----:B------:R-:W-:Y:S01]  /*42160*/  IADD3.X R18, R18, UR7, RZ, P0, !PT ;  /* 0x0000000712127c10 */ /* 0x000fe200087fe4ff */
[----:B------:R-:W-:Y:S01]  /*42170*/  STL [R1+0xf48], R17 ;  /* 0x000f481101007387 */ /* 0x000fe20000100800 */
[----:B-1----:R-:W-:-:S03]  /*42180*/  MOV R4, R17 ;  /* 0x0000001100047202 */ /* 0x002fc60000000f00 */
[----:B------:R-:W-:Y:S01]  /*42190*/  IMAD.MOV.U32 R5, RZ, RZ, R18 ;  /* 0x000000ffff057224 */ /* 0x000fe200078e0012 */
[----:B----4-:R-:W-:Y:S01]  /*421a0*/  IADD3.X R10, R10, UR7, RZ, P2, !PT ;  /* 0x000000070a0a7c10 */ /* 0x010fe200097fe4ff */
[----:B------:R-:W-:Y:S04]  /*421b0*/  STL [R1+0xf44], R18 ;  /* 0x000f441201007387 */ /* 0x000fe80000100800 */
[----:B------:R1:W-:Y:S04]  /*421c0*/  LDGSTS.E [R2+0x2280], desc[UR14][R4.64], P1 ;  /* 0x0228000004027fae */ /* 0x0003e8000892184e */
[----:B------:R-:W-:Y:S04]  /*421d0*/  STL [R1+0xf50], R3 ;  /* 0x000f500301007387 */ /* 0x000fe80000100800 */
[----:B------:R4:W-:Y:S01]  /*421e0*/  STL [R1+0xf4c], R10 ;  /* 0x000f4c0a01007387 */ /* 0x0009e20000100800 */
[----:B-1----:R-:W-:Y:S01]  /*421f0*/  IMAD.MOV.U32 R4, RZ, RZ, R3 ;  /* 0x000000ffff047224 */ /* 0x002fe200078e0003 */
[----:B------:R-:W-:-:S02]  /*42200*/  MOV R5, R10 ;  /* 0x0000000a00057202 */ /* 0x000fc40000000f00 */
[----:B----4-:R-:W4:Y:S04]  /*42210*/  LDL.LU R10, [R1+0x1040] ;  /* 0x00104000010a7983 */ /* 0x010f280000300800 */
[----:B------:R-:W4:Y:S04]  /*42220*/  LDL.LU R3, [R1+0x1048] ;  /* 0x0010480001037983 */ /* 0x000f280000300800 */
[----:B------:R1:W-:Y:S01]  /*42230*/  LDGSTS.E [R2+0x2300], desc[UR14][R4.64], P1 ;  /* 0x0230000004027fae */ /* 0x0003e2000892184e */
[----:B------:R-:W-:-:S04]  /*42240*/  IADD3 R9, P0, R9, UR13, RZ ;  /* 0x0000000d09097c10 */ /* 0x000fc8000ff1e0ff */
[----:B------:R-:W-:Y:S01]  /*42250*/  IADD3.X R13, R13, UR7, RZ, P0, !PT ;  /* 0x000000070d0d7c10 */ /* 0x000fe200087fe4ff */
[----:B------:R-:W-:Y:S04]  /*42260*/  STL [R1+0xf58], R9 ;  /* 0x000f580901007387 */ /* 0x000fe80000100800 */
[----:B------:R1:W-:Y:S02]  /*42270*/  STL [R1+0xf54], R13 ;  /* 0x000f540d01007387 */ /* 0x0003e40000100800 */
[----:B-1----:R-:W-:Y:S02]  /*42280*/  IMAD.MOV.U32 R5, RZ, RZ, R13 ;  /* 0x000000ffff057224 */ /* 0x002fe400078e000d */
[----:B------:R-:W-:Y:S01]  /*42290*/  IMAD.MOV.U32 R4, RZ, RZ, R9 ;  /* 0x000000ffff047224 */ /* 0x000fe200078e0009 */
[----:B------:R-:W-:Y:S01]  /*422a0*/  UISETP.GT.AND UP1, UPT, UR17, 0xc, UPT ;  /* 0x0000000c1100788c */ /* 0x000fe2000bf24270 */
[----:B------:R-:W4:Y:S04]  /*422b0*/  LDL.LU R13, [R1+0x103c] ;  /* 0x00103c00010d7983 */ /* 0x000f280000300800 */
[----:B------:R-:W4:Y:S01]  /*422c0*/  LDL.LU R9, [R1+0x1044] ;  /* 0x0010440001097983 */ /* 0x000f220000300800 */
[----:B------:R-:W-:-:S03]  /*422d0*/  USEL UR12, URZ, 0x4, !UP1 ;  /* 0x000000043f0c7887 */ /* 0x000fc6000c800000 */
[----:B------:R1:W-:Y:S01]  /*422e0*/  LDGSTS.E [R2+0x2380], desc[UR14][R4.64], P1 ;  /* 0x0238000004027fae */ /* 0x0003e2000892184e */
[----:B------:R-:W-:Y:S01]  /*422f0*/  USEL UR12, UR12, URZ, !UP0 ;  /* 0x0000003f0c0c7287 */ /* 0x000fe2000c000000 */
[----:B---3--:R-:W-:-:S05]  /*42300*/  IADD3 R6, P1, R6, UR13, RZ ;  /* 0x0000000d06067c10 */ /* 0x008fca000ff3e0ff */
[----:B------:R-:W-:Y:S02]  /*42310*/  ISETP.NE.U32.AND P0, PT, RZ, UR12, PT ;  /* 0x0000000cff007c0c */ /* 0x000fe4000bf05070 */
[----:B--2---:R-:W-:Y:S01]  /*42320*/  IADD3 R12, P2, R12, UR13, RZ ;  /* 0x0000000d0c0c7c10 */ /* 0x004fe2000ff5e0ff */
[----:B------:R2:W-:Y:S01]  /*42330*/  STL [R1+0x1020], R6 ;  /* 0x0010200601007387 */ /* 0x0005e20000100800 */
[----:B-1----:R-:W-:Y:S02]  /*42340*/  MOV R4, R6 ;  /* 0x0000000600047202 */ /* 0x002fe40000000f00 */
[----:B------:R-:W-:-:S05]  /*42350*/  IADD3.X R16, R16, UR7, RZ, P1, !PT ;  /* 0x0000000710107c10 */ /* 0x000fca0008ffe4ff */
[----:B------:R-:W-:Y:S01]  /*42360*/  IMAD.MOV.U32 R5, RZ, RZ, R16 ;  /* 0x000000ffff057224 */ /* 0x000fe200078e0010 */
[----:B------:R-:W-:Y:S01]  /*42370*/  STL [R1+0x101c], R16 ;  /* 0x00101c1001007387 */ /* 0x000fe20000100800 */
[----:B------:R-:W-:-:S03]  /*42380*/  IADD3.X R15, R15, UR7, RZ, P2, !PT ;  /* 0x000000070f0f7c10 */ /* 0x000fc600097fe4ff */
[----:B------:R1:W-:Y:S04]  /*42390*/  STL [R1+0x1028], R12 ;  /* 0x0010280c01007387 */ /* 0x0003e80000100800 */
[----:B--2---:R-:W2:Y:S04]  /*423a0*/  LDL.LU R6, [R1+0x1050] ;  /* 0x0010500001067983 */ /* 0x004ea80000300800 */
[----:B------:R3:W-:Y:S04]  /*423b0*/  LDGSTS.E [R2+0x3000], desc[UR14][R4.64], P0 ;  /* 0x0300000004027fae */ /* 0x0007e8000812184e */
[----:B------:R-:W-:Y:S01]  /*423c0*/  STL [R1+0x1024], R15 ;  /* 0x0010240f01007387 */ /* 0x000fe20000100800 */
[----:B---3--:R-:W-:-:S03]  /*423d0*/  IMAD.MOV.U32 R4, RZ, RZ, R12 ;  /* 0x000000ffff047224 */ /* 0x008fc600078e000c */
[----:B-1----:R-:W3:Y:S01]  /*423e0*/  LDL.LU R12, [R1+0x104c] ;  /* 0x00104c00010c7983 */ /* 0x002ee20000300800 */
[----:B------:R-:W-:-:S05]  /*423f0*/  MOV R5, R15 ;  /* 0x0000000f00057202 */ /* 0x000fca0000000f00 */
[----:B------:R1:W-:Y:S01]  /*42400*/  LDGSTS.E [R2+0x3080], desc[UR14][R4.64], P0 ;  /* 0x0308000004027fae */ /* 0x0003e2000812184e */
[----:B------:R-:W-:-:S04]  /*42410*/  IADD3 R8, P1, R8, UR13, RZ ;  /* 0x0000000d08087c10 */ /* 0x000fc8000ff3e0ff */
[----:B------:R-:W-:Y:S02]  /*42420*/  IADD3.X R14, R14, UR7, RZ, P1, !PT ;  /* 0x000000070e0e7c10 */ /* 0x000fe40008ffe4ff */
[----:B------:R-:W-:Y:S01]  /*42430*/  IADD3 R7, P2, R7, UR13, RZ ;  /* 0x0000000d07077c10 */ /* 0x000fe2000ff5e0ff */
[----:B------:R1:W-:Y:S02]  /*42440*/  STL [R1+0x1030], R8 ;  /* 0x0010300801007387 */ /* 0x0003e40000100800 */
[----:B-1----:R-:W-:Y:S01]  /*42450*/  IMAD.MOV.U32 R4, RZ, RZ, R8 ;  /* 0x000000ffff047224 */ /* 0x002fe200078e0008 */
[----:B------:R-:W-:Y:S01]  /*42460*/  IADD3.X R11, R11, UR7, RZ, P2, !PT ;  /* 0x000000070b0b7c10 */ /* 0x000fe200097fe4ff */
[----:B------:R-:W-:Y:S04]  /*42470*/  STL [R1+0x102c], R14 ;  /* 0x00102c0e01007387 */ /* 0x000fe80000100800 */
[----:B------:R-:W-:Y:S04]  /*42480*/  STL [R1+0x1038], R7 ;  /* 0x0010380701007387 */ /* 0x000fe80000100800 */
[----:B------:R-:W3:Y:S01]  /*42490*/  LDL.LU R8, [R1+0x1058] ;  /* 0x0010580001087983 */ /* 0x000ee20000300800 */
[----:B------:R-:W-:-:S03]  /*424a0*/  IMAD.MOV.U32 R5, RZ, RZ, R14 ;  /* 0x000000ffff057224 */ /* 0x000fc600078e000e */
[----:B------:R1:W-:Y:S04]  /*424b0*/  STL [R1+0x1034], R11 ;  /* 0x0010340b01007387 */ /* 0x0003e80000100800 */
[----:B------:R-:W3:Y:S04]  /*424c0*/  LDL.LU R17, [R1+0x1120] ;  /* 0x0011200001117983 */ /* 0x000ee80000300800 */
[----:B------:R-:W3:Y:S04]  /*424d0*/  LDL.LU R16, [R1+0x1054] ;  /* 0x0010540001107983 */ /* 0x000ee80000300800 */
[----:B------:R1:W-:Y:S04]  /*424e0*/  LDGSTS.E [R2+0x3100], desc[UR14][R4.64], P0 ;  /* 0x0310000004027fae */ /* 0x0003e8000812184e */
[----:B------:R-:W3:Y:S01]  /*424f0*/  LDL.LU R18, [R1+0x111c] ;  /* 0x00111c0001127983 */ /* 0x000ee20000300800 */
[----:B----4-:R-:W-:Y:S01]  /*42500*/  IADD3 R10, P1, R10, UR13, RZ ;  /* 0x0000000d0a0a7c10 */ /* 0x010fe2000ff3e0ff */
[----:B-1----:R-:W-:Y:S01]  /*42510*/  IMAD.MOV.U32 R5, RZ, RZ, R11 ;  /* 0x000000ffff057224 */ /* 0x002fe200078e000b */
[----:B------:R-:W-:Y:S01]  /*42520*/  MOV R4, R7 ;  /* 0x0000000700047202 */ /* 0x000fe20000000f00 */
[----:B------:R-:W4:Y:S01]  /*42530*/  LDL.LU R11, [R1+0x1128] ;  /* 0x00112800010b7983 */ /* 0x000f220000300800 */
[----:B------:R-:W-:-:S03]  /*42540*/  IADD3 R3, P2, R3, UR13, RZ ;  /* 0x0000000d03037c10 */ /* 0x000fc6000ff5e0ff */
[----:B------:R-:W4:Y:S04]  /*42550*/  LDL.LU R7, [R1+0x1130] ;  /* 0x0011300001077983 */ /* 0x000f280000300800 */
[----:B------:R-:W-:Y:S04]  /*42560*/  STL [R1+0x1040], R10 ;  /* 0x0010400a01007387 */ /* 0x000fe80000100800 */
[----:B------:R1:W-:Y:S02]  /*42570*/  LDGSTS.E [R2+0x3180], desc[UR14][R4.64], P0 ;  /* 0x0318000004027fae */ /* 0x0003e4000812184e */
[----:B-1----:R-:W-:Y:S01]  /*42580*/  IMAD.MOV.U32 R4, RZ, RZ, R10 ;  /* 0x000000ffff047224 */ /* 0x002fe200078e000a */
[----:B------:R-:W-:-:S02]  /*42590*/  IADD3.X R13, R13, UR7, RZ, P1, !PT ;  /* 0x000000070d0d7c10 */ /* 0x000fc40008ffe4ff */
[----:B------:R-:W-:-:S03]  /*425a0*/  IADD3.X R9, R9, UR7, RZ, P2, !PT ;  /* 0x0000000709097c10 */ /* 0x000fc600097fe4ff */
[----:B------:R1:W-:Y:S01]  /*425b0*/  STL [R1+0x103c], R13 ;  /* 0x00103c0d01007387 */ /* 0x0003e20000100800 */
[----:B------:R-:W-:-:S03]  /*425c0*/  MOV R5, R13 ;  /* 0x0000000d00057202 */ /* 0x000fc60000000f00 */
[----:B------:R-:W-:Y:S04]  /*425d0*/  STL [R1+0x1048], R3 ;  /* 0x0010480301007387 */ /* 0x000fe80000100800 */
[----:B------:R1:W-:Y:S04]  /*425e0*/  LDGSTS.E [R2+0x3200], desc[UR14][R4.64], P0 ;  /* 0x0320000004027fae */ /* 0x0003e8000812184e */
[----:B-1----:R-:W4:Y:S04]  /*425f0*/  LDL.LU R13, [R1+0x1124] ;  /* 0x00112400010d7983 */ /* 0x002f280000300800 */
[----:B------:R1:W-:Y:S04]  /*42600*/  STL [R1+0x1044], R9 ;  /* 0x0010440901007387 */ /* 0x0003e80000100800 */
[----:B------:R-:W4:Y:S01]  /*42610*/  LDL.LU R10, [R1+0x112c] ;  /* 0x00112c00010a7983 */ /* 0x000f220000300800 */
[----:B------:R-:W-:-:S02]  /*42620*/  IMAD.MOV.U32 R5, RZ, RZ, R9 ;  /* 0x000000ffff057224 */ /* 0x000fc400078e0009 */
[----:B------:R-:W-:Y:S01]  /*42630*/  IMAD.MOV.U32 R4, RZ, RZ, R3 ;  /* 0x000000ffff047224 */ /* 0x000fe200078e0003 */
[----:B-1----:R-:W4:Y:S04]  /*42640*/  LDL.LU R9, [R1+0x1138] ;  /* 0x0011380001097983 */ /* 0x002f280000300800 */
[----:B------:R-:W4:Y:S01]  /*42650*/  LDL.LU R3, [R1+0x1140] ;  /* 0x0011400001037983 */ /* 0x000f220000300800 */
[----:B------:R-:W-:-:S03]  /*42660*/  UISETP.GT.AND UP1, UPT, UR17, 0x10, UPT ;  /* 0x000000101100788c */ /* 0x000fc6000bf24270 */
[----:B------:R1:W-:Y:S01]  /*42670*/  LDGSTS.E [R2+0x3280], desc[UR14][R4.64], P0 ;  /* 0x0328000004027fae */ /* 0x0003e2000812184e */
[----:B--2---:R-:W-:-:S05]  /*42680*/  IADD3 R6, P1, R6, UR13, RZ ;  /* 0x0000000d06067c10 */ /* 0x004fca000ff3e0ff */
[----:B------:R-:W-:Y:S01]  /*42690*/  STL [R1+0x1050], R6 ;  /* 0x0010500601007387 */ /* 0x000fe20000100800 */
[----:B---3--:R-:W-:-:S05]  /*426a0*/  IADD3.X R12, R12, UR7, RZ, P1, !PT ;  /* 0x000000070c0c7c10 */ /* 0x008fca0008ffe4ff */
[----:B------:R2:W-:Y:S04]  /*426b0*/  STL [R1+0x104c], R12 ;  /* 0x00104c0c01007387 */ /* 0x0005e80000100800 */
[----:B------:R-:W3:Y:S04]  /*426c0*/  LDL.LU R14, [R1+0x1134] ;  /* 0x00113400010e7983 */ /* 0x000ee80000300800 */
[----:B------:R-:W3:Y:S01]  /*426d0*/  LDL.LU R15, [R1+0x113c] ;  /* 0x00113c00010f7983 */ /* 0x000ee20000300800 */
[----:B------:R-:W-:Y:S01]  /*426e0*/  USEL UR12, URZ, 0x4, !UP1 ;  /* 0x000000043f0c7887 */ /* 0x000fe2000c800000 */
[----:B-1----:R-:W-:Y:S01]  /*426f0*/  MOV R4, R6 ;  /* 0x0000000600047202 */ /* 0x002fe20000000f00 */
[----:B------:R-:W-:-:S02]  /*42700*/  IMAD.MOV.U32 R5, RZ, RZ, R12 ;  /* 0x000000ffff057224 */ /* 0x000fc400078e000c */
[----:B------:R-:W-:Y:S01]  /*42710*/  USEL UR12, UR12, URZ, !UP0 ;  /* 0x0000003f0c0c7287 */ /* 0x000fe2000c000000 */
[----:B--2---:R-:W2:Y:S04]  /*42720*/  LDL.LU R12, [R1+0x1148] ;  /* 0x00114800010c7983 */ /* 0x004ea80000300800 */
[----:B------:R1:W-:Y:S01]  /*42730*/  LDGSTS.E [R2+0x3300], desc[UR14][R4.64], P0 ;  /* 0x0330000004027fae */ /* 0x0003e2000812184e */
[----:B------:R-:W-:-:S03]  /*42740*/  ISETP.NE.U32.AND P1, PT, RZ, UR12, PT ;  /* 0x0000000cff007c0c */ /* 0x000fc6000bf25070 */
[----:B------:R-:W2:Y:S01]  /*42750*/  LDL.LU R6, [R1+0x1150] ;  /* 0x0011500001067983 */ /* 0x000ea20000300800 */
[----:B------:R-:W-:-:S05]  /*42760*/  IADD3 R8, P2, R8, UR13, RZ ;  /* 0x0000000d08087c10 */ /* 0x000fca000ff5e0ff */
[----:B-1----:R-:W-:Y:S01]  /*42770*/  IMAD.MOV.U32 R4, RZ, RZ, R8 ;  /* 0x000000ffff047224 */ /* 0x002fe200078e0008 */
[----:B------:R-:W-:Y:S02]  /*42780*/  IADD3 R17, P3, R17, UR13, RZ ;  /* 0x0000000d11117c10 */ /* 0x000fe4000ff7e0ff */
[----:B------:R-:W-:Y:S01]  /*42790*/  IADD3.X R16, R16, UR7, RZ, P2, !PT ;  /* 0x0000000710107c10 */ /* 0x000fe200097fe4ff */
[----:B------:R-:W-:Y:S03]  /*427a0*/  STL [R1+0x1058], R8 ;  /* 0x0010580801007387 */ /* 0x000fe60000100800 */
[----:B------:R-:W-:Y:S01]  /*427b0*/  MOV R5, R16 ;  /* 0x0000001000057202 */ /* 0x000fe20000000f00 */
[----:B------:R1:W-:Y:S01]  /*427c0*/  STL [R1+0x1054], R16 ;  /* 0x0010541001007387 */ /* 0x0003e20000100800 */
[----:B------:R-:W-:-:S03]  /*427d0*/  IADD3.X R18, R18, UR7, RZ, P3, !PT ;  /* 0x0000000712127c10 */ /* 0x000fc60009ffe4ff */
[----:B------:R-:W-:Y:S04]  /*427e0*/  STL [R1+0x1120], R17 ;  /* 0x0011201101007387 */ /* 0x000fe80000100800 */
[----:B------:R4:W-:Y:S04]  /*427f0*/  LDGSTS.E [R2+0x3380], desc[UR14][R4.64], P0 ;  /* 0x0338000004027fae */ /* 0x0009e8000812184e */
[----:B-1----:R-:W2:Y:S01]  /*42800*/  LDL.LU R16, [R1+0x1144] ;  /* 0x0011440001107983 */ /* 0x002ea20000300800 */
[----:B----4-:R-:W-:-:S03]  /*42810*/  IADD3 R11, P0, R11, UR13, RZ ;  /* 0x0000000d0b0b7c10 */ /* 0x010fc6000ff1e0ff */
[----:B------:R-:W-:Y:S01]  /*42820*/  STL [R1+0x111c], R18 ;  /* 0x00111c1201007387 */ /* 0x000fe20000100800 */
[----:B------:R-:W-:Y:S01]  /*42830*/  IADD3 R7, P2, R7, UR13, RZ ;  /* 0x0000000d07077c10 */ /* 0x000fe2000ff5e0ff */
[----:B------:R-:W-:Y:S02]  /*42840*/  IMAD.MOV.U32 R4, RZ, RZ, R17 ;  /* 0x000000ffff047224 */ /* 0x000fe400078e0011 */
[----:B------:R-:W4:Y:S01]  /*42850*/  LDL.LU R8, [R1+0x114c] ;  /* 0x00114c0001087983 */ /* 0x000f220000300800 */
[----:B------:R-:W-:-:S03]  /*42860*/  IMAD.MOV.U32 R5, RZ, RZ, R18 ;  /* 0x000000ffff057224 */ /* 0x000fc600078e0012 */
[----:B------:R1:W-:Y:S04]  /*42870*/  STL [R1+0x1128], R11 ;  /* 0x0011280b01007387 */ /* 0x0003e80000100800 */
[----:B------:R1:W-:Y:S02]  /*42880*/  LDGSTS.E [R2+0x4000], desc[UR14][R4.64], P1 ;  /* 0x0400000004027fae */ /* 0x0003e4000892184e */
[----:B-1----:R-:W-:Y:S02]  /*42890*/  MOV R4, R11 ;  /* 0x0000000b00047202 */ /* 0x002fe40000000f00 */
[----:B------:R-:W-:-:S05]  /*428a0*/  IADD3.X R13, R13, UR7, RZ, P0, !PT ;  /* 0x000000070d0d7c10 */ /* 0x000fca00087fe4ff */
[----:B------:R1:W-:Y:S01]  /*428b0*/  STL [R1+0x1124], R13 ;  /* 0x0011240d01007387 */ /* 0x0003e20000100800 */
[----:B------:R-:W-:-:S03]  /*428c0*/  IADD3.X R10, R10, UR7, RZ, P2, !PT ;  /* 0x000000070a0a7c10 */ /* 0x000fc600097fe4ff */
[----:B------:R-:W-:Y:S01]  /*428d0*/  STL [R1+0x1130], R7 ;  /* 0x0011300701007387 */ /* 0x000fe20000100800 */
[----:B------:R-:W-:-:S03]  /*428e0*/  IMAD.MOV.U32 R5, RZ, RZ, R13 ;  /* 0x000000ffff057224 */ /* 0x000fc600078e000d */
[----:B------:R-:W4:Y:S04]  /*428f0*/  LDL.LU R11, [R1+0x1158] ;  /* 0x00115800010b7983 */ /* 0x000f280000300800 */
[----:B------:R1:W-:Y:S04]  /*42900*/  STL [R1+0x112c], R10 ;  /* 0x00112c0a01007387 */ /* 0x0003e80000100800 */
[----:B-1----:R-:W4:Y:S01]  /*42910*/  LDL.LU R13, [R1+0x1154] ;  /* 0x00115400010d7983 */ /* 0x002f220000300800 */
[----:B------:R-:W-:-:S03]  /*42920*/  IADD3 R9, P0, R9, UR13, RZ ;  /* 0x0000000d09097c10 */ /* 0x000fc6000ff1e0ff */
[----:B------:R1:W-:Y:S01]  /*42930*/  LDGSTS.E [R2+0x4080], desc[UR14][R4.64], P1 ;  /* 0x0408000004027fae */ /* 0x0003e2000892184e */
[----:B------:R-:W-:Y:S01]  /*42940*/  IADD3 R3, P2, R3, UR13, RZ ;  /* 0x0000000d03037c10 */ /* 0x000fe2000ff5e0ff */
[----:B-1----:R-:W-:Y:S01]  /*42950*/  IMAD.MOV.U32 R4, RZ, RZ, R7 ;  /* 0x000000ffff047224 */ /* 0x002fe200078e0007 */
[----:B------:R-:W-:Y:S02]  /*42960*/  MOV R5, R10 ;  /* 0x0000000a00057202 */ /* 0x000fe40000000f00 */
[----:B------:R-:W4:Y:S04]  /*42970*/  LDL.LU R10, [R1+0x1220] ;  /* 0x00122000010a7983 */ /* 0x000f280000300800 */
[----:B------:R-:W4:Y:S01]  /*42980*/  LDL.LU R7, [R1+0x1228] ;  /* 0x0012280001077983 */ /* 0x000f220000300800 */
[----:B---3--:R-:W-:-:S03]  /*42990*/  IADD3.X R14, R14, UR7, RZ, P0, !PT ;  /* 0x000000070e0e7c10 */ /* 0x008fc600087fe4ff */
[----:B------:R-:W-:Y:S01]  /*429a0*/  STL [R1+0x1138], R9 ;  /* 0x0011380901007387 */ /* 0x000fe20000100800 */
[----:B------:R-:W-:-:S03]  /*429b0*/  IADD3.X R15, R15, UR7, RZ, P2, !PT ;  /* 0x000000070f0f7c10 */ /* 0x000fc600097fe4ff */
[----:B------:R1:W-:Y:S04]  /*429c0*/  LDGSTS.E [R2+0x4100], desc[UR14][R4.64], P1 ;  /* 0x0410000004027fae */ /* 0x0003e8000892184e */
[----:B------:R3:W-:Y:S04]  /*429d0*/  STL [R1+0x1134], R14 ;  /* 0x0011340e01007387 */ /* 0x0007e80000100800 */
[----:B------:R-:W-:Y:S01]  /*429e0*/  STL [R1+0x1140], R3 ;  /* 0x0011400301007387 */ /* 0x000fe20000100800 */
[----:B-1----:R-:W-:-:S03]  /*429f0*/  IMAD.MOV.U32 R5, RZ, RZ, R14 ;  /* 0x000000ffff057224 */ /* 0x002fc600078e000e */
[----:B---3--:R-:W3:Y:S01]  /*42a00*/  LDL.LU R14, [R1+0x121c] ;  /* 0x00121c00010e7983 */ /* 0x008ee20000300800 */
[----:B------:R-:W-:-:S03]  /*42a10*/  IMAD.MOV.U32 R4, RZ, RZ, R9 ;  /* 0x000000ffff047224 */ /* 0x000fc600078e0009 */
[----:B------:R1:W-:Y:S04]  /*42a20*/  STL [R1+0x113c], R15 ;  /* 0x00113c0f01007387 */ /* 0x0003e80000100800 */
[----:B------:R-:W3:Y:S01]  /*42a30*/  LDL.LU R9, [R1+0x1224] ;  /* 0x0012240001097983 */ /* 0x000ee20000300800 */
[----:B--2---:R-:W-:-:S03]  /*42a40*/  IADD3 R12, P0, R12, UR13, RZ ;  /* 0x0000000d0c0c7c10 */ /* 0x004fc6000ff1e0ff */
[----:B------:R2:W-:Y:S01]  /*42a50*/  LDGSTS.E [R2+0x4180], desc[UR14][R4.64], P1 ;  /* 0x0418000004027fae */ /* 0x0005e2000892184e */
[----:B------:R-:W-:Y:S02]  /*42a60*/  IADD3 R6, P2, R6, UR13, RZ ;  /* 0x0000000d06067c10 */ /* 0x000fe4000ff5e0ff */
[----:B--2---:R-:W-:Y:S01]  /*42a70*/  MOV R4, R3 ;  /* 0x0000000300047202 */ /* 0x004fe20000000f00 */
[----:B------:R-:W-:Y:S02]  /*42a80*/  IMAD.MOV.U32 R5, RZ, RZ, R15 ;  /* 0x000000ffff057224 */ /* 0x000fe400078e000f */
[----:B-1----:R-:W2:Y:S04]  /*42a90*/  LDL.LU R15, [R1+0x1230] ;  /* 0x00123000010f7983 */ /* 0x002ea80000300800 */
[----:B------:R-:W2:Y:S01]  /*42aa0*/  LDL.LU R3, [R1+0x1238] ;  /* 0x0012380001037983 */ /* 0x000ea20000300800 */
[----:B------:R-:W-:-:S03]  /*42ab0*/  IADD3.X R16, R16, UR7, RZ, P0, !PT ;  /* 0x0000000710107c10 */ /* 0x000fc600087fe4ff */
[----:B------:R-:W-:Y:S04]  /*42ac0*/  STL [R1+0x1148], R12 ;  /* 0x0011480c01007387 */ /* 0x000fe80000100800 */
[----:B------:R1:W-:Y:S04]  /*42ad0*/  LDGSTS.E [R2+0x4200], desc[UR14][R4.64], P1 ;  /* 0x0420000004027fae */ /* 0x0003e8000892184e */
[----:B------:R1:W-:Y:S01]  /*42ae0*/  STL [R1+0x1144], R16 ;  /* 0x0011441001007387 */ /* 0x0003e20000100800 */
[----:B----4-:R-:W-:-:S03]  /*42af0*/  IADD3.X R8, R8, UR7, RZ, P2, !PT ;  /* 0x0000000708087c10 */ /* 0x010fc600097fe4ff */
[----:B------:R-:W-:Y:S01]  /*42b00*/  STL [R1+0x1150], R6 ;  /* 0x0011500601007387 */ /* 0x000fe20000100800 */
[----:B-1----:R-:W-:-:S03]  /*42b10*/  MOV R5, R16 ;  /* 0x0000001000057202 */ /* 0x002fc60000000f00 */
[----:B------:R-:W4:Y:S01]  /*42b20*/  LDL.LU R16, [R1+0x122c] ;  /* 0x00122c0001107983 */ /* 0x000f220000300800 */
[----:B------:R-:W-:-:S03]  /*42b30*/  IMAD.MOV.U32 R4, RZ, RZ, R12 ;  /* 0x000000ffff047224 */ /* 0x000fc600078e000c */
[----:B------:R1:W-:Y:S04]  /*42b40*/  STL [R1+0x114c], R8 ;  /* 0x00114c0801007387 */ /* 0x0003e80000100800 */
[----:B------:R1:W-:Y:S04]  /*42b50*/  LDGSTS.E [R2+0x4280], desc[UR14][R4.64], P1 ;  /* 0x0428000004027fae */ /* 0x0003e8000892184e */
[----:B------:R-:W4:Y:S01]  /*42b60*/  LDL.LU R12, [R1+0x1234] ;  /* 0x00123400010c7983 */ /* 0x000f220000300800 */
[----:B-1----:R-:W-:Y:S02]  /*42b70*/  IMAD.MOV.U32 R4, RZ, RZ, R6 ;  /* 0x000000ffff047224 */ /* 0x002fe400078e0006 */
[----:B------:R-:W-:-:S02]  /*42b80*/  IMAD.MOV.U32 R5, RZ, RZ, R8 ;  /* 0x000000ffff057224 */ /* 0x000fc400078e0008 */
[----:B------:R-:W4:Y:S04]  /*42b90*/  LDL.LU R8, [R1+0x1240] ;  /* 0x0012400001087983 */ /* 0x000f280000300800 */
[----:B------:R-:W4:Y:S04]  /*42ba0*/  LDL.LU R6, [R1+0x1248] ;  /* 0x0012480001067983 */ /* 0x000f280000300800 */
[----:B------:R1:W-:Y:S01]  /*42bb0*/  LDGSTS.E [R2+0x4300], desc[UR14][R4.64], P1 ;  /* 0x0430000004027fae */ /* 0x0003e2000892184e */
[----:B------:R-:W-:-:S04]  /*42bc0*/  IADD3 R11, P0, R11, UR13, RZ ;  /* 0x0000000d0b0b7c10 */ /* 0x000fc8000ff1e0ff */
[----:B------:R-:W-:Y:S01]  /*42bd0*/  IADD3.X R13, R13, UR7, RZ, P0, !PT ;  /* 0x000000070d0d7c10 */ /* 0x000fe200087fe4ff */
[----:B------:R-:W-:Y:S04]  /*42be0*/  STL [R1+0x1158], R11 ;  /* 0x0011580b01007387 */ /* 0x000fe80000100800 */
[----:B------:R1:W-:Y:S02]  /*42bf0*/  STL [R1+0x1154], R13 ;  /* 0x0011540d01007387 */ /* 0x0003e40000100800 */
[----:B-1----:R-:W-:Y:S01]  /*42c00*/  IMAD.MOV.U32 R5, RZ, RZ, R13 ;  /* 0x000000ffff057224 */ /* 0x002fe200078e000d */
[----:B------:R-:W-:-:S05]  /*42c10*/  MOV R4, R11 ;  /* 0x0000000b00047202 */ /* 0x000fca0000000f00 */
[----:B------:R1:W-:Y:S04]  /*42c20*/  LDGSTS.E [R2+0x4380], desc[UR14][R4.64], P1 ;  /* 0x0438000004027fae */ /* 0x0003e8000892184e */
[----:B------:R-:W4:Y:S04]  /*42c30*/  LDL.LU R13, [R1+0x123c] ;  /* 0x00123c00010d7983 */ /* 0x000f280000300800 */
[----:B------:R-:W4:Y:S01]  /*42c40*/  LDL.LU R11, [R1+0x1244] ;  /* 0x00124400010b7983 */ /* 0x000f220000300800 */
[----:B------:R-:W-:Y:S02]  /*42c50*/  IADD3 R10, P1, R10, UR13, RZ ;  /* 0x0000000d0a0a7c10 */ /* 0x000fe4000ff3e0ff */
[----:B------:R-:W-:-:S03]  /*42c60*/  IADD3 R7, P2, R7, UR13, RZ ;  /* 0x0000000d07077c10 */ /* 0x000fc6000ff5e0ff */
[----:B------:R3:W-:Y:S01]  /*42c70*/  STL [R1+0x1220], R10 ;  /* 0x0012200a01007387 */ /* 0x0007e20000100800 */
[----:B-1----:R-:W-:Y:S01]  /*42c80*/  IMAD.MOV.U32 R4, RZ, RZ, R10 ;  /* 0x000000ffff047224 */ /* 0x002fe200078e000a */
[----:B------:R-:W-:-:S04]  /*42c90*/  UISETP.GT.AND UP1, UPT, UR17, 0x14, UPT ;  /* 0x000000141100788c */ /* 0x000fc8000bf24270 */
[----:B------:R-:W-:Y:S01]  /*42ca0*/  USEL UR12, URZ, 0x4, !UP1 ;  /* 0x000000043f0c7887 */ /* 0x000fe2000c800000 */
[----:B---3--:R-:W-:-:S05]  /*42cb0*/  IADD3.X R14, R14, UR7, RZ, P1, !PT ;  /* 0x000000070e0e7c10 */ /* 0x008fca0008ffe4ff */
[----:B------:R1:W-:Y:S01]  /*42cc0*/  STL [R1+0x121c], R14 ;  /* 0x00121c0e01007387 */ /* 0x0003e20000100800 */
[----:B------:R-:W-:-:S03]  /*42cd0*/  IADD3.X R9, R9, UR7, RZ, P2, !PT ;  /* 0x0000000709097c10 */ /* 0x000fc600097fe4ff */
[----:B------:R3:W-:Y:S01]  /*42ce0*/  STL [R1+0x1228], R7 ;  /* 0x0012280701007387 */ /* 0x0007e20000100800 */
[----:B------:R-:W-:-:S03]  /*42cf0*/  MOV R5, R14 ;  /* 0x0000000e00057202 */ /* 0x000fc60000000f00 */
[----:B------:R-:W3:Y:S04]  /*42d00*/  LDL.LU R10, [R1+0x1250] ;  /* 0x00125000010a7983 */ /* 0x000ee80000300800 */
[----:B------:R3:W-:Y:S04]  /*42d10*/  STL [R1+0x1224], R9 ;  /* 0x0012240901007387 */ /* 0x0007e80000100800 */
[----:B-1----:R-:W3:Y:S01]  /*42d20*/  LDL.LU R14, [R1+0x124c] ;  /* 0x00124c00010e7983 */ /* 0x002ee20000300800 */
[----:B------:R-:W-:-:S06]  /*42d30*/  USEL UR12, UR12, URZ, !UP0 ;  /* 0x0000003f0c0c7287 */ /* 0x000fcc000c000000 */
[----:B------:R-:W-:Y:S02]  /*42d40*/  ISETP.NE.U32.AND P0, PT, RZ, UR12, PT ;  /* 0x0000000cff007c0c */ /* 0x000fe4000bf05070 */
[----:B--2---:R-:W-:Y:S02]  /*42d50*/  IADD3 R15, P1, R15, UR13, RZ ;  /* 0x0000000d0f0f7c10 */ /* 0x004fe4000ff3e0ff */
[----:B------:R-:W-:-:S09]  /*42d60*/  IADD3 R3, P2, R3, UR13, RZ ;  /* 0x0000000d03037c10 */ /* 0x000fd2000ff5e0ff */
[----:B------:R1:W-:Y:S02]  /*42d70*/  LDGSTS.E [R2+0x5000], desc[UR14][R4.64], P0 ;  /* 0x0500000004027fae */ /* 0x0003e4000812184e */
[----:B-1----:R-:W-:Y:S01]  /*42d80*/  IMAD.MOV.U32 R4, RZ, RZ, R7 ;  /* 0x000000ffff047224 */ /* 0x002fe200078e0007 */
[----:B----4-:R-:W-:Y:S01]  /*42d90*/  IADD3.X R16, R16, UR7, RZ, P1, !PT ;  /* 0x0000000710107c10 */ /* 0x010fe20008ffe4ff */
[----:B------:R-:W-:Y:S01]  /*42da0*/  IMAD.MOV.U32 R5, RZ, RZ, R9 ;  /* 0x000000ffff057224 */ /* 0x000fe200078e0009 */
[----:B---3--:R-:W2:Y:S04]  /*42db0*/  LDL.LU R7, [R1+0x1258] ;  /* 0x0012580001077983 */ /* 0x008ea80000300800 */
[----:B------:R-:W3:Y:S04]  /*42dc0*/  LDL.LU R9, [R1+0x1320] ;  /* 0x0013200001097983 */ /* 0x000ee80000300800 */
[----:B------:R-:W-:Y:S04]  /*42dd0*/  STL [R1+0x1230], R15 ;  /* 0x0012300f01007387 */ /* 0x000fe80000100800 */
[----:B------:R1:W-:Y:S01]  /*42de0*/  LDGSTS.E [R2+0x5080], desc[UR14][R4.64], P0 ;  /* 0x0508000004027fae */ /* 0x0003e2000812184e */
[----:B------:R-:W-:-:S03]  /*42df0*/  IADD3.X R12, R12, UR7, RZ, P2, !PT ;  /* 0x000000070c0c7c10 */ /* 0x000fc600097fe4ff */
[----:B------:R4:W-:Y:S04]  /*42e00*/  STL [R1+0x122c], R16 ;  /* 0x00122c1001007387 */ /* 0x0009e80000100800 */
[----:B------:R-:W-:Y:S01]  /*42e10*/  STL [R1+0x1238], R3 ;  /* 0x0012380301007387 */ /* 0x000fe20000100800 */
[----:B-1----:R-:W-:-:S03]  /*42e20*/  IMAD.MOV.U32 R5, RZ, RZ, R16 ;  /* 0x000000ffff057224 */ /* 0x002fc600078e0010 */
[----:B----4-:R-:W4:Y:S01]  /*42e30*/  LDL.LU R16, [R1+0x1254] ;  /* 0x0012540001107983 */ /* 0x010f220000300800 */
[----:B------:R-:W-:Y:S02]  /*42e40*/  MOV R4, R15 ;  /* 0x0000000f00047202 */ /* 0x000fe40000000f00 */
[----:B------:R-:W-:Y:S01]  /*42e50*/  IADD3 R8, P1, R8, UR13, RZ ;  /* 0x0000000d08087c10 */ /* 0x000fe2000ff3e0ff */
[----:B------:R1:W-:Y:S01]  /*42e60*/  STL [R1+0x1234], R12 ;  /* 0x0012340c01007387 */ /* 0x0003e20000100800 */
[----:B------:R-:W-:-:S03]  /*42e70*/  IADD3 R6, P2, R6, UR13, RZ ;  /* 0x0000000d06067c10 */ /* 0x000fc6000ff5e0ff */
[----:B------:R-:W4:Y:S04]  /*42e80*/  LDL.LU R15, [R1+0x131c] ;  /* 0x00131c00010f7983 */ /* 0x000f280000300800 */
[----:B------:R1:W-:Y:S02]  /*42e90*/  LDGSTS.E [R2+0x5100], desc[UR14][R4.64], P0 ;  /* 0x0510000004027fae */ /* 0x0003e4000812184e */
[----:B-1----:R-:W-:Y:S01]  /*42ea0*/  IMAD.MOV.U32 R4, RZ, RZ, R3 ;  /* 0x000000ffff047224 */ /* 0x002fe200078e0003 */
[----:B------:R-:W-:Y:S02]  /*42eb0*/  MOV R5, R12 ;  /* 0x0000000c00057202 */ /* 0x000fe40000000f00 */
[----:B------:R-:W4:Y:S04]  /*42ec0*/  LDL.LU R12, [R1+0x1328] ;  /* 0x00132800010c7983 */ /* 0x000f280000300800 */
[----:B------:R-:W4:Y:S04]  /*42ed0*/  LDL.LU R3, [R1+0x1330] ;  /* 0x0013300001037983 */ /* 0x000f280000300800 */
[----:B------:R-:W-:Y:S04]  /*42ee0*/  STL [R1+0x1240], R8 ;  /* 0x0012400801007387 */ /* 0x000fe80000100800 */
[----:B------:R1:W-:Y:S02]  /*42ef0*/  LDGSTS.E [R2+0x5180], desc[UR14][R4.64], P0 ;  /* 0x0518000004027fae */ /* 0x0003e4000812184e */
[----:B-1----:R-:W-:Y:S01]  /*42f00*/  IMAD.MOV.U32 R4, RZ, RZ, R8 ;  /* 0x000000ffff047224 */ /* 0x002fe200078e0008 */
[----:B------:R-:W-:-:S02]  /*42f10*/  IADD3.X R13, R13, UR7, RZ, P1, !PT ;  /* 0x000000070d0d7c10 */ /* 0x000fc40008ffe4ff */
        /* <DEDUP_REMOVED lines=8> */
[----:B------:R-:W-:Y:S01]  /*42fa0*/  MOV R4, R6 ;  /* 0x0000000600047202 */ /* 0x000fe20000000f00 */
[----:B------:R-:W-:-:S02]  /*42fb0*/  IMAD.MOV.U32 R5, RZ, RZ, R11 ;  /* 0x000000ffff057224 */ /* 0x000fc400078e000b */
[----:B-1----:R-:W4:Y:S04]  /*42fc0*/  LDL.LU R11, [R1+0x1338] ;  /* 0x00133800010b7983 */ /* 0x002f280000300800 */
[----:B------:R-:W4:Y:S04]  /*42fd0*/  LDL.LU R6, [R1+0x1340] ;  /* 0x0013400001067983 */ /* 0x000f280000300800 */
[----:B------:R1:W-:Y:S01]  /*42fe0*/  LDGSTS.E [R2+0x5280], desc[UR14][R4.64], P0 ;  /* 0x0528000004027fae */ /* 0x0003e2000812184e */
[----:B------:R-:W-:-:S04]  /*42ff0*/  IADD3 R10, P1, R10, UR13, RZ ;  /* 0x0000000d0a0a7c10 */ /* 0x000fc8000ff3e0ff */
[----:B------:R-:W-:Y:S01]  /*43000*/  IADD3.X R14, R14, UR7, RZ, P1, !PT ;  /* 0x000000070e0e7c10 */ /* 0x000fe20008ffe4ff */
[----:B------:R-:W-:Y:S03]  /*43010*/  STL [R1+0x1250], R10 ;  /* 0x0012500a01007387 */ /* 0x000fe60000100800 */
[----:B-1----:R-:W-:Y:S01]  /*43020*/  MOV R5, R14 ;  /* 0x0000000e00057202 */ /* 0x002fe20000000f00 */
[----:B------:R1:W-:Y:S01]  /*43030*/  STL [R1+0x124c], R14 ;  /* 0x00124c0e01007387 */ /* 0x0003e20000100800 */
[----:B------:R-:W-:Y:S01]  /*43040*/  IMAD.MOV.U32 R4, RZ, RZ, R10 ;  /* 0x000000ffff047224 */ /* 0x000fe200078e000a */
[----:B------:R-:W-:Y:S02]  /*43050*/  UISETP.GT.AND UP1, UPT, UR17, 0x18, UPT ;  /* 0x000000181100788c */ /* 0x000fe4000bf24270 */
[----:B-1----:R-:W4:Y:S04]  /*43060*/  LDL.LU R14, [R1+0x1334] ;  /* 0x00133400010e7983 */ /* 0x002f280000300800 */
[----:B------:R-:W4:Y:S01]  /*43070*/  LDL.LU R10, [R1+0x133c] ;  /* 0x00133c00010a7983 */ /* 0x000f220000300800 */
[----:B------:R-:W-:-:S03]  /*43080*/  USEL UR12, URZ, 0x4, !UP1 ;  /* 0x000000043f0c7887 */ /* 0x000fc6000c800000 */
[----:B------:R1:W-:Y:S01]  /*43090*/  LDGSTS.E [R2+0x5300], desc[UR14][R4.64], P0 ;  /* 0x0530000004027fae */ /* 0x0003e2000812184e */
[----:B------:R-:W-:Y:S01]  /*430a0*/  USEL UR12, UR12, URZ, !UP0 ;  /* 0x0000003f0c0c7287 */ /* 0x000fe2000c000000 */
[----:B--2---:R-:W-:Y:S02]  /*430b0*/  IADD3 R7, P2, R7, UR13, RZ ;  /* 0x0000000d07077c10 */ /* 0x004fe4000ff5e0ff */
[----:B---3--:R-:W-:-:S03]  /*430c0*/  IADD3 R9, P3, R9, UR13, RZ ;  /* 0x0000000d09097c10 */ /* 0x008fc6000ff7e0ff */
[----:B-1----:R-:W-:Y:S01]  /*430d0*/  IMAD.MOV.U32 R4, RZ, RZ, R7 ;  /* 0x000000ffff047224 */ /* 0x002fe200078e0007 */
[----:B------:R-:W-:Y:S01]  /*430e0*/  ISETP.NE.U32.AND P1, PT, RZ, UR12, PT ;  /* 0x0000000cff007c0c */ /* 0x000fe2000bf25070 */
[----:B------:R1:W-:Y:S01]  /*430f0*/  STL [R1+0x1258], R7 ;  /* 0x0012580701007387 */ /* 0x0003e20000100800 */
[----:B----4-:R-:W-:-:S05]  /*43100*/  IADD3.X R16, R16, UR7, RZ, P2, !PT ;  /* 0x0000000710107c10 */ /* 0x010fca00097fe4ff */
[----:B------:R-:W-:Y:S01]  /*43110*/  IMAD.MOV.U32 R5, RZ, RZ, R16 ;  /* 0x000000ffff057224 */ /* 0x000fe200078e0010 */
[----:B------:R-:W-:Y:S01]  /*43120*/  STL [R1+0x1254], R16 ;  /* 0x0012541001007387 */ /* 0x000fe20000100800 */
[----:B------:R-:W-:-:S03]  /*43130*/  IADD3.X R15, R15, UR7, RZ, P3, !PT ;  /* 0x000000070f0f7c10 */ /* 0x000fc60009ffe4ff */
[----:B------:R2:W-:Y:S04]  /*43140*/  STL [R1+0x1320], R9 ;  /* 0x0013200901007387 */ /* 0x0005e80000100800 */
[----:B------:R-:W3:Y:S04]  /*43150*/  LDL.LU R17, [R1+0x1348] ;  /* 0x0013480001117983 */ /* 0x000ee80000300800 */
[----:B------:R4:W-:Y:S04]  /*43160*/  LDGSTS.E [R2+0x5380], desc[UR14][R4.64], P0 ;  /* 0x0538000004027fae */ /* 0x0009e8000812184e */
[----:B------:R-:W-:Y:S04]  /*43170*/  STL [R1+0x131c], R15 ;  /* 0x00131c0f01007387 */ /* 0x000fe80000100800 */
[----:B-1----:R-:W3:Y:S01]  /*43180*/  LDL.LU R7, [R1+0x1350] ;  /* 0x0013500001077983 */ /* 0x002ee20000300800 */
[----:B------:R-:W-:-:S03]  /*43190*/  IADD3 R12, P0, R12, UR13, RZ ;  /* 0x0000000d0c0c7c10 */ /* 0x000fc6000ff1e0ff */
[----:B------:R-:W3:Y:S01]  /*431a0*/  LDL.LU R18, [R1+0x1344] ;  /* 0x0013440001127983 */ /* 0x000ee20000300800 */
[----:B----4-:R-:W-:Y:S01]  /*431b0*/  MOV R4, R9 ;  /* 0x0000000900047202 */ /* 0x010fe20000000f00 */
[----:B------:R-:W-:Y:S01]  /*431c0*/  IMAD.MOV.U32 R5, RZ, RZ, R15 ;  /* 0x000000ffff057224 */ /* 0x000fe200078e000f */
[----:B------:R-:W-:Y:S01]  /*431d0*/  IADD3 R3, P2, R3, UR13, RZ ;  /* 0x0000000d03037c10 */ /* 0x000fe2000ff5e0ff */
[----:B--2---:R-:W2:Y:S04]  /*431e0*/  LDL.LU R9, [R1+0x134c] ;  /* 0x00134c0001097983 */ /* 0x004ea80000300800 */
[----:B------:R1:W-:Y:S04]  /*431f0*/  STL [R1+0x1328], R12 ;  /* 0x0013280c01007387 */ /* 0x0003e80000100800 */
[----:B------:R4:W-:Y:S02]  /*43200*/  LDGSTS.E [R2+0x6000], desc[UR14][R4.64], P1 ;  /* 0x0600000004027fae */ /* 0x0009e4000892184e */
[----:B----4-:R-:W-:Y:S01]  /*43210*/  IMAD.MOV.U32 R4, RZ, RZ, R12 ;  /* 0x000000ffff047224 */ /* 0x010fe200078e000c */
[----:B------:R-:W-:-:S05]  /*43220*/  IADD3.X R13, R13, UR7, RZ, P0, !PT ;  /* 0x000000070d0d7c10 */ /* 0x000fca00087fe4ff */
[----:B------:R4:W-:Y:S01]  /*43230*/  STL [R1+0x1324], R13 ;  /* 0x0013240d01007387 */ /* 0x0009e20000100800 */
[----:B------:R-:W-:-:S03]  /*43240*/  IADD3.X R8, R8, UR7, RZ, P2, !PT ;  /* 0x0000000708087c10 */ /* 0x000fc600097fe4ff */
[----:B------:R4:W-:Y:S01]  /*43250*/  STL [R1+0x1330], R3 ;  /* 0x0013300301007387 */ /* 0x0009e20000100800 */
[----:B------:R-:W-:-:S03]  /*43260*/  MOV R5, R13 ;  /* 0x0000000d00057202 */ /* 0x000fc60000000f00 */
[----:B-1----:R-:W2:Y:S04]  /*43270*/  LDL.LU R12, [R1+0x1358] ;  /* 0x00135800010c7983 */ /* 0x002ea80000300800 */
[----:B------:R1:W-:Y:S04]  /*43280*/  STL [R1+0x132c], R8 ;  /* 0x00132c0801007387 */ /* 0x0003e80000100800 */
[----:B----4-:R-:W4:Y:S01]  /*43290*/  LDL.LU R13, [R1+0x1354] ;  /* 0x00135400010d7983 */ /* 0x010f220000300800 */
[----:B------:R-:W-:Y:S02]  /*432a0*/  IADD3 R11, P0, R11, UR13, RZ ;  /* 0x0000000d0b0b7c10 */ /* 0x000fe4000ff1e0ff */
[----:B------:R-:W-:Y:S01]  /*432b0*/  IADD3 R6, P2, R6, UR13, RZ ;  /* 0x0000000d06067c10 */ /* 0x000fe2000ff5e0ff */
[----:B------:R1:W-:Y:S02]  /*432c0*/  LDGSTS.E [R2+0x6080], desc[UR14][R4.64], P1 ;  /* 0x0608000004027fae */ /* 0x0003e4000892184e */
[----:B-1----:R-:W-:-:S02]  /*432d0*/  IMAD.MOV.U32 R4, RZ, RZ, R3 ;  /* 0x000000ffff047224 */ /* 0x002fc400078e0003 */
[----:B------:R-:W-:Y:S01]  /*432e0*/  IMAD.MOV.U32 R5, RZ, RZ, R8 ;  /* 0x000000ffff057224 */ /* 0x000fe200078e0008 */
[----:B------:R-:W4:Y:S04]  /*432f0*/  LDL.LU R3, [R1+0x1420] ;  /* 0x0014200001037983 */ /* 0x000f280000300800 */
[----:B------:R-:W4:Y:S04]  /*43300*/  LDL.LU R8, [R1+0x1428] ;  /* 0x0014280001087983 */ /* 0x000f280000300800 */
[----:B------:R-:W-:Y:S01]  /*43310*/  STL [R1+0x1338], R11 ;  /* 0x0013380b01007387 */ /* 0x000fe20000100800 */
[----:B------:R-:W-:-:S03]  /*43320*/  IADD3.X R14, R14, UR7, RZ, P0, !PT ;  /* 0x000000070e0e7c10 */ /* 0x000fc600087fe4ff */
[----:B------:R1:W-:Y:S04]  /*43330*/  LDGSTS.E [R2+0x6100], desc[UR14][R4.64], P1 ;  /* 0x0610000004027fae */ /* 0x0003e8000892184e */
[----:B------:R1:W-:Y:S01]  /*43340*/  STL [R1+0x1334], R14 ;  /* 0x0013340e01007387 */ /* 0x0003e20000100800 */
[----:B------:R-:W-:-:S03]  /*43350*/  IADD3.X R10, R10, UR7, RZ, P2, !PT ;  /* 0x000000070a0a7c10 */ /* 0x000fc600097fe4ff */
[----:B------:R-:W-:Y:S04]  /*43360*/  STL [R1+0x1340], R6 ;  /* 0x0013400601007387 */ /* 0x000fe80000100800 */
[----:B------:R-:W4:Y:S04]  /*43370*/  LDL.LU R16, [R1+0x141c] ;  /* 0x00141c0001107983 */ /* 0x000f280000300800 */
[----:B------:R1:W-:Y:S04]  /*43380*/  STL [R1+0x133c], R10 ;  /* 0x00133c0a01007387 */ /* 0x0003e80000100800 */
[----:B------:R-:W4:Y:S01]  /*43390*/  LDL.LU R15, [R1+0x1424] ;  /* 0x00142400010f7983 */ /* 0x000f220000300800 */
[----:B-1----:R-:W-:Y:S01]  /*433a0*/  MOV R4, R11 ;  /* 0x0000000b00047202 */ /* 0x002fe20000000f00 */
[----:B------:R-:W-:-:S02]  /*433b0*/  IMAD.MOV.U32 R5, RZ, RZ, R14 ;  /* 0x000000ffff057224 */ /* 0x000fc400078e000e */
[----:B------:R-:W4:Y:S04]  /*433c0*/  LDL.LU R14, [R1+0x142c] ;  /* 0x00142c00010e7983 */ /* 0x000f280000300800 */
[----:B------:R1:W-:Y:S02]  /*433d0*/  LDGSTS.E [R2+0x6180], desc[UR14][R4.64], P1 ;  /* 0x0618000004027fae */ /* 0x0003e4000892184e */
[----:B-1----:R-:W-:Y:S02]  /*433e0*/  MOV R5, R10 ;  /* 0x0000000a00057202 */ /* 0x002fe40000000f00 */
[----:B------:R-:W4:Y:S01]  /*433f0*/  LDL.LU R10, [R1+0x1430] ;  /* 0x00143000010a7983 */ /* 0x000f220000300800 */
[----:B------:R-:W-:-:S03]  /*43400*/  IMAD.MOV.U32 R4, RZ, RZ, R6 ;  /* 0x000000ffff047224 */ /* 0x000fc600078e0006 */
[----:B------:R-:W4:Y:S04]  /*43410*/  LDL.LU R11, [R1+0x1434] ;  /* 0x00143400010b7983 */ /* 0x000f280000300800 */
[----:B------:R-:W4:Y:S04]  /*43420*/  LDL.LU R6, [R1+0x1438] ;  /* 0x0014380001067983 */ /* 0x000f280000300800 */
[----:B------:R1:W-:Y:S01]  /*43430*/  LDGSTS.E [R2+0x6200], desc[UR14][R4.64], P1 ;  /* 0x0620000004027fae */ /* 0x0003e2000892184e */
[----:B---3--:R-:W-:-:S05]  /*43440*/  IADD3 R17, P0, R17, UR13, RZ ;  /* 0x0000000d11117c10 */ /* 0x008fca000ff1e0ff */
[----:B-1----:R-:W-:Y:S01]  /*43450*/  IMAD.MOV.U32 R4, RZ, RZ, R17 ;  /* 0x000000ffff047224 */ /* 0x002fe200078e0011 */
[----:B------:R-:W-:Y:S02]  /*43460*/  IADD3 R7, P2, R7, UR13, RZ ;  /* 0x0000000d07077c10 */ /* 0x000fe4000ff5e0ff */
[----:B------:R-:W-:Y:S02]  /*43470*/  IADD3.X R18, R18, UR7, RZ, P0, !PT ;  /* 0x0000000712127c10 */ /* 0x000fe400087fe4ff */
[----:B--2---:R-:W-:-:S03]  /*43480*/  IADD3.X R9, R9, UR7, RZ, P2, !PT ;  /* 0x0000000709097c10 */ /* 0x004fc600097fe4ff */
[----:B------:R-:W-:Y:S01]  /*43490*/  IMAD.MOV.U32 R5, RZ, RZ, R18 ;  /* 0x000000ffff057224 */ /* 0x000fe200078e0012 */
[----:B------:R-:W-:Y:S04]  /*434a0*/  STL [R1+0x1348], R17 ;  /* 0x0013481101007387 */ /* 0x000fe80000100800 */
[----:B------:R1:W-:Y:S04]  /*434b0*/  LDGSTS.E [R2+0x6280], desc[UR14][R4.64], P1 ;  /* 0x0628000004027fae */ /* 0x0003e8000892184e */
[----:B------:R-:W-:Y:S04]  /*434c0*/  STL [R1+0x1344], R18 ;  /* 0x0013441201007387 */ /* 0x000fe80000100800 */
[----:B------:R-:W-:Y:S01]  /*434d0*/  STL [R1+0x1350], R7 ;  /* 0x0013500701007387 */ /* 0x000fe20000100800 */
[----:B-1----:R-:W-:Y:S01]  /*434e0*/  MOV R4, R7 ;  /* 0x0000000700047202 */ /* 0x002fe20000000f00 */
[----:B------:R-:W-:-:S02]  /*434f0*/  IMAD.MOV.U32 R5, RZ, RZ, R9 ;  /* 0x000000ffff057224 */ /* 0x000fc400078e0009 */
[----:B------:R1:W-:Y:S04]  /*43500*/  STL [R1+0x134c], R9 ;  /* 0x00134c0901007387 */ /* 0x0003e80000100800 */
[----:B------:R2:W-:Y:S04]  /*43510*/  LDGSTS.E [R2+0x6300], desc[UR14][R4.64], P1 ;  /* 0x0630000004027fae */ /* 0x0005e8000892184e */
[----:B-1----:R-:W3:Y:S04]  /*43520*/  LDL.LU R9, [R1+0x1440] ;  /* 0x0014400001097983 */ /* 0x002ee80000300800 */
[----:B------:R-:W3:Y:S01]  /*43530*/  LDL.LU R7, [R1+0x1448] ;  /* 0x0014480001077983 */ /* 0x000ee20000300800 */
[----:B------:R-:W-:-:S04]  /*43540*/  IADD3 R12, P0, R12, UR13, RZ ;  /* 0x0000000d0c0c7c10 */ /* 0x000fc8000ff1e0ff */
[----:B----4-:R-:W-:Y:S01]  /*43550*/  IADD3.X R13, R13, UR7, RZ, P0, !PT ;  /* 0x000000070d0d7c10 */ /* 0x010fe200087fe4ff */
[----:B------:R-:W-:Y:S03]  /*43560*/  STL [R1+0x1358], R12 ;  /* 0x0013580c01007387 */ /* 0x000fe60000100800 */
[----:B--2---:R-:W-:Y:S01]  /*43570*/  MOV R5, R13 ;  /* 0x0000000d00057202 */ /* 0x004fe20000000f00 */
[----:B------:R1:W-:Y:S01]  /*43580*/  STL [R1+0x1354], R13 ;  /* 0x0013540d01007387 */ /* 0x0003e20000100800 */
[----:B------:R-:W-:Y:S01]  /*43590*/  IMAD.MOV.U32 R4, RZ, RZ, R12 ;  /* 0x000000ffff047224 */ /* 0x000fe200078e000c */
[----:B------:R-:W-:Y:S02]  /*435a0*/  UISETP.GT.AND UP1, UPT, UR17, 0x1c, UPT ;  /* 0x0000001c1100788c */ /* 0x000fe4000bf24270 */
[----:B-1----:R-:W2:Y:S04]  /*435b0*/  LDL.LU R13, [R1+0x143c] ;  /* 0x00143c00010d7983 */ /* 0x002ea80000300800 */
[----:B------:R-:W4:Y:S01]  /*435c0*/  LDL.LU R12, [R1+0x1444] ;  /* 0x00144400010c7983 */ /* 0x000f220000300800 */
[----:B------:R-:W-:-:S03]  /*435d0*/  USEL UR12, URZ, 0x4, !UP1 ;  /* 0x000000043f0c7887 */ /* 0x000fc6000c800000 */
[----:B------:R1:W-:Y:S01]  /*435e0*/  LDGSTS.E [R2+0x6380], desc[UR14][R4.64], P1 ;  /* 0x0638000004027fae */ /* 0x0003e2000892184e */
[----:B------:R-:W-:Y:S01]  /*435f0*/  USEL UR12, UR12, URZ, !UP0 ;  /* 0x0000003f0c0c7287 */ /* 0x000fe2000c000000 */
[----:B------:R-:W-:-:S05]  /*43600*/  IADD3 R3, P1, R3, UR13, RZ ;  /* 0x0000000d03037c10 */ /* 0x000fca000ff3e0ff */
[----:B------:R-:W-:Y:S02]  /*43610*/  ISETP.NE.U32.AND P0, PT, RZ, UR12, PT ;  /* 0x0000000cff007c0c */ /* 0x000fe4000bf05070 */
[----:B------:R-:W-:Y:S01]  /*43620*/  IADD3 R8, P2, R8, UR13, RZ ;  /* 0x0000000d08087c10 */ /* 0x000fe2000ff5e0ff */
[----:B------:R1:W-:Y:S02]  /*43630*/  STL [R1+0x1420], R3 ;  /* 0x0014200301007387 */ /* 0x0003e40000100800 */
[----:B-1----:R-:W-:Y:S01]  /*43640*/  IMAD.MOV.U32 R4, RZ, RZ, R3 ;  /* 0x000000ffff047224 */ /* 0x002fe200078e0003 */
[----:B------:R-:W-:-:S05]  /*43650*/  IADD3.X R16, R16, UR7, RZ, P1, !PT ;  /* 0x0000000710107c10 */ /* 0x000fca0008ffe4ff */
[----:B------:R-:W-:Y:S01]  /*43660*/  IMAD.MOV.U32 R5, RZ, RZ, R16 ;  /* 0x000000ffff057224 */ /* 0x000fe200078e0010 */
[----:B------:R-:W-:Y:S01]  /*43670*/  STL [R1+0x141c], R16 ;  /* 0x00141c1001007387 */ /* 0x000fe20000100800 */
[----:B------:R-:W-:-:S03]  /*43680*/  IADD3.X R15, R15, UR7, RZ, P2, !PT ;  /* 0x000000070f0f7c10 */ /* 0x000fc600097fe4ff */
[----:B------:R1:W-:Y:S04]  /*43690*/  STL [R1+0x1428], R8 ;  /* 0x0014280801007387 */ /* 0x0003e80000100800 */
[----:B------:R-:W4:Y:S04]  /*436a0*/  LDL.LU R3, [R1+0x1450] ;  /* 0x0014500001037983 */ /* 0x000f280000300800 */
[----:B------:R1:W-:Y:S04]  /*436b0*/  LDGSTS.E [R2+0x7000], desc[UR14][R4.64], P0 ;  /* 0x0700000004027fae */ /* 0x0003e8000812184e */
[----:B------:R-:W-:Y:S01]  /*436c0*/  STL [R1+0x1424], R15 ;  /* 0x0014240f01007387 */ /* 0x000fe20000100800 */
[----:B-1----:R-:W-:-:S03]  /*436d0*/  MOV R4, R8 ;  /* 0x0000000800047202 */ /* 0x002fc60000000f00 */
[----:B------:R-:W4:Y:S01]  /*436e0*/  LDL.LU R8, [R1+0x144c] ;  /* 0x00144c0001087983 */ /* 0x000f220000300800 */
[----:B------:R-:W-:Y:S01]  /*436f0*/  IADD3 R10, P1, R10, UR13, RZ ;  /* 0x0000000d0a0a7c10 */ /* 0x000fe2000ff3e0ff */
[----:B------:R-:W-:-:S03]  /*43700*/  IMAD.MOV.U32 R5, RZ, RZ, R15 ;  /* 0x000000ffff057224 */ /* 0x000fc600078e000f */
[----:B------:R-:W-:Y:S02]  /*43710*/  IADD3.X R14, R14, UR7, RZ, P1, !PT ;  /* 0x000000070e0e7c10 */ /* 0x000fe40008ffe4ff */
[----:B------:R-:W-:Y:S01]  /*43720*/  IADD3 R6, P2, R6, UR13, RZ ;  /* 0x0000000d06067c10 */ /* 0x000fe2000ff5e0ff */
[----:B------:R1:W-:Y:S03]  /*43730*/  STL [R1+0x1430], R10 ;  /* 0x0014300a01007387 */ /* 0x0003e60000100800 */
[----:B------:R-:W-:Y:S01]  /*43740*/  IADD3.X R11, R11, UR7, RZ, P2, !PT ;  /* 0x000000070b0b7c10 */ /* 0x000fe200097fe4ff */
[----:B------:R1:W-:Y:S04]  /*43750*/  LDGSTS.E [R2+0x7080], desc[UR14][R4.64], P0 ;  /* 0x0708000004027fae */ /* 0x0003e8000812184e */
[----:B------:R-:W-:Y:S04]  /*43760*/  STL [R1+0x142c], R14 ;  /* 0x00142c0e01007387 */ /* 0x000fe80000100800 */
[----:B------:R-:W-:Y:S01]  /*43770*/  STL [R1+0x1438], R6 ;  /* 0x0014380601007387 */ /* 0x000fe20000100800 */
[----:B-1----:R-:W-:-:S03]  /*43780*/  IMAD.MOV.U32 R4, RZ, RZ, R10 ;  /* 0x000000ffff047224 */ /* 0x002fc600078e000a */
[----:B------:R-:W4:Y:S04]  /*43790*/  LDL.LU R10, [R1+0x1458] ;  /* 0x00145800010a7983 */ /* 0x000f280000300800 */
[----:B------:R1:W-:Y:S01]  /*437a0*/  STL [R1+0x1434], R11 ;  /* 0x0014340b01007387 */ /* 0x0003e20000100800 */
[----:B------:R-:W-:-:S03]  /*437b0*/  MOV R5, R14 ;  /* 0x0000000e00057202 */ /* 0x000fc60000000f00 */
[----:B------:R-:W4:Y:S04]  /*437c0*/  LDL.LU R17, [R1+0x1520] ;  /* 0x0015200001117983 */ /* 0x000f280000300800 */
[----:B------:R-:W4:Y:S04]  /*437d0*/  LDL.LU R16, [R1+0x1454] ;  /* 0x0014540001107983 */ /* 0x000f280000300800 */
[----:B------:R1:W-:Y:S04]  /*437e0*/  LDGSTS.E [R2+0x7100], desc[UR14][R4.64], P0 ;  /* 0x0710000004027fae */ /* 0x0003e8000812184e */
[----:B------:R-:W4:Y:S01]  /*437f0*/  LDL.LU R18, [R1+0x151c] ;  /* 0x00151c0001127983 */ /* 0x000f220000300800 */
[----:B-1----:R-:W-:-:S02]  /*43800*/  IMAD.MOV.U32 R4, RZ, RZ, R6 ;  /* 0x000000ffff047224 */ /* 0x002fc400078e0006 */
[----:B------:R-:W-:Y:S02]  /*43810*/  IMAD.MOV.U32 R5, RZ, RZ, R11 ;  /* 0x000000ffff057224 */ /* 0x000fe400078e000b */
[----:B------:R-:W4:Y:S04]  /*43820*/  LDL.LU R11, [R1+0x1528] ;  /* 0x00152800010b7983 */ /* 0x000f280000300800 */
[----:B------:R-:W4:Y:S01]  /*43830*/  LDL.LU R6, [R1+0x1530] ;  /* 0x0015300001067983 */ /* 0x000f220000300800 */
[----:B---3--:R-:W-:-:S03]  /*43840*/  IADD3 R9, P1, R9, UR13, RZ ;  /* 0x0000000d09097c10 */ /* 0x008fc6000ff3e0ff */
[----:B------:R1:W-:Y:S01]  /*43850*/  LDGSTS.E [R2+0x7180], desc[UR14][R4.64], P0 ;  /* 0x0718000004027fae */ /* 0x0003e2000812184e */
[----:B------:R-:W-:-:S03]  /*43860*/  IADD3 R7, P2, R7, UR13, RZ ;  /* 0x0000000d07077c10 */ /* 0x000fc6000ff5e0ff */
[----:B------:R-:W-:Y:S01]  /*43870*/  STL [R1+0x1440], R9 ;  /* 0x0014400901007387 */ /* 0x000fe20000100800 */
[----:B-1----:R-:W-:Y:S02]  /*43880*/  MOV R4, R9 ;  /* 0x0000000900047202 */ /* 0x002fe40000000f00 */
[----:B--2---:R-:W-:Y:S02]  /*43890*/  IADD3.X R13, R13, UR7, RZ, P1, !PT ;  /* 0x000000070d0d7c10 */ /* 0x004fe40008ffe4ff */
[----:B----4-:R-:W-:-:S03]  /*438a0*/  IADD3.X R12, R12, UR7, RZ, P2, !PT ;  /* 0x000000070c0c7c10 */ /* 0x010fc600097fe4ff */
[----:B------:R1:W-:Y:S01]  /*438b0*/  STL [R1+0x143c], R13 ;  /* 0x00143c0d01007387 */ /* 0x0003e20000100800 */
[----:B------:R-:W-:-:S03]  /*438c0*/  IMAD.MOV.U32 R5, RZ, RZ, R13 ;  /* 0x000000ffff057224 */ /* 0x000fc600078e000d */
[----:B------:R-:W-:Y:S04]  /*438d0*/  STL [R1+0x1448], R7 ;  /* 0x0014480701007387 */ /* 0x000fe80000100800 */
[----:B------:R2:W-:Y:S04]  /*438e0*/  LDGSTS.E [R2+0x7200], desc[UR14][R4.64], P0 ;  /* 0x0720000004027fae */ /* 0x0005e8000812184e */
[----:B-1----:R-:W3:Y:S04]  /*438f0*/  LDL.LU R13, [R1+0x1524] ;  /* 0x00152400010d7983 */ /* 0x002ee80000300800 */
[----:B------:R1:W-:Y:S04]  /*43900*/  STL [R1+0x1444], R12 ;  /* 0x0014440c01007387 */ /* 0x0003e80000100800 */
[----:B------:R-:W4:Y:S01]  /*43910*/  LDL.LU R9, [R1+0x152c] ;  /* 0x00152c0001097983 */ /* 0x000f220000300800 */
[----:B--2---:R-:W-:Y:S01]  /*43920*/  MOV R5, R12 ;  /* 0x0000000c00057202 */ /* 0x004fe20000000f00 */
[----:B------:R-:W-:-:S02]  /*43930*/  IMAD.MOV.U32 R4, RZ, RZ, R7 ;  /* 0x000000ffff047224 */ /* 0x000fc400078e0007 */
[----:B-1----:R-:W2:Y:S04]  /*43940*/  LDL.LU R12, [R1+0x1538] ;  /* 0x00153800010c7983 */ /* 0x002ea80000300800 */
[----:B------:R-:W2:Y:S01]  /*43950*/  LDL.LU R7, [R1+0x1540] ;  /* 0x0015400001077983 */ /* 0x000ea20000300800 */
[----:B------:R-:W-:-:S03]  /*43960*/  UISETP.GT.AND UP1, UPT, UR17, 0x20, UPT ;  /* 0x000000201100788c */ /* 0x000fc6000bf24270 */
[----:B------:R1:W-:Y:S01]  /*43970*/  LDGSTS.E [R2+0x7280], desc[UR14][R4.64], P0 ;  /* 0x0728000004027fae */ /* 0x0003e2000812184e */
[----:B------:R-:W-:-:S05]  /*43980*/  IADD3 R3, P1, R3, UR13, RZ ;  /* 0x0000000d03037c10 */ /* 0x000fca000ff3e0ff */
[----:B------:R-:W-:Y:S01]  /*43990*/  STL [R1+0x1450], R3 ;  /* 0x0014500301007387 */ /* 0x000fe20000100800 */
[----:B------:R-:W-:-:S05]  /*439a0*/  IADD3.X R8, R8, UR7, RZ, P1, !PT ;  /* 0x0000000708087c10 */ /* 0x000fca0008ffe4ff */
[----:B------:R1:W-:Y:S04]  /*439b0*/  STL [R1+0x144c], R8 ;  /* 0x00144c0801007387 */ /* 0x0003e80000100800 */
[----:B------:R-:W2:Y:S04]  /*439c0*/  LDL.LU R14, [R1+0x1534] ;  /* 0x00153400010e7983 */ /* 0x000ea80000300800 */
[----:B------:R-:W2:Y:S01]  /*439d0*/  LDL.LU R15, [R1+0x153c] ;  /* 0x00153c00010f7983 */ /* 0x000ea20000300800 */
[----:B------:R-:W-:Y:S01]  /*439e0*/  USEL UR12, URZ, 0x4, !UP1 ;  /* 0x000000043f0c7887 */ /* 0x000fe2000c800000 */
[----:B-1----:R-:W-:-:S02]  /*439f0*/  IMAD.MOV.U32 R4, RZ, RZ, R3 ;  /* 0x000000ffff047224 */ /* 0x002fc400078e0003 */
[----:B------:R-:W-:Y:S01]  /*43a00*/  IMAD.MOV.U32 R5, RZ, RZ, R8 ;  /* 0x000000ffff057224 */ /* 0x000fe200078e0008 */
[----:B------:R-:W-:Y:S01]  /*43a10*/  USEL UR12, UR12, URZ, !UP0 ;  /* 0x0000003f0c0c7287 */ /* 0x000fe2000c000000 */
[----:B------:R-:W2:Y:S04]  /*43a20*/  LDL.LU R8, [R1+0x1548] ;  /* 0x0015480001087983 */ /* 0x000ea80000300800 */
[----:B------:R1:W-:Y:S01]  /*43a30*/  LDGSTS.E [R2+0x7300], desc[UR14][R4.64], P0 ;  /* 0x0730000004027fae */ /* 0x0003e2000812184e */
[----:B------:R-:W-:-:S03]  /*43a40*/  IADD3 R10, P2, R10, UR13, RZ ;  /* 0x0000000d0a0a7c10 */ /* 0x000fc6000ff5e0ff */
[----:B------:R-:W2:Y:S01]  /*43a50*/  LDL.LU R3, [R1+0x1550] ;  /* 0x0015500001037983 */ /* 0x000ea20000300800 */
[----:B------:R-:W-:Y:S02]  /*43a60*/  ISETP.NE.U32.AND P1, PT, RZ, UR12, PT ;  /* 0x0000000cff007c0c */ /* 0x000fe4000bf25070 */
[----:B------:R-:W-:Y:S02]  /*43a70*/  IADD3.X R16, R16, UR7, RZ, P2, !PT ;  /* 0x0000000710107c10 */ /* 0x000fe400097fe4ff */
[----:B------:R-:W-:Y:S02]  /*43a80*/  IADD3 R17, P3, R17, UR13, RZ ;  /* 0x0000000d11117c10 */ /* 0x000fe4000ff7e0ff */
[----:B-1----:R-:W-:Y:S01]  /*43a90*/  MOV R4, R10 ;  /* 0x0000000a00047202 */ /* 0x002fe20000000f00 */
[----:B------:R-:W-:Y:S01]  /*43aa0*/  IMAD.MOV.U32 R5, RZ, RZ, R16 ;  /* 0x000000ffff057224 */ /* 0x000fe200078e0010 */
[----:B------:R-:W-:Y:S01]  /*43ab0*/  STL [R1+0x1458], R10 ;  /* 0x0014580a01007387 */ /* 0x000fe20000100800 */
[----:B------:R-:W-:-:S03]  /*43ac0*/  IADD3.X R18, R18, UR7, RZ, P3, !PT ;  /* 0x0000000712127c10 */ /* 0x000fc60009ffe4ff */
[----:B------:R1:W-:Y:S04]  /*43ad0*/  STL [R1+0x1454], R16 ;  /* 0x0014541001007387 */ /* 0x0003e80000100800 */
[----:B------:R-:W-:Y:S04]  /*43ae0*/  STL [R1+0x1520], R17 ;  /* 0x0015201101007387 */ /* 0x000fe80000100800 */
[----:B------:R1:W-:Y:S01]  /*43af0*/  LDGSTS.E [R2+0x7380], desc[UR14][R4.64], P0 ;  /* 0x0738000004027fae */ /* 0x0003e2000812184e */
[----:B------:R-:W-:-:S03]  /*43b00*/  IADD3 R11, P0, R11, UR13, RZ ;  /* 0x0000000d0b0b7c10 */ /* 0x000fc6000ff1e0ff */
[----:B-1----:R-:W2:Y:S01]  /*43b10*/  LDL.LU R16, [R1+0x1544] ;  /* 0x0015440001107983 */ /* 0x002ea20000300800 */
[----:B------:R-:W-:-:S03]  /*43b20*/  IADD3 R6, P2, R6, UR13, RZ ;  /* 0x0000000d06067c10 */ /* 0x000fc6000ff5e0ff */
[----:B------:R-:W-:Y:S01]  /*43b30*/  STL [R1+0x151c], R18 ;  /* 0x00151c1201007387 */ /* 0x000fe20000100800 */
[----:B------:R-:W-:Y:S01]  /*43b40*/  IMAD.MOV.U32 R4, RZ, RZ, R17 ;  /* 0x000000ffff047224 */ /* 0x000fe200078e0011 */
[----:B------:R-:W-:Y:S02]  /*43b50*/  MOV R5, R18 ;  /* 0x0000001200057202 */ /* 0x000fe40000000f00 */
[----:B------:R-:W2:Y:S04]  /*43b60*/  LDL.LU R10, [R1+0x154c] ;  /* 0x00154c00010a7983 */ /* 0x000ea80000300800 */
[----:B------:R1:W-:Y:S04]  /*43b70*/  STL [R1+0x1528], R11 ;  /* 0x0015280b01007387 */ /* 0x0003e80000100800 */
[----:B------:R1:W-:Y:S02]  /*43b80*/  LDGSTS.E [R2+0x8000], desc[UR14][R4.64], P1 ;  /* 0x0800000004027fae */ /* 0x0003e4000892184e */
[----:B-1----:R-:W-:Y:S01]  /*43b90*/  IMAD.MOV.U32 R4, RZ, RZ, R11 ;  /* 0x000000ffff047224 */ /* 0x002fe200078e000b */
[----:B---3--:R-:W-:-:S05]  /*43ba0*/  IADD3.X R13, R13, UR7, RZ, P0, !PT ;  /* 0x000000070d0d7c10 */ /* 0x008fca00087fe4ff */
[----:B------:R1:W-:Y:S01]  /*43bb0*/  STL [R1+0x1524], R13 ;  /* 0x0015240d01007387 */ /* 0x0003e20000100800 */
[----:B----4-:R-:W-:-:S03]  /*43bc0*/  IADD3.X R9, R9, UR7, RZ, P2, !PT ;  /* 0x0000000709097c10 */ /* 0x010fc600097fe4ff */
[----:B------:R-:W-:Y:S01]  /*43bd0*/  STL [R1+0x1530], R6 ;  /* 0x0015300601007387 */ /* 0x000fe20000100800 */
[----:B------:R-:W-:-:S03]  /*43be0*/  IMAD.MOV.U32 R5, RZ, RZ, R13 ;  /* 0x000000ffff057224 */ /* 0x000fc600078e000d */
[----:B------:R-:W3:Y:S04]  /*43bf0*/  LDL.LU R11, [R1+0x1558] ;  /* 0x00155800010b7983 */ /* 0x000ee80000300800 */
[----:B------:R4:W-:Y:S04]  /*43c00*/  STL [R1+0x152c], R9 ;  /* 0x00152c0901007387 */ /* 0x0009e80000100800 */
[----:B-1----:R-:W3:Y:S01]  /*43c10*/  LDL.LU R13, [R1+0x1554] ;  /* 0x00155400010d7983 */ /* 0x002ee20000300800 */
[----:B--2---:R-:W-:-:S03]  /*43c20*/  IADD3 R12, P0, R12, UR13, RZ ;  /* 0x0000000d0c0c7c10 */ /* 0x004fc6000ff1e0ff */
[----:B------:R1:W-:Y:S01]  /*43c30*/  LDGSTS.E [R2+0x8080], desc[UR14][R4.64], P1 ;  /* 0x0808000004027fae */ /* 0x0003e2000892184e */
[----:B------:R-:W-:Y:S02]  /*43c40*/  IADD3 R7, P2, R7, UR13, RZ ;  /* 0x0000000d07077c10 */ /* 0x000fe4000ff5e0ff */
[----:B-1----:R-:W-:Y:S01]  /*43c50*/  MOV R4, R6 ;  /* 0x0000000600047202 */ /* 0x002fe20000000f00 */
[----:B------:R-:W-:Y:S02]  /*43c60*/  IMAD.MOV.U32 R5, RZ, RZ, R9 ;  /* 0x000000ffff057224 */ /* 0x000fe400078e0009 */
[----:B----4-:R-:W2:Y:S04]  /*43c70*/  LDL.LU R9, [R1+0x1620] ;  /* 0x0016200001097983 */ /* 0x010ea80000300800 */
[----:B------:R-:W4:Y:S04]  /*43c80*/  LDL.LU R6, [R1+0x1628] ;  /* 0x0016280001067983 */ /* 0x000f280000300800 */
[----:B------:R-:W-:Y:S04]  /*43c90*/  STL [R1+0x1538], R12 ;  /* 0x0015380c01007387 */ /* 0x000fe80000100800 */
[----:B------:R1:W-:Y:S01]  /*43ca0*/  LDGSTS.E [R2+0x8100], desc[UR14][R4.64], P1 ;  /* 0x0810000004027fae */ /* 0x0003e2000892184e */
[----:B------:R-:W-:-:S02]  /*43cb0*/  IADD3.X R14, R14, UR7, RZ, P0, !PT ;  /* 0x000000070e0e7c10 */ /* 0x000fc400087fe4ff */
[----:B------:R-:W-:-:S03]  /*43cc0*/  IADD3.X R15, R15, UR7, RZ, P2, !PT ;  /* 0x000000070f0f7c10 */ /* 0x000fc600097fe4ff */
[----:B------:R1:W-:Y:S04]  /*43cd0*/  STL [R1+0x1534], R14 ;  /* 0x0015340e01007387 */ /* 0x0003e80000100800 */
[----:B------:R-:W-:Y:S01]  /*43ce0*/  STL [R1+0x1540], R7 ;  /* 0x0015400701007387 */ /* 0x000fe20000100800 */
[----:B-1----:R-:W-:-:S03]  /*43cf0*/  MOV R5, R14 ;  /* 0x0000000e00057202 */ /* 0x002fc60000000f00 */
[----:B------:R-:W4:Y:S01]  /*43d00*/  LDL.LU R14, [R1+0x161c] ;  /* 0x00161c00010e7983 */ /* 0x000f220000300800 */
[----:B------:R-:W-:-:S03]  /*43d10*/  IMAD.MOV.U32 R4, RZ, RZ, R12 ;  /* 0x000000ffff047224 */ /* 0x000fc600078e000c */
[----:B------:R1:W-:Y:S04]  /*43d20*/  STL [R1+0x153c], R15 ;  /* 0x00153c0f01007387 */ /* 0x0003e80000100800 */
[----:B------:R-:W4:Y:S01]  /*43d30*/  LDL.LU R12, [R1+0x1624] ;  /* 0x00162400010c7983 */ /* 0x000f220000300800 */
[----:B------:R-:W-:-:S03]  /*43d40*/  IADD3 R8, P0, R8, UR13, RZ ;  /* 0x0000000d08087c10 */ /* 0x000fc6000ff1e0ff */
[----:B------:R1:W-:Y:S01]  /*43d50*/  LDGSTS.E [R2+0x8180], desc[UR14][R4.64], P1 ;  /* 0x0818000004027fae */ /* 0x0003e2000892184e */
[----:B------:R-:W-:Y:S01]  /*43d60*/  IADD3 R3, P2, R3, UR13, RZ ;  /* 0x0000000d03037c10 */ /* 0x000fe2000ff5e0ff */
[----:B-1----:R-:W-:Y:S02]  /*43d70*/  IMAD.MOV.U32 R4, RZ, RZ, R7 ;  /* 0x000000ffff047224 */ /* 0x002fe400078e0007 */
[----:B------:R-:W-:Y:S02]  /*43d80*/  IMAD.MOV.U32 R5, RZ, RZ, R15 ;  /* 0x000000ffff057224 */ /* 0x000fe400078e000f */
[----:B------:R-:W4:Y:S04]  /*43d90*/  LDL.LU R15, [R1+0x1630] ;  /* 0x00163000010f7983 */ /* 0x000f280000300800 */
[----:B------:R-:W4:Y:S01]  /*43da0*/  LDL.LU R7, [R1+0x1638] ;  /* 0x0016380001077983 */ /* 0x000f220000300800 */
[----:B------:R-:W-:-:S03]  /*43db0*/  IADD3.X R16, R16, UR7, RZ, P0, !PT ;  /* 0x0000000710107c10 */ /* 0x000fc600087fe4ff */
[----:B------:R-:W-:Y:S04]  /*43dc0*/  STL [R1+0x1548], R8 ;  /* 0x0015480801007387 */ /* 0x000fe80000100800 */
[----:B------:R1:W-:Y:S04]  /*43dd0*/  LDGSTS.E [R2+0x8200], desc[UR14][R4.64], P1 ;  /* 0x0820000004027fae */ /* 0x0003e8000892184e */
[----:B------:R1:W-:Y:S01]  /*43de0*/  STL [R1+0x1544], R16 ;  /* 0x0015441001007387 */ /* 0x0003e20000100800 */
[----:B------:R-:W-:-:S03]  /*43df0*/  IADD3.X R10, R10, UR7, RZ, P2, !PT ;  /* 0x000000070a0a7c10 */ /* 0x000fc600097fe4ff */
[----:B------:R-:W-:Y:S01]  /*43e00*/  STL [R1+0x1550], R3 ;  /* 0x0015500301007387 */ /* 0x000fe20000100800 */
[----:B-1----:R-:W-:Y:S01]  /*43e10*/  IMAD.MOV.U32 R5, RZ, RZ, R16 ;  /* 0x000000ffff057224 */ /* 0x002fe200078e0010 */
[----:B------:R-:W-:Y:S02]  /*43e20*/  MOV R4, R8 ;  /* 0x0000000800047202 */ /* 0x000fe40000000f00 */
[----:B------:R-:W4:Y:S04]  /*43e30*/  LDL.LU R16, [R1+0x162c] ;  /* 0x00162c0001107983 */ /* 0x000f280000300800 */
[----:B------:R1:W-:Y:S04]  /*43e40*/  LDGSTS.E [R2+0x8280], desc[UR14][R4.64], P1 ;  /* 0x0828000004027fae */ /* 0x0003e8000892184e */
[----:B------:R1:W-:Y:S04]  /*43e50*/  STL [R1+0x154c], R10 ;  /* 0x00154c0a01007387 */ /* 0x0003e80000100800 */
[----:B------:R-:W4:Y:S01]  /*43e60*/  LDL.LU R8, [R1+0x1634] ;  /* 0x0016340001087983 */ /* 0x000f220000300800 */
[----:B-1----:R-:W-:Y:S01]  /*43e70*/  IMAD.MOV.U32 R4, RZ, RZ, R3 ;  /* 0x000000ffff047224 */ /* 0x002fe200078e0003 */
[----:B------:R-:W-:-:S02]  /*43e80*/  MOV R5, R10 ;  /* 0x0000000a00057202 */ /* 0x000fc40000000f00 */
[----:B------:R-:W4:Y:S04]  /*43e90*/  LDL.LU R10, [R1+0x1640] ;  /* 0x00164000010a7983 */ /* 0x000f280000300800 */
[----:B------:R-:W4:Y:S04]  /*43ea0*/  LDL.LU R3, [R1+0x1648] ;  /* 0x0016480001037983 */ /* 0x000f280000300800 */
[----:B------:R1:W-:Y:S01]  /*43eb0*/  LDGSTS.E [R2+0x8300], desc[UR14][R4.64], P1 ;  /* 0x0830000004027fae */ /* 0x0003e2000892184e */
[----:B---3--:R-:W-:-:S04]  /*43ec0*/  IADD3 R11, P0, R11, UR13, RZ ;  /* 0x0000000d0b0b7c10 */ /* 0x008fc8000ff1e0ff */
[----:B------:R-:W-:Y:S01]  /*43ed0*/  IADD3.X R13, R13, UR7, RZ, P0, !PT ;  /* 0x000000070d0d7c10 */ /* 0x000fe200087fe4ff */
[----:B------:R-:W-:Y:S04]  /*43ee0*/  STL [R1+0x1558], R11 ;  /* 0x0015580b01007387 */ /* 0x000fe80000100800 */
[----:B------:R3:W-:Y:S01]  /*43ef0*/  STL [R1+0x1554], R13 ;  /* 0x0015540d01007387 */ /* 0x0007e20000100800 */
[----:B-1----:R-:W-:Y:S02]  /*43f00*/  IMAD.MOV.U32 R5, RZ, RZ, R13 ;  /* 0x000000ffff057224 */ /* 0x002fe400078e000d */
[----:B------:R-:W-:-:S05]  /*43f10*/  IMAD.MOV.U32 R4, RZ, RZ, R11 ;  /* 0x000000ffff047224 */ /* 0x000fca00078e000b */
[----:B------:R1:W-:Y:S04]  /*43f20*/  LDGSTS.E [R2+0x8380], desc[UR14][R4.64], P1 ;  /* 0x0838000004027fae */ /* 0x0003e8000892184e */
[----:B---3--:R-:W3:Y:S04]  /*43f30*/  LDL.LU R13, [R1+0x163c] ;  /* 0x00163c00010d7983 */ /* 0x008ee80000300800 */
[----:B------:R-:W3:Y:S01]  /*43f40*/  LDL.LU R11, [R1+0x1644] ;  /* 0x00164400010b7983 */ /* 0x000ee20000300800 */
[----:B--2---:R-:W-:Y:S02]  /*43f50*/  IADD3 R9, P1, R9, UR13, RZ ;  /* 0x0000000d09097c10 */ /* 0x004fe4000ff3e0ff */
[----:B----4-:R-:W-:-:S03]  /*43f60*/  IADD3 R6, P2, R6, UR13, RZ ;  /* 0x0000000d06067c10 */ /* 0x010fc6000ff5e0ff */
[----:B------:R2:W-:Y:S01]  /*43f70*/  STL [R1+0x1620], R9 ;  /* 0x0016200901007387 */ /* 0x0005e20000100800 */
[----:B-1----:R-:W-:Y:S01]  /*43f80*/  MOV R4, R9 ;  /* 0x0000000900047202 */ /* 0x002fe20000000f00 */
[----:B------:R-:W-:-:S04]  /*43f90*/  UISETP.GT.AND UP1, UPT, UR17, 0x24, UPT ;  /* 0x000000241100788c */ /* 0x000fc8000bf24270 */
[----:B------:R-:W-:Y:S01]  /*43fa0*/  USEL UR12, URZ, 0x4, !UP1 ;  /* 0x000000043f0c7887 */ /* 0x000fe2000c800000 */
[----:B------:R-:W-:-:S05]  /*43fb0*/  IADD3.X R14, R14, UR7, RZ, P1, !PT ;  /* 0x000000070e0e7c10 */ /* 0x000fca0008ffe4ff */
[----:B------:R1:W-:Y:S01]  /*43fc0*/  STL [R1+0x161c], R14 ;  /* 0x00161c0e01007387 */ /* 0x0003e20000100800 */
[----:B------:R-:W-:-:S03]  /*43fd0*/  IADD3.X R12, R12, UR7, RZ, P2, !PT ;  /* 0x000000070c0c7c10 */ /* 0x000fc600097fe4ff */
[----:B------:R4:W-:Y:S01]  /*43fe0*/  STL [R1+0x1628], R6 ;  /* 0x0016280601007387 */ /* 0x0009e20000100800 */
[----:B------:R-:W-:-:S03]  /*43ff0*/  IMAD.MOV.U32 R5, RZ, RZ, R14 ;  /* 0x000000ffff057224 */ /* 0x000fc600078e000e */
[----:B--2---:R-:W2:Y:S04]  /*44000*/  LDL.LU R9, [R1+0x1650] ;  /* 0x0016500001097983 */ /* 0x004ea80000300800 */
[----:B------:R4:W-:Y:S04]  /*44010*/  STL [R1+0x1624], R12 ;  /* 0x0016240c01007387 */ /* 0x0009e80000100800 */
[----:B-1----:R-:W2:Y:S01]  /*44020*/  LDL.LU R14, [R1+0x164c] ;  /* 0x00164c00010e7983 */ /* 0x002ea20000300800 */
[----:B------:R-:W-:-:S06]  /*44030*/  USEL UR12, UR12, URZ, !UP0 ;  /* 0x0000003f0c0c7287 */ /* 0x000fcc000c000000 */
[----:B------:R-:W-:Y:S02]  /*44040*/  ISETP.NE.U32.AND P0, PT, RZ, UR12, PT ;  /* 0x0000000cff007c0c */ /* 0x000fe4000bf05070 */
[----:B------:R-:W-:Y:S02]  /*44050*/  IADD3 R15, P1, R15, UR13, RZ ;  /* 0x0000000d0f0f7c10 */ /* 0x000fe4000ff3e0ff */
[----:B------:R-:W-:-:S09]  /*44060*/  IADD3 R7, P2, R7, UR13, RZ ;  /* 0x0000000d07077c10 */ /* 0x000fd2000ff5e0ff */
[----:B------:R1:W-:Y:S02]  /*44070*/  LDGSTS.E [R2+0x9000], desc[UR14][R4.64], P0 ;  /* 0x0900000004027fae */ /* 0x0003e4000812184e */
[----:B-1----:R-:W-:Y:S01]  /*44080*/  IMAD.MOV.U32 R4, RZ, RZ, R6 ;  /* 0x000000ffff047224 */ /* 0x002fe200078e0006 */
[----:B------:R-:W-:Y:S01]  /*44090*/  MOV R5, R12 ;  /* 0x0000000c00057202 */ /* 0x000fe20000000f00 */
[----:B----4-:R-:W4:Y:S01]  /*440a0*/  LDL.LU R6, [R1+0x1658] ;  /* 0x0016580001067983 */ /* 0x010f220000300800 */
[----:B------:R-:W-:-:S03]  /*440b0*/  IADD3.X R16, R16, UR7, RZ, P1, !PT ;  /* 0x0000000710107c10 */ /* 0x000fc60008ffe4ff */
[----:B------:R-:W4:Y:S04]  /*440c0*/  LDL.LU R12, [R1+0x1720] ;  /* 0x00172000010c7983 */ /* 0x000f280000300800 */
[----:B------:R-:W-:Y:S04]  /*440d0*/  STL [R1+0x1630], R15 ;  /* 0x0016300f01007387 */ /* 0x000fe80000100800 */
[----:B------:R1:W-:Y:S01]  /*440e0*/  LDGSTS.E [R2+0x9080], desc[UR14][R4.64], P0 ;  /* 0x0908000004027fae */ /* 0x0003e2000812184e */
[----:B------:R-:W-:-:S03]  /*440f0*/  IADD3.X R8, R8, UR7, RZ, P2, !PT ;  /* 0x0000000708087c10 */ /* 0x000fc600097fe4ff */
[----:B------:R1:W-:Y:S04]  /*44100*/  STL [R1+0x162c], R16 ;  /* 0x00162c1001007387 */ /* 0x0003e80000100800 */
[----:B------:R-:W-:Y:S01]  /*44110*/  STL [R1+0x1638], R7 ;  /* 0x0016380701007387 */ /* 0x000fe20000100800 */
[----:B-1----:R-:W-:-:S03]  /*44120*/  IMAD.MOV.U32 R5, RZ, RZ, R16 ;  /* 0x000000ffff057224 */ /* 0x002fc600078e0010 */
[----:B------:R-:W4:Y:S01]  /*44130*/  LDL.LU R16, [R1+0x1654] ;  /* 0x0016540001107983 */ /* 0x000f220000300800 */
[----:B------:R-:W-:Y:S01]  /*44140*/  IMAD.MOV.U32 R4, RZ, RZ, R15 ;  /* 0x000000ffff047224 */ /* 0x000fe200078e000f */
[----:B------:R-:W-:Y:S02]  /*44150*/  IADD3 R10, P1, R10, UR13, RZ ;  /* 0x0000000d0a0a7c10 */ /* 0x000fe4000ff3e0ff */
[----:B------:R1:W-:Y:S01]  /*44160*/  STL [R1+0x1634], R8 ;  /* 0x0016340801007387 */ /* 0x0003e20000100800 */
[----:B------:R-:W-:-:S03]  /*44170*/  IADD3 R3, P2, R3, UR13, RZ ;  /* 0x0000000d03037c10 */ /* 0x000fc6000ff5e0ff */
[----:B------:R1:W-:Y:S04]  /*44180*/  LDGSTS.E [R2+0x9100], desc[UR14][R4.64], P0 ;  /* 0x0910000004027fae */ /* 0x0003e8000812184e */
[----:B------:R-:W4:Y:S01]  /*44190*/  LDL.LU R15, [R1+0x171c] ;  /* 0x00171c00010f7983 */ /* 0x000f220000300800 */
[----:B-1----:R-:W-:Y:S01]  /*441a0*/  MOV R4, R7 ;  /* 0x0000000700047202 */ /* 0x002fe20000000f00 */
[----:B------:R-:W-:Y:S02]  /*441b0*/  IMAD.MOV.U32 R5, RZ, RZ, R8 ;  /* 0x000000ffff057224 */ /* 0x000fe400078e0008 */
[----:B------:R-:W4:Y:S04]  /*441c0*/  LDL.LU R8, [R1+0x1728] ;  /* 0x0017280001087983 */ /* 0x000f280000300800 */
[----:B------:R-:W4:Y:S04]  /*441d0*/  LDL.LU R7, [R1+0x1730] ;  /* 0x0017300001077983 */ /* 0x000f280000300800 */
[----:B------:R-:W-:Y:S04]  /*441e0*/  STL [R1+0x1640], R10 ;  /* 0x0016400a01007387 */ /* 0x000fe80000100800 */
[----:B------:R1:W-:Y:S02]  /*441f0*/  LDGSTS.E [R2+0x9180], desc[UR14][R4.64], P0 ;  /* 0x0918000004027fae */ /* 0x0003e4000812184e */
[----:B-1----:R-:W-:Y:S01]  /*44200*/  IMAD.MOV.U32 R4, RZ, RZ, R10 ;  /* 0x000000ffff047224 */ /* 0x002fe200078e000a */
[----:B---3--:R-:W-:-:S02]  /*44210*/  IADD3.X R13, R13, UR7, RZ, P1, !PT ;  /* 0x000000070d0d7c10 */ /* 0x008fc40008ffe4ff */
        /* <DEDUP_REMOVED lines=8> */
[----:B---3--:R-:W-:-:S02]  /*442a0*/  IMAD.MOV.U32 R4, RZ, RZ, R3 ;  /* 0x000000ffff047224 */ /* 0x008fc400078e0003 */
[----:B------:R-:W-:Y:S02]  /*442b0*/  IMAD.MOV.U32 R5, RZ, RZ, R11 ;  /* 0x000000ffff057224 */ /* 0x000fe400078e000b */
[----:B-1----:R-:W3:Y:S04]  /*442c0*/  LDL.LU R11, [R1+0x1738] ;  /* 0x00173800010b7983 */ /* 0x002ee80000300800 */
[----:B------:R-:W3:Y:S04]  /*442d0*/  LDL.LU R3, [R1+0x1740] ;  /* 0x0017400001037983 */ /* 0x000ee80000300800 */
[----:B------:R1:W-:Y:S01]  /*442e0*/  LDGSTS.E [R2+0x9280], desc[UR14][R4.64], P0 ;  /* 0x0928000004027fae */ /* 0x0003e2000812184e */
[----:B--2---:R-:W-:-:S04]  /*442f0*/  IADD3 R9, P1, R9, UR13, RZ ;  /* 0x0000000d09097c10 */ /* 0x004fc8000ff3e0ff */
[----:B------:R-:W-:Y:S01]  /*44300*/  IADD3.X R14, R14, UR7, RZ, P1, !PT ;  /* 0x000000070e0e7c10 */ /* 0x000fe20008ffe4ff */
[----:B------:R-:W-:Y:S04]  /*44310*/  STL [R1+0x1650], R9 ;  /* 0x0016500901007387 */ /* 0x000fe80000100800 */
[----:B------:R2:W-:Y:S01]  /*44320*/  STL [R1+0x164c], R14 ;  /* 0x00164c0e01007387 */ /* 0x0005e20000100800 */
[----:B-1----:R-:W-:Y:S01]  /*44330*/  IMAD.MOV.U32 R5, RZ, RZ, R14 ;  /* 0x000000ffff057224 */ /* 0x002fe200078e000e */
[----:B------:R-:W-:Y:S01]  /*44340*/  MOV R4, R9 ;  /* 0x0000000900047202 */ /* 0x000fe20000000f00 */
[----:B------:R-:W-:Y:S01]  /*44350*/  UISETP.GT.AND UP1, UPT, UR17, 0x28, UPT ;  /* 0x000000281100788c */ /* 0x000fe2000bf24270 */
[----:B--2---:R-:W2:Y:S04]  /*44360*/  LDL.LU R14, [R1+0x1734] ;  /* 0x00173400010e7983 */ /* 0x004ea80000300800 */
[----:B------:R-:W2:Y:S01]  /*44370*/  LDL.LU R9, [R1+0x173c] ;  /* 0x00173c0001097983 */ /* 0x000ea20000300800 */
[----:B------:R-:W-:-:S03]  /*44380*/  USEL UR12, URZ, 0x4, !UP1 ;  /* 0x000000043f0c7887 */ /* 0x000fc6000c800000 */
[----:B------:R1:W-:Y:S01]  /*44390*/  LDGSTS.E [R2+0x9300], desc[UR14][R4.64], P0 ;  /* 0x0930000004027fae */ /* 0x0003e2000812184e */
[----:B------:R-:W-:Y:S01]  /*443a0*/  USEL UR12, UR12, URZ, !UP0 ;  /* 0x0000003f0c0c7287 */ /* 0x000fe2000c000000 */
[----:B----4-:R-:W-:Y:S02]  /*443b0*/  IADD3 R6, P2, R6, UR13, RZ ;  /* 0x0000000d06067c10 */ /* 0x010fe4000ff5e0ff */
[----:B------:R-:W-:-:S03]  /*443c0*/  IADD3 R12, P3, R12, UR13, RZ ;  /* 0x0000000d0c0c7c10 */ /* 0x000fc6000ff7e0ff */
[----:B-1----:R-:W-:Y:S01]  /*443d0*/  IMAD.MOV.U32 R4, RZ, RZ, R6 ;  /* 0x000000ffff047224 */ /* 0x002fe200078e0006 */
[----:B------:R-:W-:Y:S01]  /*443e0*/  ISETP.NE.U32.AND P1, PT, RZ, UR12, PT ;  /* 0x0000000cff007c0c */ /* 0x000fe2000bf25070 */
[----:B------:R1:W-:Y:S01]  /*443f0*/  STL [R1+0x1658], R6 ;  /* 0x0016580601007387 */ /* 0x0003e20000100800 */
[----:B------:R-:W-:-:S04]  /*44400*/  IADD3.X R16, R16, UR7, RZ, P2, !PT ;  /* 0x0000000710107c10 */ /* 0x000fc800097fe4ff */
[----:B------:R-:W-:Y:S01]  /*44410*/  MOV R5, R16 ;  /* 0x0000001000057202 */ /* 0x000fe20000000f00 */
[----:B------:R-:W-:Y:S04]  /*44420*/  STL [R1+0x1654], R16 ;  /* 0x0016541001007387 */ /* 0x000fe80000100800 */
[----:B------:R4:W-:Y:S01]  /*44430*/  STL [R1+0x1720], R12 ;  /* 0x0017200c01007387 */ /* 0x0009e20000100800 */
[----:B------:R-:W-:-:S03]  /*44440*/  IADD3.X R15, R15, UR7, RZ, P3, !PT ;  /* 0x000000070f0f7c10 */ /* 0x000fc60009ffe4ff */
[----:B------:R1:W-:Y:S04]  /*44450*/  LDGSTS.E [R2+0x9380], desc[UR14][R4.64], P0 ;  /* 0x0938000004027fae */ /* 0x0003e8000812184e */
[----:B------:R-:W2:Y:S04]  /*44460*/  LDL.LU R17, [R1+0x1748] ;  /* 0x0017480001117983 */ /* 0x000ea80000300800 */
[----:B------:R-:W-:Y:S01]  /*44470*/  STL [R1+0x171c], R15 ;  /* 0x00171c0f01007387 */ /* 0x000fe20000100800 */
[----:B------:R-:W-:-:S03]  /*44480*/  IADD3 R8, P0, R8, UR13, RZ ;  /* 0x0000000d08087c10 */ /* 0x000fc6000ff1e0ff */
[----:B-1----:R-:W2:Y:S01]  /*44490*/  LDL.LU R6, [R1+0x1750] ;  /* 0x0017500001067983 */ /* 0x002ea20000300800 */
[----:B------:R-:W-:Y:S01]  /*444a0*/  IMAD.MOV.U32 R4, RZ, RZ, R12 ;  /* 0x000000ffff047224 */ /* 0x000fe200078e000c */
[----:B------:R-:W-:Y:S01]  /*444b0*/  IADD3 R7, P2, R7, UR13, RZ ;  /* 0x0000000d07077c10 */ /* 0x000fe2000ff5e0ff */
[----:B------:R-:W-:Y:S01]  /*444c0*/  IMAD.MOV.U32 R5, RZ, RZ, R15 ;  /* 0x000000ffff057224 */ /* 0x000fe200078e000f */
[----:B------:R-:W2:Y:S04]  /*444d0*/  LDL.LU R18, [R1+0x1744] ;  /* 0x0017440001127983 */ /* 0x000ea80000300800 */
[----:B----4-:R-:W4:Y:S04]  /*444e0*/  LDL.LU R12, [R1+0x174c] ;  /* 0x00174c00010c7983 */ /* 0x010f280000300800 */
[----:B------:R1:W-:Y:S04]  /*444f0*/  STL [R1+0x1728], R8 ;  /* 0x0017280801007387 */ /* 0x0003e80000100800 */
[----:B------:R1:W-:Y:S02]  /*44500*/  LDGSTS.E [R2+0xa000], desc[UR14][R4.64], P1 ;  /* 0x0a00000004027fae */ /* 0x0003e4000892184e */
[----:B-1----:R-:W-:-:S02]  /*44510*/  MOV R4, R8 ;  /* 0x0000000800047202 */ /* 0x002fc40000000f00 */
        /* <DEDUP_REMOVED lines=11> */
[----:B-1----:R-:W-:Y:S01]  /*445d0*/  IMAD.MOV.U32 R4, RZ, RZ, R7 ;  /* 0x000000ffff047224 */ /* 0x002fe200078e0007 */
[----:B------:R-:W-:Y:S01]  /*445e0*/  MOV R5, R10 ;  /* 0x0000000a00057202 */ /* 0x000fe20000000f00 */
[----:B------:R-:W3:Y:S04]  /*445f0*/  LDL.LU R7, [R1+0x1820] ;  /* 0x0018200001077983 */ /* 0x000ee80000300800 */
[----:B------:R-:W3:Y:S01]  /*44600*/  LDL.LU R10, [R1+0x1828] ;  /* 0x00182800010a7983 */ /* 0x000ee20000300800 */
[----:B--2---:R-:W-:-:S03]  /*44610*/  IADD3.X R14, R14, UR7, RZ, P0, !PT ;  /* 0x000000070e0e7c10 */ /* 0x004fc600087fe4ff */
[----:B------:R-:W-:Y:S01]  /*44620*/  STL [R1+0x1738], R11 ;  /* 0x0017380b01007387 */ /* 0x000fe20000100800 */
[----:B------:R-:W-:-:S03]  /*44630*/  IADD3.X R9, R9, UR7, RZ, P2, !PT ;  /* 0x0000000709097c10 */ /* 0x000fc600097fe4ff */
[----:B------:R1:W-:Y:S04]  /*44640*/  STL [R1+0x1734], R14 ;  /* 0x0017340e01007387 */ /* 0x0003e80000100800 */
[----:B------:R-:W-:Y:S04]  /*44650*/  STL [R1+0x1740], R3 ;  /* 0x0017400301007387 */ /* 0x000fe80000100800 */
[----:B------:R-:W2:Y:S04]  /*44660*/  LDL.LU R16, [R1+0x181c] ;  /* 0x00181c0001107983 */ /* 0x000ea80000300800 */
[----:B------:R1:W-:Y:S04]  /*44670*/  LDGSTS.E [R2+0xa100], desc[UR14][R4.64], P1 ;  /* 0x0a10000004027fae */ /* 0x0003e8000892184e */
[----:B------:R1:W-:Y:S04]  /*44680*/  STL [R1+0x173c], R9 ;  /* 0x00173c0901007387 */ /* 0x0003e80000100800 */
[----:B------:R-:W2:Y:S01]  /*44690*/  LDL.LU R15, [R1+0x1824] ;  /* 0x00182400010f7983 */ /* 0x000ea20000300800 */
[----:B-1----:R-:W-:-:S02]  /*446a0*/  IMAD.MOV.U32 R4, RZ, RZ, R11 ;  /* 0x000000ffff047224 */ /* 0x002fc400078e000b */
[----:B------:R-:W-:Y:S02]  /*446b0*/  IMAD.MOV.U32 R5, RZ, RZ, R14 ;  /* 0x000000ffff057224 */ /* 0x000fe400078e000e */
[----:B------:R-:W2:Y:S04]  /*446c0*/  LDL.LU R14, [R1+0x182c] ;  /* 0x00182c00010e7983 */ /* 0x000ea80000300800 */
[----:B------:R-:W2:Y:S04]  /*446d0*/  LDL.LU R11, [R1+0x1830] ;  /* 0x00183000010b7983 */ /* 0x000ea80000300800 */
[----:B------:R1:W-:Y:S02]  /*446e0*/  LDGSTS.E [R2+0xa180], desc[UR14][R4.64], P1 ;  /* 0x0a18000004027fae */ /* 0x0003e4000892184e */
[----:B-1----:R-:W-:Y:S01]  /*446f0*/  IMAD.MOV.U32 R5, RZ, RZ, R9 ;  /* 0x000000ffff057224 */ /* 0x002fe200078e0009 */
[----:B------:R-:W-:Y:S01]  /*44700*/  MOV R4, R3 ;  /* 0x0000000300047202 */ /* 0x000fe20000000f00 */
[----:B------:R-:W2:Y:S04]  /*44710*/  LDL.LU R9, [R1+0x1834] ;  /* 0x0018340001097983 */ /* 0x000ea80000300800 */
[----:B------:R-:W2:Y:S01]  /*44720*/  LDL.LU R3, [R1+0x1838] ;  /* 0x0018380001037983 */ /* 0x000ea20000300800 */
[----:B------:R-:W-:-:S03]  /*44730*/  IADD3 R17, P0, R17, UR13, RZ ;  /* 0x0000000d11117c10 */ /* 0x000fc6000ff1e0ff */
[----:B------:R1:W-:Y:S01]  /*44740*/  LDGSTS.E [R2+0xa200], desc[UR14][R4.64], P1 ;  /* 0x0a20000004027fae */ /* 0x0003e2000892184e */
[----:B------:R-:W-:Y:S02]  /*44750*/  IADD3 R6, P2, R6, UR13, RZ ;  /* 0x0000000d06067c10 */ /* 0x000fe4000ff5e0ff */
[----:B------:R-:W-:Y:S01]  /*44760*/  IADD3.X R18, R18, UR7, RZ, P0, !PT ;  /* 0x0000000712127c10 */ /* 0x000fe200087fe4ff */
[----:B-1----:R-:W-:-:S03]  /*44770*/  IMAD.MOV.U32 R4, RZ, RZ, R17 ;  /* 0x000000ffff047224 */ /* 0x002fc600078e0011 */
[----:B------:R-:W-:Y:S02]  /*44780*/  MOV R5, R18 ;  /* 0x0000001200057202 */ /* 0x000fe40000000f00 */
[----:B----4-:R-:W-:Y:S01]  /*44790*/  IADD3.X R12, R12, UR7, RZ, P2, !PT ;  /* 0x000000070c0c7c10 */ /* 0x010fe200097fe4ff */
[----:B------:R-:W-:Y:S04]  /*447a0*/  STL [R1+0x1748], R17 ;  /* 0x0017481101007387 */ /* 0x000fe80000100800 */
[----:B------:R1:W-:Y:S04]  /*447b0*/  LDGSTS.E [R2+0xa280], desc[UR14][R4.64], P1 ;  /* 0x0a28000004027fae */ /* 0x0003e8000892184e */
[----:B------:R-:W-:Y:S04]  /*447c0*/  STL [R1+0x1744], R18 ;  /* 0x0017441201007387 */ /* 0x000fe80000100800 */
[----:B------:R-:W-:Y:S01]  /*447d0*/  STL [R1+0x1750], R6 ;  /* 0x0017500601007387 */ /* 0x000fe20000100800 */
[----:B-1----:R-:W-:-:S02]  /*447e0*/  IMAD.MOV.U32 R4, RZ, RZ, R6 ;  /* 0x000000ffff047224 */ /* 0x002fc400078e0006 */
[----:B------:R-:W-:Y:S01]  /*447f0*/  IMAD.MOV.U32 R5, RZ, RZ, R12 ;  /* 0x000000ffff057224 */ /* 0x000fe200078e000c */
[----:B------:R1:W-:Y:S04]  /*44800*/  STL [R1+0x174c], R12 ;  /* 0x00174c0c01007387 */ /* 0x0003e80000100800 */
[----:B------:R4:W-:Y:S04]  /*44810*/  LDGSTS.E [R2+0xa300], desc[UR14][R4.64], P1 ;  /* 0x0a30000004027fae */ /* 0x0009e8000892184e */
[----:B-1----:R-:W2:Y:S04]  /*44820*/  LDL.LU R12, [R1+0x1840] ;  /* 0x00184000010c7983 */ /* 0x002ea80000300800 */
[----:B------:R-:W2:Y:S01]  /*44830*/  LDL.LU R6, [R1+0x1848] ;  /* 0x0018480001067983 */ /* 0x000ea20000300800 */
[----:B------:R-:W-:-:S04]  /*44840*/  IADD3 R8, P0, R8, UR13, RZ ;  /* 0x0000000d08087c10 */ /* 0x000fc8000ff1e0ff */
[----:B------:R-:W-:Y:S01]  /*44850*/  IADD3.X R13, R13, UR7, RZ, P0, !PT ;  /* 0x000000070d0d7c10 */ /* 0x000fe200087fe4ff */
[----:B------:R-:W-:Y:S04]  /*44860*/  STL [R1+0x1758], R8 ;  /* 0x0017580801007387 */ /* 0x000fe80000100800 */
[----:B------:R1:W-:Y:S01]  /*44870*/  STL [R1+0x1754], R13 ;  /* 0x0017540d01007387 */ /* 0x0003e20000100800 */
[----:B----4-:R-:W-:Y:S01]  /*44880*/  IMAD.MOV.U32 R5, RZ, RZ, R13 ;  /* 0x000000ffff057224 */ /* 0x010fe200078e000d */
[----:B------:R-:W-:Y:S01]  /*44890*/  MOV R4, R8 ;  /* 0x0000000800047202 */ /* 0x000fe20000000f00 */
[----:B------:R-:W-:Y:S01]  /*448a0*/  UISETP.GT.AND UP1, UPT, UR17, 0x2c, UPT ;  /* 0x0000002c1100788c */ /* 0x000fe2000bf24270 */
[----:B-1----:R-:W4:Y:S04]  /*448b0*/  LDL.LU R13, [R1+0x183c] ;  /* 0x00183c00010d7983 */ /* 0x002f280000300800 */
[----:B------:R-:W4:Y:S01]  /*448c0*/  LDL.LU R8, [R1+0x1844] ;  /* 0x0018440001087983 */ /* 0x000f220000300800 */
[----:B------:R-:W-:-:S03]  /*448d0*/  USEL UR12, URZ, 0x4, !UP1 ;  /* 0x000000043f0c7887 */ /* 0x000fc6000c800000 */
[----:B------:R1:W-:Y:S01]  /*448e0*/  LDGSTS.E [R2+0xa380], desc[UR14][R4.64], P1 ;  /* 0x0a38000004027fae */ /* 0x0003e2000892184e */
[----:B------:R-:W-:Y:S01]  /*448f0*/  USEL UR12, UR12, URZ, !UP0 ;  /* 0x0000003f0c0c7287 */ /* 0x000fe2000c000000 */
[----:B---3--:R-:W-:-:S05]  /*44900*/  IADD3 R7, P1, R7, UR13, RZ ;  /* 0x0000000d07077c10 */ /* 0x008fca000ff3e0ff */
[----:B------:R-:W-:Y:S02]  /*44910*/  ISETP.NE.U32.AND P0, PT, RZ, UR12, PT ;  /* 0x0000000cff007c0c */ /* 0x000fe4000bf05070 */
[----:B------:R-:W-:Y:S01]  /*44920*/  IADD3 R10, P2, R10, UR13, RZ ;  /* 0x0000000d0a0a7c10 */ /* 0x000fe2000ff5e0ff */
[----:B------:R3:W-:Y:S01]  /*44930*/  STL [R1+0x1820], R7 ;  /* 0x0018200701007387 */ /* 0x0007e20000100800 */
[----:B-1----:R-:W-:Y:S01]  /*44940*/  IMAD.MOV.U32 R4, RZ, RZ, R7 ;  /* 0x000000ffff047224 */ /* 0x002fe200078e0007 */
[----:B--2---:R-:W-:-:S04]  /*44950*/  IADD3.X R16, R16, UR7, RZ, P1, !PT ;  /* 0x0000000710107c10 */ /* 0x004fc80008ffe4ff */
[----:B------:R-:W-:Y:S01]  /*44960*/  MOV R5, R16 ;  /* 0x0000001000057202 */ /* 0x000fe20000000f00 */
[----:B------:R-:W-:Y:S04]  /*44970*/  STL [R1+0x181c], R16 ;  /* 0x00181c1001007387 */ /* 0x000fe80000100800 */
[----:B------:R1:W-:Y:S01]  /*44980*/  STL [R1+0x1828], R10 ;  /* 0x0018280a01007387 */ /* 0x0003e20000100800 */
[----:B------:R-:W-:-:S03]  /*44990*/  IADD3.X R15, R15, UR7, RZ, P2, !PT ;  /* 0x000000070f0f7c10 */ /* 0x000fc600097fe4ff */
[----:B---3--:R-:W2:Y:S04]  /*449a0*/  LDL.LU R7, [R1+0x1850] ;  /* 0x0018500001077983 */ /* 0x008ea80000300800 */
[----:B------:R3:W-:Y:S04]  /*449b0*/  LDGSTS.E [R2+0xb000], desc[UR14][R4.64], P0 ;  /* 0x0b00000004027fae */ /* 0x0007e8000812184e */
[----:B------:R-:W-:Y:S01]  /*449c0*/  STL [R1+0x1824], R15 ;  /* 0x0018240f01007387 */ /* 0x000fe20000100800 */
[----:B------:R-:W-:-:S04]  /*449d0*/  IADD3 R11, P1, R11, UR13, RZ ;  /* 0x0000000d0b0b7c10 */ /* 0x000fc8000ff3e0ff */
[----:B------:R-:W-:Y:S01]  /*449e0*/  IADD3.X R14, R14, UR7, RZ, P1, !PT ;  /* 0x000000070e0e7c10 */ /* 0x000fe20008ffe4ff */
[----:B---3--:R-:W-:Y:S02]  /*449f0*/  IMAD.MOV.U32 R4, RZ, RZ, R10 ;  /* 0x000000ffff047224 */ /* 0x008fe400078e000a */
[----:B------:R-:W-:Y:S01]  /*44a00*/  IMAD.MOV.U32 R5, RZ, RZ, R15 ;  /* 0x000000ffff057224 */ /* 0x000fe200078e000f */
[----:B-1----:R-:W3:Y:S04]  /*44a10*/  LDL.LU R10, [R1+0x184c] ;  /* 0x00184c00010a7983 */ /* 0x002ee80000300800 */
[----:B------:R1:W-:Y:S04]  /*44a20*/  STL [R1+0x1830], R11 ;  /* 0x0018300b01007387 */ /* 0x0003e80000100800 */
[----:B------:R1:W-:Y:S01]  /*44a30*/  LDGSTS.E [R2+0xb080], desc[UR14][R4.64], P0 ;  /* 0x0b08000004027fae */ /* 0x0003e2000812184e */
[----:B------:R-:W-:-:S03]  /*44a40*/  IADD3 R3, P2, R3, UR13, RZ ;  /* 0x0000000d03037c10 */ /* 0x000fc6000ff5e0ff */
[----:B------:R1:W-:Y:S01]  /*44a50*/  STL [R1+0x182c], R14 ;  /* 0x00182c0e01007387 */ /* 0x0003e20000100800 */
[----:B------:R-:W-:-:S03]  /*44a60*/  IADD3.X R9, R9, UR7, RZ, P2, !PT ;  /* 0x0000000709097c10 */ /* 0x000fc600097fe4ff */
[----:B------:R-:W-:Y:S01]  /*44a70*/  STL [R1+0x1838], R3 ;  /* 0x0018380301007387 */ /* 0x000fe20000100800 */
[----:B-1----:R-:W-:-:S03]  /*44a80*/  MOV R4, R11 ;  /* 0x0000000b00047202 */ /* 0x002fc60000000f00 */
[----:B------:R-:W3:Y:S01]  /*44a90*/  LDL.LU R11, [R1+0x1858] ;  /* 0x00185800010b7983 */ /* 0x000ee20000300800 */
[----:B------:R-:W-:-:S03]  /*44aa0*/  IMAD.MOV.U32 R5, RZ, RZ, R14 ;  /* 0x000000ffff057224 */ /* 0x000fc600078e000e */
[----:B------:R1:W-:Y:S04]  /*44ab0*/  STL [R1+0x1834], R9 ;  /* 0x0018340901007387 */ /* 0x0003e80000100800 */
[----:B------:R-:W3:Y:S04]  /*44ac0*/  LDL.LU R17, [R1+0x1920] ;  /* 0x0019200001117983 */ /* 0x000ee80000300800 */
[----:B------:R-:W3:Y:S04]  /*44ad0*/  LDL.LU R14, [R1+0x1854] ;  /* 0x00185400010e7983 */ /* 0x000ee80000300800 */
[----:B------:R-:W3:Y:S04]  /*44ae0*/  LDL.LU R18, [R1+0x191c] ;  /* 0x00191c0001127983 */ /* 0x000ee80000300800 */
[----:B------:R1:W-:Y:S02]  /*44af0*/  LDGSTS.E [R2+0xb100], desc[UR14][R4.64], P0 ;  /* 0x0b10000004027fae */ /* 0x0003e4000812184e */
[----:B-1----:R-:W-:Y:S01]  /*44b00*/  MOV R5, R9 ;  /* 0x0000000900057202 */ /* 0x002fe20000000f00 */
[----:B------:R-:W-:Y:S01]  /*44b10*/  IMAD.MOV.U32 R4, RZ, RZ, R3 ;  /* 0x000000ffff047224 */ /* 0x000fe200078e0003 */
[----:B------:R-:W3:Y:S04]  /*44b20*/  LDL.LU R9, [R1+0x1928] ;  /* 0x0019280001097983 */ /* 0x000ee80000300800 */
[----:B------:R-:W3:Y:S01]  /*44b30*/  LDL.LU R3, [R1+0x1930] ;  /* 0x0019300001037983 */ /* 0x000ee20000300800 */
[----:B------:R-:W-:-:S03]  /*44b40*/  IADD3 R12, P1, R12, UR13, RZ ;  /* 0x0000000d0c0c7c10 */ /* 0x000fc6000ff3e0ff */
[----:B------:R1:W-:Y:S01]  /*44b50*/  LDGSTS.E [R2+0xb180], desc[UR14][R4.64], P0 ;  /* 0x0b18000004027fae */ /* 0x0003e2000812184e */
[----:B------:R-:W-:-:S03]  /*44b60*/  IADD3 R6, P2, R6, UR13, RZ ;  /* 0x0000000d06067c10 */ /* 0x000fc6000ff5e0ff */
[----:B------:R4:W-:Y:S01]  /*44b70*/  STL [R1+0x1840], R12 ;  /* 0x0018400c01007387 */ /* 0x0009e20000100800 */
[----:B-1----:R-:W-:Y:S01]  /*44b80*/  IMAD.MOV.U32 R4, RZ, RZ, R12 ;  /* 0x000000ffff047224 */ /* 0x002fe200078e000c */
[----:B----4-:R-:W-:Y:S02]  /*44b90*/  IADD3.X R13, R13, UR7, RZ, P1, !PT ;  /* 0x000000070d0d7c10 */ /* 0x010fe40008ffe4ff */
[----:B------:R-:W-:-:S03]  /*44ba0*/  IADD3.X R8, R8, UR7, RZ, P2, !PT ;  /* 0x0000000708087c10 */ /* 0x000fc600097fe4ff */
[----:B------:R-:W-:Y:S04]  /*44bb0*/  STL [R1+0x183c], R13 ;  /* 0x00183c0d01007387 */ /* 0x000fe80000100800 */
[----:B------:R1:W-:Y:S04]  /*44bc0*/  STL [R1+0x1848], R6 ;  /* 0x0018480601007387 */ /* 0x0003e80000100800 */
[----:B------:R-:W4:Y:S04]  /*44bd0*/  LDL.LU R15, [R1+0x1924] ;  /* 0x00192400010f7983 */ /* 0x000f280000300800 */
[----:B------:R1:W-:Y:S04]  /*44be0*/  STL [R1+0x1844], R8 ;  /* 0x0018440801007387 */ /* 0x0003e80000100800 */
[----:B------:R-:W4:Y:S01]  /*44bf0*/  LDL.LU R12, [R1+0x192c] ;  /* 0x00192c00010c7983 */ /* 0x000f220000300800 */
[----:B------:R-:W-:-:S05]  /*44c00*/  IMAD.MOV.U32 R5, RZ, RZ, R13 ;  /* 0x000000ffff057224 */ /* 0x000fca00078e000d */
[----:B------:R1:W-:Y:S01]  /*44c10*/  LDGSTS.E [R2+0xb200], desc[UR14][R4.64], P0 ;  /* 0x0b20000004027fae */ /* 0x0003e2000812184e */
[----:B--2---:R-:W-:Y:S01]  /*44c20*/  IADD3 R7, P1, R7, UR13, RZ ;  /* 0x0000000d07077c10 */ /* 0x004fe2000ff3e0ff */
[----:B-1----:R-:W-:Y:S01]  /*44c30*/  IMAD.MOV.U32 R5, RZ, RZ, R8 ;  /* 0x000000ffff057224 */ /* 0x002fe200078e0008 */
[----:B------:R-:W-:Y:S02]  /*44c40*/  MOV R4, R6 ;  /* 0x0000000600047202 */ /* 0x000fe40000000f00 */
[----:B------:R-:W2:Y:S04]  /*44c50*/  LDL.LU R6, [R1+0x1938] ;  /* 0x0019380001067983 */ /* 0x000ea80000300800 */
[----:B------:R-:W2:Y:S04]  /*44c60*/  LDL.LU R8, [R1+0x1940] ;  /* 0x0019400001087983 */ /* 0x000ea80000300800 */
[----:B------:R-:W-:Y:S04]  /*44c70*/  STL [R1+0x1850], R7 ;  /* 0x0018500701007387 */ /* 0x000fe80000100800 */
[----:B------:R1:W-:Y:S01]  /*44c80*/  LDGSTS.E [R2+0xb280], desc[UR14][R4.64], P0 ;  /* 0x0b28000004027fae */ /* 0x0003e2000812184e */
[----:B---3--:R-:W-:-:S05]  /*44c90*/  IADD3.X R10, R10, UR7, RZ, P1, !PT ;  /* 0x000000070a0a7c10 */ /* 0x008fca0008ffe4ff */
[----:B------:R3:W-:Y:S04]  /*44ca0*/  STL [R1+0x184c], R10 ;  /* 0x00184c0a01007387 */ /* 0x0007e80000100800 */
[----:B------:R-:W2:Y:S01]  /*44cb0*/  LDL.LU R16, [R1+0x1934] ;  /* 0x0019340001107983 */ /* 0x000ea20000300800 */
[----:B-1----:R-:W-:Y:S01]  /*44cc0*/  IMAD.MOV.U32 R4, RZ, RZ, R7 ;  /* 0x000000ffff047224 */ /* 0x002fe200078e0007 */
[----:B------:R-:W-:Y:S02]  /*44cd0*/  MOV R5, R10 ;  /* 0x0000000a00057202 */ /* 0x000fe40000000f00 */
[----:B------:R-:W2:Y:S04]  /*44ce0*/  LDL.LU R13, [R1+0x193c] ;  /* 0x00193c00010d7983 */ /* 0x000ea80000300800 */
[----:B---3--:R-:W3:Y:S04]  /*44cf0*/  LDL.LU R10, [R1+0x1948] ;  /* 0x00194800010a7983 */ /* 0x008ee80000300800 */
[----:B------:R-:W3:Y:S01]  /*44d00*/  LDL.LU R7, [R1+0x1950] ;  /* 0x0019500001077983 */ /* 0x000ee20000300800 */
[----:B------:R-:W-:-:S03]  /*44d10*/  IADD3 R11, P2, R11, UR13, RZ ;  /* 0x0000000d0b0b7c10 */ /* 0x000fc6000ff5e0ff */
[----:B------:R1:W-:Y:S01]  /*44d20*/  LDGSTS.E [R2+0xb300], desc[UR14][R4.64], P0 ;  /* 0x0b30000004027fae */ /* 0x0003e2000812184e */
[----:B------:R-:W-:Y:S02]  /*44d30*/  IADD3 R17, P3, R17, UR13, RZ ;  /* 0x0000000d11117c10 */ /* 0x000fe4000ff7e0ff */
[----:B------:R-:W-:Y:S01]  /*44d40*/  IADD3.X R14, R14, UR7, RZ, P2, !PT ;  /* 0x000000070e0e7c10 */ /* 0x000fe200097fe4ff */
[----:B------:R-:W-:Y:S04]  /*44d50*/  STL [R1+0x1858], R11 ;  /* 0x0018580b01007387 */ /* 0x000fe80000100800 */
[----:B------:R1:W-:Y:S02]  /*44d60*/  STL [R1+0x1854], R14 ;  /* 0x0018540e01007387 */ /* 0x0003e40000100800 */
[----:B-1----:R-:W-:Y:S01]  /*44d70*/  IMAD.MOV.U32 R5, RZ, RZ, R14 ;  /* 0x000000ffff057224 */ /* 0x002fe200078e000e */
[----:B------:R-:W-:Y:S01]  /*44d80*/  IADD3.X R18, R18, UR7, RZ, P3, !PT ;  /* 0x0000000712127c10 */ /* 0x000fe20009ffe4ff */
[----:B------:R-:W-:Y:S01]  /*44d90*/  STL [R1+0x1920], R17 ;  /* 0x0019201101007387 */ /* 0x000fe20000100800 */
[----:B------:R-:W-:-:S03]  /*44da0*/  UISETP.GT.AND UP1, UPT, UR17, 0x30, UPT ;  /* 0x000000301100788c */ /* 0x000fc6000bf24270 */
[----:B------:R-:W3:Y:S01]  /*44db0*/  LDL.LU R14, [R1+0x1944] ;  /* 0x00194400010e7983 */ /* 0x000ee20000300800 */
[----:B------:R-:W-:Y:S01]  /*44dc0*/  IMAD.MOV.U32 R4, RZ, RZ, R11 ;  /* 0x000000ffff047224 */ /* 0x000fe200078e000b */
[----:B------:R-:W-:Y:S02]  /*44dd0*/  USEL UR12, URZ, 0x4, !UP1 ;  /* 0x000000043f0c7887 */ /* 0x000fe4000c800000 */
[----:B------:R-:W-:Y:S04]  /*44de0*/  STL [R1+0x191c], R18 ;  /* 0x00191c1201007387 */ /* 0x000fe80000100800 */
[----:B------:R-:W3:Y:S01]  /*44df0*/  LDL.LU R11, [R1+0x194c] ;  /* 0x00194c00010b7983 */ /* 0x000ee20000300800 */
[----:B------:R-:W-:-:S03]  /*44e00*/  USEL UR12, UR12, URZ, !UP0 ;  /* 0x0000003f0c0c7287 */ /* 0x000fc6000c000000 */
[----:B------:R1:W-:Y:S03]  /*44e10*/  LDGSTS.E [R2+0xb380], desc[UR14][R4.64], P0 ;  /* 0x0b38000004027fae */ /* 0x0003e6000812184e */
[----:B------:R-:W-:Y:S02]  /*44e20*/  ISETP.NE.U32.AND P1, PT, RZ, UR12, PT ;  /* 0x0000000cff007c0c */ /* 0x000fe4000bf25070 */
[----:B------:R-:W-:Y:S02]  /*44e30*/  IADD3 R9, P0, R9, UR13, RZ ;  /* 0x0000000d09097c10 */ /* 0x000fe4000ff1e0ff */
[----:B------:R-:W-:Y:S02]  /*44e40*/  IADD3 R3, P2, R3, UR13, RZ ;  /* 0x0000000d03037c10 */ /* 0x000fe4000ff5e0ff */
[----:B-1----:R-:W-:Y:S01]  /*44e50*/  MOV R4, R17 ;  /* 0x0000001100047202 */ /* 0x002fe20000000f00 */
[----:B------:R-:W-:Y:S01]  /*44e60*/  IMAD.MOV.U32 R5, RZ, RZ, R18 ;  /* 0x000000ffff057224 */ /* 0x000fe200078e0012 */
[----:B------:R1:W-:Y:S05]  /*44e70*/  STL [R1+0x1928], R9 ;  /* 0x0019280901007387 */ /* 0x0003ea0000100800 */
[----:B------:R1:W-:Y:S02]  /*44e80*/  LDGSTS.E [R2+0xc000], desc[UR14][R4.64], P1 ;  /* 0x0c00000004027fae */ /* 0x0003e4000892184e */
[----:B-1----:R-:W-:Y:S01]  /*44e90*/  IMAD.MOV.U32 R4, RZ, RZ, R9 ;  /* 0x000000ffff047224 */ /* 0x002fe200078e0009 */
[----:B----4-:R-:W-:-:S04]  /*44ea0*/  IADD3.X R15, R15, UR7, RZ, P0, !PT ;  /* 0x000000070f0f7c10 */ /* 0x010fc800087fe4ff */
[----:B------:R-:W-:Y:S01]  /*44eb0*/  MOV R5, R15 ;  /* 0x0000000f00057202 */ /* 0x000fe20000000f00 */
[----:B------:R-:W-:Y:S01]  /*44ec0*/  STL [R1+0x1924], R15 ;  /* 0x0019240f01007387 */ /* 0x000fe20000100800 */
[----:B------:R-:W-:-:S03]  /*44ed0*/  IADD3.X R12, R12, UR7, RZ, P2, !PT ;  /* 0x000000070c0c7c10 */ /* 0x000fc600097fe4ff */
[----:B------:R-:W-:Y:S04]  /*44ee0*/  STL [R1+0x1930], R3 ;  /* 0x0019300301007387 */ /* 0x000fe80000100800 */
[----:B------:R-:W4:Y:S04]  /*44ef0*/  LDL.LU R9, [R1+0x1958] ;  /* 0x0019580001097983 */ /* 0x000f280000300800 */
[----:B------:R1:W-:Y:S04]  /*44f00*/  LDGSTS.E [R2+0xc080], desc[UR14][R4.64], P1 ;  /* 0x0c08000004027fae */ /* 0x0003e8000892184e */
[----:B------:R1:W-:Y:S02]  /*44f10*/  STL [R1+0x192c], R12 ;  /* 0x00192c0c01007387 */ /* 0x0003e40000100800 */
[----:B-1----:R-:W-:-:S02]  /*44f20*/  IMAD.MOV.U32 R5, RZ, RZ, R12 ;  /* 0x000000ffff057224 */ /* 0x002fc400078e000c */
[----:B------:R-:W4:Y:S01]  /*44f30*/  LDL.LU R12, [R1+0x1954] ;  /* 0x00195400010c7983 */ /* 0x000f220000300800 */
[----:B--2---:R-:W-:Y:S01]  /*44f40*/  IADD3 R6, P0, R6, UR13, RZ ;  /* 0x0000000d06067c10 */ /* 0x004fe2000ff1e0ff */
[----:B------:R-:W-:Y:S01]  /*44f50*/  IMAD.MOV.U32 R4, RZ, RZ, R3 ;  /* 0x000000ffff047224 */ /* 0x000fe200078e0003 */
[----:B------:R-:W-:Y:S01]  /*44f60*/  IADD3 R8, P2, R8, UR13, RZ ;  /* 0x0000000d08087c10 */ /* 0x000fe2000ff5e0ff */
[----:B------:R-:W2:Y:S04]  /*44f70*/  LDL.LU R15, [R1+0x1a20] ;  /* 0x001a2000010f7983 */ /* 0x000ea80000300800 */
[----:B------:R-:W2:Y:S04]  /*44f80*/  LDL.LU R3, [R1+0x1a28] ;  /* 0x001a280001037983 */ /* 0x000ea80000300800 */
[----:B------:R-:W-:Y:S04]  /*44f90*/  STL [R1+0x1938], R6 ;  /* 0x0019380601007387 */ /* 0x000fe80000100800 */
[----:B------:R1:W-:Y:S01]  /*44fa0*/  LDGSTS.E [R2+0xc100], desc[UR14][R4.64], P1 ;  /* 0x0c10000004027fae */ /* 0x0003e2000892184e */
[----:B------:R-:W-:-:S02]  /*44fb0*/  IADD3.X R16, R16, UR7, RZ, P0, !PT ;  /* 0x0000000710107c10 */ /* 0x000fc400087fe4ff */
[----:B------:R-:W-:-:S03]  /*44fc0*/  IADD3.X R13, R13, UR7, RZ, P2, !PT ;  /* 0x000000070d0d7c10 */ /* 0x000fc600097fe4ff */
[----:B------:R3:W-:Y:S01]  /*44fd0*/  STL [R1+0x1934], R16 ;  /* 0x0019341001007387 */ /* 0x0007e20000100800 */
[----:B-1----:R-:W-:Y:S01]  /*44fe0*/  MOV R4, R6 ;  /* 0x0000000600047202 */ /* 0x002fe20000000f00 */
[----:B------:R-:W-:Y:S02]  /*44ff0*/  IMAD.MOV.U32 R5, RZ, RZ, R16 ;  /* 0x000000ffff057224 */ /* 0x000fe400078e0010 */
[----:B------:R1:W-:Y:S01]  /*45000*/  STL [R1+0x1940], R8 ;  /* 0x0019400801007387 */ /* 0x0003e20000100800 */
[----:B---3--:R-:W-:-:S03]  /*45010*/  IADD3 R10, P0, R10, UR13, RZ ;  /* 0x0000000d0a0a7c10 */ /* 0x008fc6000ff1e0ff */
[----:B------:R3:W-:Y:S04]  /*45020*/  LDGSTS.E [R2+0xc180], desc[UR14][R4.64], P1 ;  /* 0x0c18000004027fae */ /* 0x0007e8000892184e */
[----:B------:R-:W2:Y:S04]  /*45030*/  LDL.LU R16, [R1+0x1a1c] ;  /* 0x001a1c0001107983 */ /* 0x000ea80000300800 */
[----:B------:R1:W-:Y:S04]  /*45040*/  STL [R1+0x193c], R13 ;  /* 0x00193c0d01007387 */ /* 0x0003e80000100800 */
[----:B------:R-:W2:Y:S01]  /*45050*/  LDL.LU R6, [R1+0x1a24] ;  /* 0x001a240001067983 */ /* 0x000ea20000300800 */
[----:B---3--:R-:W-:Y:S01]  /*45060*/  IMAD.MOV.U32 R4, RZ, RZ, R8 ;  /* 0x000000ffff047224 */ /* 0x008fe200078e0008 */
[----:B------:R-:W-:-:S02]  /*45070*/  MOV R5, R13 ;  /* 0x0000000d00057202 */ /* 0x000fc40000000f00 */
[----:B------:R-:W-:Y:S01]  /*45080*/  IADD3 R7, P2, R7, UR13, RZ ;  /* 0x0000000d07077c10 */ /* 0x000fe2000ff5e0ff */
[----:B-1----:R-:W3:Y:S04]  /*45090*/  LDL.LU R8, [R1+0x1a30] ;  /* 0x001a300001087983 */ /* 0x002ee80000300800 */
[----:B------:R-:W3:Y:S01]  /*450a0*/  LDL.LU R13, [R1+0x1a38] ;  /* 0x001a3800010d7983 */ /* 0x000ee20000300800 */
[----:B------:R-:W-:-:S03]  /*450b0*/  IADD3.X R14, R14, UR7, RZ, P0, !PT ;  /* 0x000000070e0e7c10 */ /* 0x000fc600087fe4ff */
[----:B------:R1:W-:Y:S04]  /*450c0*/  STL [R1+0x1948], R10 ;  /* 0x0019480a01007387 */ /* 0x0003e80000100800 */
[----:B------:R1:W-:Y:S01]  /*450d0*/  LDGSTS.E [R2+0xc200], desc[UR14][R4.64], P1 ;  /* 0x0c20000004027fae */ /* 0x0003e2000892184e */
[----:B------:R-:W-:-:S03]  /*450e0*/  IADD3.X R11, R11, UR7, RZ, P2, !PT ;  /* 0x000000070b0b7c10 */ /* 0x000fc600097fe4ff */
[----:B------:R1:W-:Y:S04]  /*450f0*/  STL [R1+0x1944], R14 ;  /* 0x0019440e01007387 */ /* 0x0003e80000100800 */
[----:B------:R-:W-:Y:S01]  /*45100*/  STL [R1+0x1950], R7 ;  /* 0x0019500701007387 */ /* 0x000fe20000100800 */
[----:B-1----:R-:W-:-:S03]  /*45110*/  IMAD.MOV.U32 R4, RZ, RZ, R10 ;  /* 0x000000ffff047224 */ /* 0x002fc600078e000a */
[----:B------:R-:W3:Y:S01]  /*45120*/  LDL.LU R10, [R1+0x1a2c] ;  /* 0x001a2c00010a7983 */ /* 0x000ee20000300800 */
[----:B------:R-:W-:-:S03]  /*45130*/  IMAD.MOV.U32 R5, RZ, RZ, R14 ;  /* 0x000000ffff057224 */ /* 0x000fc600078e000e */
[----:B------:R1:W-:Y:S04]  /*45140*/  STL [R1+0x194c], R11 ;  /* 0x00194c0b01007387 */ /* 0x0003e80000100800 */
[----:B------:R-:W3:Y:S04]  /*45150*/  LDL.LU R14, [R1+0x1a34] ;  /* 0x001a3400010e7983 */ /* 0x000ee80000300800 */
[----:B------:R1:W-:Y:S02]  /*45160*/  LDGSTS.E [R2+0xc280], desc[UR14][R4.64], P1 ;  /* 0x0c28000004027fae */ /* 0x0003e4000892184e */
[----:B-1----:R-:W-:Y:S01]  /*45170*/  MOV R4, R7 ;  /* 0x0000000700047202 */ /* 0x002fe20000000f00 */
[----:B------:R-:W-:-:S02]  /*45180*/  IMAD.MOV.U32 R5, RZ, RZ, R11 ;  /* 0x000000ffff057224 */ /* 0x000fc400078e000b */
[----:B------:R-:W3:Y:S04]  /*45190*/  LDL.LU R11, [R1+0x1a40] ;  /* 0x001a4000010b7983 */ /* 0x000ee80000300800 */
[----:B------:R-:W3:Y:S04]  /*451a0*/  LDL.LU R7, [R1+0x1a48] ;  /* 0x001a480001077983 */ /* 0x000ee80000300800 */
[----:B------:R1:W-:Y:S01]  /*451b0*/  LDGSTS.E [R2+0xc300], desc[UR14][R4.64], P1 ;  /* 0x0c30000004027fae */ /* 0x0003e2000892184e */
[----:B----4-:R-:W-:-:S05]  /*451c0*/  IADD3 R9, P0, R9, UR13, RZ ;  /* 0x0000000d09097c10 */ /* 0x010fca000ff1e0ff */
[----:B------:R-:W-:Y:S01]  /*451d0*/  STL [R1+0x1958], R9 ;  /* 0x0019580901007387 */ /* 0x000fe20000100800 */
[----:B-1----:R-:W-:Y:S01]  /*451e0*/  IMAD.MOV.U32 R4, RZ, RZ, R9 ;  /* 0x000000ffff047224 */ /* 0x002fe200078e0009 */
[----:B------:R-:W-:-:S04]  /*451f0*/  IADD3.X R12, R12, UR7, RZ, P0, !PT ;  /* 0x000000070c0c7c10 */ /* 0x000fc800087fe4ff */
[----:B------:R-:W-:Y:S01]  /*45200*/  MOV R5, R12 ;  /* 0x0000000c00057202 */ /* 0x000fe20000000f00 */
[----:B------:R1:W-:Y:S01]  /*45210*/  STL [R1+0x1954], R12 ;  /* 0x0019540c01007387 */ /* 0x0003e20000100800 */
[----:B------:R-:W-:-:S03]  /*45220*/  UISETP.GT.AND UP1, UPT, UR17, 0x34, UPT ;  /* 0x000000341100788c */ /* 0x000fc6000bf24270 */
[----:B------:R4:W-:Y:S04]  /*45230*/  LDGSTS.E [R2+0xc380], desc[UR14][R4.64], P1 ;  /* 0x0c38000004027fae */ /* 0x0009e8000892184e */
[----:B-1----:R-:W3:Y:S04]  /*45240*/  LDL.LU R12, [R1+0x1a3c] ;  /* 0x001a3c00010c7983 */ /* 0x002ee80000300800 */
[----:B------:R-:W3:Y:S01]  /*45250*/  LDL.LU R9, [R1+0x1a44] ;  /* 0x001a440001097983 */ /* 0x000ee20000300800 */
[----:B------:R-:W-:-:S04]  /*45260*/  USEL UR12, URZ, 0x4, !UP1 ;  /* 0x000000043f0c7887 */ /* 0x000fc8000c800000 */
[----:B------:R-:W-:Y:S01]  /*45270*/  USEL UR12, UR12, URZ, !UP0 ;  /* 0x0000003f0c0c7287 */ /* 0x000fe2000c000000 */
[----:B--2---:R-:W-:Y:S02]  /*45280*/  IADD3 R15, P1, R15, UR13, RZ ;  /* 0x0000000d0f0f7c10 */ /* 0x004fe4000ff3e0ff */
[----:B------:R-:W-:-:S03]  /*45290*/  IADD3 R3, P2, R3, UR13, RZ ;  /* 0x0000000d03037c10 */ /* 0x000fc6000ff5e0ff */
[----:B------:R-:W-:Y:S01]  /*452a0*/  ISETP.NE.U32.AND P0, PT, RZ, UR12, PT ;  /* 0x0000000cff007c0c */ /* 0x000fe2000bf05070 */
[----:B------:R-:W-:Y:S01]  /*452b0*/  STL [R1+0x1a20], R15 ;  /* 0x001a200f01007387 */ /* 0x000fe20000100800 */
[----:B----4-:R-:W-:Y:S01]  /*452c0*/  IMAD.MOV.U32 R4, RZ, RZ, R15 ;  /* 0x000000ffff047224 */ /* 0x010fe200078e000f */
[----:B------:R-:W-:-:S05]  /*452d0*/  IADD3.X R16, R16, UR7, RZ, P1, !PT ;  /* 0x0000000710107c10 */ /* 0x000fca0008ffe4ff */
[----:B------:R-:W-:Y:S01]  /*452e0*/  STL [R1+0x1a1c], R16 ;  /* 0x001a1c1001007387 */ /* 0x000fe20000100800 */
[----:B------:R-:W-:Y:S01]  /*452f0*/  IADD3.X R6, R6, UR7, RZ, P2, !PT ;  /* 0x0000000706067c10 */ /* 0x000fe200097fe4ff */
[----:B------:R-:W-:Y:S02]  /*45300*/  IMAD.MOV.U32 R5, RZ, RZ, R16 ;  /* 0x000000ffff057224 */ /* 0x000fe400078e0010 */
[----:B------:R1:W-:Y:S01]  /*45310*/  STL [R1+0x1a28], R3 ;  /* 0x001a280301007387 */ /* 0x0003e20000100800 */
[----:B---3--:R-:W-:-:S03]  /*45320*/  IADD3 R8, P1, R8, UR13, RZ ;  /* 0x0000000d08087c10 */ /* 0x008fc6000ff3e0ff */
[----:B------:R2:W-:Y:S04]  /*45330*/  STL [R1+0x1a24], R6 ;  /* 0x001a240601007387 */ /* 0x0005e80000100800 */
[----:B------:R-:W3:Y:S04]  /*45340*/  LDL.LU R18, [R1+0x1a4c] ;  /* 0x001a4c0001127983 */ /* 0x000ee80000300800 */
[----:B------:R-:W4:Y:S01]  /*45350*/  LDL.LU R17, [R1+0x1a50] ;  /* 0x001a500001117983 */ /* 0x000f220000300800 */
[----:B------:R-:W-:-:S03]  /*45360*/  IADD3 R13, P2, R13, UR13, RZ ;  /* 0x0000000d0d0d7c10 */ /* 0x000fc6000ff5e0ff */
[----:B------:R1:W-:Y:S02]  /*45370*/  LDGSTS.E [R2+0xd000], desc[UR14][R4.64], P0 ;  /* 0x0d00000004027fae */ /* 0x0003e4000812184e */
[----:B-1----:R-:W-:Y:S01]  /*45380*/  MOV R4, R3 ;  /* 0x0000000300047202 */ /* 0x002fe20000000f00 */
[----:B------:R-:W-:Y:S01]  /*45390*/  IMAD.MOV.U32 R5, RZ, RZ, R6 ;  /* 0x000000ffff057224 */ /* 0x000fe200078e0006 */
[----:B------:R-:W3:Y:S01]  /*453a0*/  LDL.LU R3, [R1+0x1a58] ;  /* 0x001a580001037983 */ /* 0x000ee20000300800 */
[----:B------:R-:W-:-:S03]  /*453b0*/  IADD3.X R10, R10, UR7, RZ, P1, !PT ;  /* 0x000000070a0a7c10 */ /* 0x000fc60008ffe4ff */
[----:B--2---:R-:W2:Y:S04]  /*453c0*/  LDL.LU R6, [R1+0x1b20] ;  /* 0x001b200001067983 */ /* 0x004ea80000300800 */
[----:B------:R1:W-:Y:S01]  /*453d0*/  STL [R1+0x1a30], R8 ;  /* 0x001a300801007387 */ /* 0x0003e20000100800 */
[----:B------:R-:W-:-:S03]  /*453e0*/  IADD3.X R14, R14, UR7, RZ, P2, !PT ;  /* 0x000000070e0e7c10 */ /* 0x000fc600097fe4ff */
[----:B------:R1:W-:Y:S04]  /*453f0*/  LDGSTS.E [R2+0xd080], desc[UR14][R4.64], P0 ;  /* 0x0d08000004027fae */ /* 0x0003e8000812184e */
[----:B------:R1:W-:Y:S04]  /*45400*/  STL [R1+0x1a2c], R10 ;  /* 0x001a2c0a01007387 */ /* 0x0003e80000100800 */
[----:B------:R1:W-:Y:S02]  /*45410*/  STL [R1+0x1a38], R13 ;  /* 0x001a380d01007387 */ /* 0x0003e40000100800 */
[----:B-1----:R-:W-:-:S02]  /*45420*/  IMAD.MOV.U32 R4, RZ, RZ, R8 ;  /* 0x000000ffff047224 */ /* 0x002fc400078e0008 */
[----:B------:R-:W2:Y:S01]  /*45430*/  LDL.LU R8, [R1+0x1a54] ;  /* 0x001a540001087983 */ /* 0x000ea20000300800 */
[----:B------:R-:W-:-:S03]  /*45440*/  MOV R5, R10 ;  /* 0x0000000a00057202 */ /* 0x000fc60000000f00 */
[----:B------:R1:W-:Y:S04]  /*45450*/  STL [R1+0x1a34], R14 ;  /* 0x001a340e01007387 */ /* 0x0003e80000100800 */
[----:B------:R-:W2:Y:S01]  /*45460*/  LDL.LU R10, [R1+0x1b1c] ;  /* 0x001b1c00010a7983 */ /* 0x000ea20000300800 */
[----:B------:R-:W-:Y:S02]  /*45470*/  IADD3 R11, P1, R11, UR13, RZ ;  /* 0x0000000d0b0b7c10 */ /* 0x000fe4000ff3e0ff */
[----:B------:R-:W-:Y:S01]  /*45480*/  IADD3 R7, P2, R7, UR13, RZ ;  /* 0x0000000d07077c10 */ /* 0x000fe2000ff5e0ff */
[----:B------:R1:W-:Y:S04]  /*45490*/  LDGSTS.E [R2+0xd100], desc[UR14][R4.64], P0 ;  /* 0x0d10000004027fae */ /* 0x0003e8000812184e */
[----:B------:R-:W2:Y:S01]  /*454a0*/  LDL.LU R15, [R1+0x1b28] ;  /* 0x001b2800010f7983 */ /* 0x000ea20000300800 */
[----:B-1----:R-:W-:-:S03]  /*454b0*/  IMAD.MOV.U32 R4, RZ, RZ, R13 ;  /* 0x000000ffff047224 */ /* 0x002fc600078e000d */
[----:B------:R-:W2:Y:S04]  /*454c0*/  LDL.LU R13, [R1+0x1b30] ;  /* 0x001b3000010d7983 */ /* 0x000ea80000300800 */
[----:B------:R-:W-:Y:S01]  /*454d0*/  STL [R1+0x1a40], R11 ;  /* 0x001a400b01007387 */ /* 0x000fe20000100800 */
[----:B------:R-:W-:-:S05]  /*454e0*/  IMAD.MOV.U32 R5, RZ, RZ, R14 ;  /* 0x000000ffff057224 */ /* 0x000fca00078e000e */
[----:B------:R1:W-:Y:S02]  /*454f0*/  LDGSTS.E [R2+0xd180], desc[UR14][R4.64], P0 ;  /* 0x0d18000004027fae */ /* 0x0003e4000812184e */
[----:B-1----:R-:W-:Y:S02]  /*45500*/  MOV R4, R11 ;  /* 0x0000000b00047202 */ /* 0x002fe40000000f00 */
[----:B------:R-:W-:Y:S02]  /*45510*/  IADD3.X R12, R12, UR7, RZ, P1, !PT ;  /* 0x000000070c0c7c10 */ /* 0x000fe40008ffe4ff */
[----:B------:R-:W-:-:S03]  /*45520*/  IADD3.X R9, R9, UR7, RZ, P2, !PT ;  /* 0x0000000709097c10 */ /* 0x000fc600097fe4ff */
[----:B------:R1:W-:Y:S04]  /*45530*/  STL [R1+0x1a3c], R12 ;  /* 0x001a3c0c01007387 */ /* 0x0003e80000100800 */
[----:B------:R-:W-:Y:S04]  /*45540*/  STL [R1+0x1a48], R7 ;  /* 0x001a480701007387 */ /* 0x000fe80000100800 */
[----:B------:R-:W2:Y:S04]  /*45550*/  LDL.LU R16, [R1+0x1b24] ;  /* 0x001b240001107983 */ /* 0x000ea80000300800 */
[----:B------:R1:W-:Y:S04]  /*45560*/  STL [R1+0x1a44], R9 ;  /* 0x001a440901007387 */ /* 0x0003e80000100800 */
[----:B------:R-:W2:Y:S01]  /*45570*/  LDL.LU R14, [R1+0x1b2c] ;  /* 0x001b2c00010e7983 */ /* 0x000ea20000300800 */
[----:B------:R-:W-:-:S03]  /*45580*/  IMAD.MOV.U32 R5, RZ, RZ, R12 ;  /* 0x000000ffff057224 */ /* 0x000fc600078e000c */
[----:B-1----:R-:W2:Y:S04]  /*45590*/  LDL.LU R12, [R1+0x1b34] ;  /* 0x001b3400010c7983 */ /* 0x002ea80000300800 */
[----:B------:R-:W2:Y:S04]  /*455a0*/  LDL.LU R11, [R1+0x1b38] ;  /* 0x001b3800010b7983 */ /* 0x000ea80000300800 */
[----:B------:R1:W-:Y:S02]  /*455b0*/  LDGSTS.E [R2+0xd200], desc[UR14][R4.64], P0 ;  /* 0x0d20000004027fae */ /* 0x0003e4000812184e */
[----:B-1----:R-:W-:Y:S01]  /*455c0*/  MOV R5, R9 ;  /* 0x0000000900057202 */ /* 0x002fe20000000f00 */
[----:B------:R-:W-:Y:S01]  /*455d0*/  IMAD.MOV.U32 R4, RZ, RZ, R7 ;  /* 0x000000ffff047224 */ /* 0x000fe200078e0007 */
[----:B------:R-:W2:Y:S04]  /*455e0*/  LDL.LU R9, [R1+0x1b3c] ;  /* 0x001b3c0001097983 */ /* 0x000ea80000300800 */
[----:B------:R-:W2:Y:S01]  /*455f0*/  LDL.LU R7, [R1+0x1b40] ;  /* 0x001b400001077983 */ /* 0x000ea20000300800 */
[----:B----4-:R-:W-:-:S03]  /*45600*/  IADD3 R17, P1, R17, UR13, RZ ;  /* 0x0000000d11117c10 */ /* 0x010fc6000ff3e0ff */
[----:B------:R1:W-:Y:S01]  /*45610*/  LDGSTS.E [R2+0xd280], desc[UR14][R4.64], P0 ;  /* 0x0d28000004027fae */ /* 0x0003e2000812184e */
[----:B---3--:R-:W-:Y:S02]  /*45620*/  IADD3.X R18, R18, UR7, RZ, P1, !PT ;  /* 0x0000000712127c10 */ /* 0x008fe40008ffe4ff */
[----:B------:R-:W-:Y:S01]  /*45630*/  IADD3 R3, P2, R3, UR13, RZ ;  /* 0x0000000d03037c10 */ /* 0x000fe2000ff5e0ff */
[----:B-1----:R-:W-:Y:S02]  /*45640*/  IMAD.MOV.U32 R4, RZ, RZ, R17 ;  /* 0x000000ffff047224 */ /* 0x002fe400078e0011 */
[----:B------:R-:W-:Y:S01]  /*45650*/  IMAD.MOV.U32 R5, RZ, RZ, R18 ;  /* 0x000000ffff057224 */ /* 0x000fe200078e0012 */
[----:B--2---:R-:W-:Y:S01]  /*45660*/  IADD3 R6, P3, R6, UR13, RZ ;  /* 0x0000000d06067c10 */ /* 0x004fe2000ff7e0ff */
[----:B------:R-:W-:Y:S04]  /*45670*/  STL [R1+0x1a50], R17 ;  /* 0x001a501101007387 */ /* 0x000fe80000100800 */
[----:B------:R-:W-:Y:S04]  /*45680*/  STL [R1+0x1a4c], R18 ;  /* 0x001a4c1201007387 */ /* 0x000fe80000100800 */
[----:B------:R1:W-:Y:S04]  /*45690*/  LDGSTS.E [R2+0xd300], desc[UR14][R4.64], P0 ;  /* 0x0d30000004027fae */ /* 0x0003e8000812184e */
[----:B------:R-:W-:Y:S01]  /*456a0*/  STL [R1+0x1a58], R3 ;  /* 0x001a580301007387 */ /* 0x000fe20000100800 */
[----:B------:R-:W-:-:S02]  /*456b0*/  IADD3.X R8, R8, UR7, RZ, P2, !PT ;  /* 0x0000000708087c10 */ /* 0x000fc400097fe4ff */
[----:B-1----:R-:W-:-:S03]  /*456c0*/  MOV R4, R3 ;  /* 0x0000000300047202 */ /* 0x002fc60000000f00 */
[----:B------:R-:W-:Y:S01]  /*456d0*/  IMAD.MOV.U32 R5, RZ, RZ, R8 ;  /* 0x000000ffff057224 */ /* 0x000fe200078e0008 */
[----:B------:R1:W-:Y:S01]  /*456e0*/  STL [R1+0x1a54], R8 ;  /* 0x001a540801007387 */ /* 0x0003e20000100800 */
[----:B------:R-:W-:-:S03]  /*456f0*/  IADD3.X R10, R10, UR7, RZ, P3, !PT ;  /* 0x000000070a0a7c10 */ /* 0x000fc60009ffe4ff */
        /* <DEDUP_REMOVED lines=9> */
[----:B------:R-:W-:Y:S01]  /*45790*/  UISETP.GT.AND UP1, UPT, UR17, 0x38, UPT ;  /* 0x000000381100788c */ /* 0x000fe2000bf24270 */
[----:B------:R-:W-:-:S03]  /*457a0*/  IADD3 R15, P0, R15, UR13, RZ ;  /* 0x0000000d0f0f7c10 */ /* 0x000fc6000ff1e0ff */
[----:B------:R-:W-:Y:S01]  /*457b0*/  USEL UR12, URZ, 0x4, !UP1 ;  /* 0x000000043f0c7887 */ /* 0x000fe2000c800000 */
[----:B------:R-:W-:-:S03]  /*457c0*/  IADD3 R13, P2, R13, UR13, RZ ;  /* 0x0000000d0d0d7c10 */ /* 0x000fc6000ff5e0ff */
[----:B------:R-:W-:Y:S01]  /*457d0*/  USEL UR12, UR12, URZ, !UP0 ;  /* 0x0000003f0c0c7287 */ /* 0x000fe2000c000000 */
[----:B------:R1:W-:Y:S05]  /*457e0*/  STL [R1+0x1b28], R15 ;  /* 0x001b280f01007387 */ /* 0x0003ea0000100800 */
[----:B------:R-:W-:-:S13]  /*457f0*/  ISETP.NE.U32.AND P1, PT, RZ, UR12, PT ;  /* 0x0000000cff007c0c */ /* 0x000fda000bf25070 */
[----:B------:R1:W-:Y:S02]  /*45800*/  LDGSTS.E [R2+0xe000], desc[UR14][R4.64], P1 ;  /* 0x0e00000004027fae */ /* 0x0003e4000892184e */
[----:B-1----:R-:W-:Y:S01]  /*45810*/  IMAD.MOV.U32 R4, RZ, RZ, R15 ;  /* 0x000000ffff047224 */ /* 0x002fe200078e000f */
[----:B------:R-:W-:-:S05]  /*45820*/  IADD3.X R16, R16, UR7, RZ, P0, !PT ;  /* 0x0000000710107c10 */ /* 0x000fca00087fe4ff */
[----:B------:R-:W-:Y:S01]  /*45830*/  STL [R1+0x1b24], R16 ;  /* 0x001b241001007387 */ /* 0x000fe20000100800 */
[----:B------:R-:W-:-:S03]  /*45840*/  IADD3.X R14, R14, UR7, RZ, P2, !PT ;  /* 0x000000070e0e7c10 */ /* 0x000fc600097fe4ff */
[----:B------:R1:W-:Y:S04]  /*45850*/  STL [R1+0x1b30], R13 ;  /* 0x001b300d01007387 */ /* 0x0003e80000100800 */
[----:B------:R1:W-:Y:S04]  /*45860*/  STL [R1+0x1b2c], R14 ;  /* 0x001b2c0e01007387 */ /* 0x0003e80000100800 */
[----:B------:R-:W2:Y:S04]  /*45870*/  LDL.LU R18, [R1+0x1b54] ;  /* 0x001b540001127983 */ /* 0x000ea80000300800 */
[----:B------:R-:W2:Y:S01]  /*45880*/  LDL.LU R17, [R1+0x1b58] ;  /* 0x001b580001117983 */ /* 0x000ea20000300800 */
[----:B------:R-:W-:Y:S01]  /*45890*/  IADD3 R11, P0, R11, UR13, RZ ;  /* 0x0000000d0b0b7c10 */ /* 0x000fe2000ff1e0ff */
[----:B------:R-:W-:-:S03]  /*458a0*/  IMAD.MOV.U32 R5, RZ, RZ, R16 ;  /* 0x000000ffff057224 */ /* 0x000fc600078e0010 */
[----:B------:R-:W-:Y:S01]  /*458b0*/  IADD3.X R12, R12, UR7, RZ, P0, !PT ;  /* 0x000000070c0c7c10 */ /* 0x000fe200087fe4ff */
[----:B------:R-:W-:Y:S04]  /*458c0*/  STL [R1+0x1b38], R11 ;  /* 0x001b380b01007387 */ /* 0x000fe80000100800 */
[----:B------:R1:W-:Y:S04]  /*458d0*/  STL [R1+0x1b34], R12 ;  /* 0x001b340c01007387 */ /* 0x0003e80000100800 */
[----:B------:R1:W-:Y:S01]  /*458e0*/  LDGSTS.E [R2+0xe080], desc[UR14][R4.64], P1 ;  /* 0x0e08000004027fae */ /* 0x0003e2000892184e */
[----:B------:R-:W-:-:S04]  /*458f0*/  IADD3 R7, P2, R7, UR13, RZ ;  /* 0x0000000d07077c10 */ /* 0x000fc8000ff5e0ff */
[----:B------:R-:W-:Y:S01]  /*45900*/  IADD3.X R9, R9, UR7, RZ, P2, !PT ;  /* 0x0000000709097c10 */ /* 0x000fe200097fe4ff */
[----:B------:R-:W-:Y:S04]  /*45910*/  STL [R1+0x1b40], R7 ;  /* 0x001b400701007387 */ /* 0x000fe80000100800 */
[----:B------:R-:W2:Y:S01]  /*45920*/  LDL.LU R15, [R1+0x1c20] ;  /* 0x001c2000010f7983 */ /* 0x000ea20000300800 */
[----:B-1----:R-:W-:-:S03]  /*45930*/  MOV R4, R13 ;  /* 0x0000000d00047202 */ /* 0x002fc60000000f00 */
[----:B------:R1:W-:Y:S04]  /*45940*/  STL [R1+0x1b3c], R9 ;  /* 0x001b3c0901007387 */ /* 0x0003e80000100800 */
[----:B------:R-:W2:Y:S04]  /*45950*/  LDL.LU R13, [R1+0x1c28] ;  /* 0x001c2800010d7983 */ /* 0x000ea80000300800 */
[----:B------:R-:W2:Y:S01]  /*45960*/  LDL.LU R16, [R1+0x1c1c] ;  /* 0x001c1c0001107983 */ /* 0x000ea20000300800 */
[----:B------:R-:W-:-:S03]  /*45970*/  IMAD.MOV.U32 R5, RZ, RZ, R14 ;  /* 0x000000ffff057224 */ /* 0x000fc600078e000e */
[----:B------:R-:W2:Y:S04]  /*45980*/  LDL.LU R14, [R1+0x1c24] ;  /* 0x001c2400010e7983 */ /* 0x000ea80000300800 */
[----:B------:R1:W-:Y:S02]  /*45990*/  LDGSTS.E [R2+0xe100], desc[UR14][R4.64], P1 ;  /* 0x0e10000004027fae */ /* 0x0003e4000892184e */
[----:B-1----:R-:W-:Y:S01]  /*459a0*/  IMAD.MOV.U32 R4, RZ, RZ, R11 ;  /* 0x000000ffff047224 */ /* 0x002fe200078e000b */
[----:B------:R-:W-:Y:S02]  /*459b0*/  MOV R5, R12 ;  /* 0x0000000c00057202 */ /* 0x000fe40000000f00 */
[----:B------:R-:W2:Y:S04]  /*459c0*/  LDL.LU R12, [R1+0x1c2c] ;  /* 0x001c2c00010c7983 */ /* 0x000ea80000300800 */
[----:B------:R-:W2:Y:S04]  /*459d0*/  LDL.LU R11, [R1+0x1c30] ;  /* 0x001c3000010b7983 */ /* 0x000ea80000300800 */
[----:B------:R1:W-:Y:S01]  /*459e0*/  LDGSTS.E [R2+0xe180], desc[UR14][R4.64], P1 ;  /* 0x0e18000004027fae */ /* 0x0003e2000892184e */
[----:B---3--:R-:W-:Y:S01]  /*459f0*/  IADD3 R8, P0, R8, UR13, RZ ;  /* 0x0000000d08087c10 */ /* 0x008fe2000ff1e0ff */
[----:B-1----:R-:W-:Y:S01]  /*45a00*/  IMAD.MOV.U32 R5, RZ, RZ, R9 ;  /* 0x000000ffff057224 */ /* 0x002fe200078e0009 */
[----:B----4-:R-:W-:Y:S01]  /*45a10*/  IADD3 R3, P2, R3, UR13, RZ ;  /* 0x0000000d03037c10 */ /* 0x010fe2000ff5e0ff */
[----:B------:R-:W-:Y:S01]  /*45a20*/  IMAD.MOV.U32 R4, RZ, RZ, R7 ;  /* 0x000000ffff047224 */ /* 0x000fe200078e0007 */
[----:B------:R-:W3:Y:S04]  /*45a30*/  LDL.LU R9, [R1+0x1c34] ;  /* 0x001c340001097983 */ /* 0x000ee80000300800 */
[----:B------:R-:W4:Y:S01]  /*45a40*/  LDL.LU R7, [R1+0x1c38] ;  /* 0x001c380001077983 */ /* 0x000f220000300800 */
[----:B--2---:R-:W-:-:S02]  /*45a50*/  IADD3.X R10, R10, UR7, RZ, P0, !PT ;  /* 0x000000070a0a7c10 */ /* 0x004fc400087fe4ff */
[----:B------:R-:W-:Y:S01]  /*45a60*/  IADD3.X R6, R6, UR7, RZ, P2, !PT ;  /* 0x0000000706067c10 */ /* 0x000fe200097fe4ff */
[----:B------:R-:W-:Y:S04]  /*45a70*/  STL [R1+0x1b48], R8 ;  /* 0x001b480801007387 */ /* 0x000fe80000100800 */
[----:B------:R1:W-:Y:S04]  /*45a80*/  LDGSTS.E [R2+0xe200], desc[UR14][R4.64], P1 ;  /* 0x0e20000004027fae */ /* 0x0003e8000892184e */
[----:B------:R2:W-:Y:S04]  /*45a90*/  STL [R1+0x1b44], R10 ;  /* 0x001b440a01007387 */ /* 0x0005e80000100800 */
[----:B------:R-:W-:Y:S01]  /*45aa0*/  STL [R1+0x1b50], R3 ;  /* 0x001b500301007387 */ /* 0x000fe20000100800 */
[----:B-1----:R-:W-:Y:S01]  /*45ab0*/  MOV R4, R8 ;  /* 0x0000000800047202 */ /* 0x002fe20000000f00 */
[----:B------:R-:W-:-:S02]  /*45ac0*/  IMAD.MOV.U32 R5, RZ, RZ, R10 ;  /* 0x000000ffff057224 */ /* 0x000fc400078e000a */
[----:B------:R1:W-:Y:S04]  /*45ad0*/  STL [R1+0x1b4c], R6 ;  /* 0x001b4c0601007387 */ /* 0x0003e80000100800 */
[----:B--2---:R-:W2:Y:S04]  /*45ae0*/  LDL.LU R10, [R1+0x1c3c] ;  /* 0x001c3c00010a7983 */ /* 0x004ea80000300800 */
[----:B------:R-:W2:Y:S04]  /*45af0*/  LDL.LU R8, [R1+0x1c40] ;  /* 0x001c400001087983 */ /* 0x000ea80000300800 */
[----:B------:R1:W-:Y:S02]  /*45b00*/  LDGSTS.E [R2+0xe280], desc[UR14][R4.64], P1 ;  /* 0x0e28000004027fae */ /* 0x0003e4000892184e */
[----:B-1----:R-:W-:Y:S01]  /*45b10*/  MOV R5, R6 ;  /* 0x0000000600057202 */ /* 0x002fe20000000f00 */
[----:B------:R-:W-:Y:S01]  /*45b20*/  IMAD.MOV.U32 R4, RZ, RZ, R3 ;  /* 0x000000ffff047224 */ /* 0x000fe200078e0003 */
[----:B------:R-:W2:Y:S04]  /*45b30*/  LDL.LU R6, [R1+0x1c44] ;  /* 0x001c440001067983 */ /* 0x000ea80000300800 */
[----:B------:R-:W2:Y:S04]  /*45b40*/  LDL.LU R3, [R1+0x1c48] ;  /* 0x001c480001037983 */ /* 0x000ea80000300800 */
[----:B------:R1:W-:Y:S01]  /*45b50*/  LDGSTS.E [R2+0xe300], desc[UR14][R4.64], P1 ;  /* 0x0e30000004027fae */ /* 0x0003e2000892184e */
[----:B------:R-:W-:-:S04]  /*45b60*/  IADD3 R17, P0, R17, UR13, RZ ;  /* 0x0000000d11117c10 */ /* 0x000fc8000ff1e0ff */
[----:B------:R-:W-:Y:S01]  /*45b70*/  IADD3.X R18, R18, UR7, RZ, P0, !PT ;  /* 0x0000000712127c10 */ /* 0x000fe200087fe4ff */
[----:B-1----:R-:W-:-:S04]  /*45b80*/  IMAD.MOV.U32 R4, RZ, RZ, R17 ;  /* 0x000000ffff047224 */ /* 0x002fc800078e0011 */
[----:B------:R-:W-:-:S05]  /*45b90*/  IMAD.MOV.U32 R5, RZ, RZ, R18 ;  /* 0x000000ffff057224 */ /* 0x000fca00078e0012 */
[----:B------:R1:W-:Y:S04]  /*45ba0*/  LDGSTS.E [R2+0xe380], desc[UR14][R4.64], P1 ;  /* 0x0e38000004027fae */ /* 0x0003e8000892184e */
[----:B------:R2:W-:Y:S01]  /*45bb0*/  STL [R1+0x1b58], R17 ;  /* 0x001b581101007387 */ /* 0x0005e20000100800 */
[----:B------:R-:W-:-:S03]  /*45bc0*/  IADD3 R15, P1, R15, UR13, RZ ;  /* 0x0000000d0f0f7c10 */ /* 0x000fc6000ff3e0ff */
[----:B------:R-:W-:Y:S04]  /*45bd0*/  STL [R1+0x1b54], R18 ;  /* 0x001b541201007387 */ /* 0x000fe80000100800 */
[----:B------:R-:W2:Y:S01]  /*45be0*/  LDL.LU.64 R22, [R1+0xcf0] ;  /* 0x000cf00001167983 */ /* 0x000ea20000300a00 */
[----:B------:R-:W-:Y:S02]  /*45bf0*/  IADD3 R13, P2, R13, UR13, RZ ;  /* 0x0000000d0d0d7c10 */ /* 0x000fe4000ff5e0ff */
[----:B------:R-:W-:Y:S01]  /*45c00*/  IADD3.X R16, R16, UR7, RZ, P1, !PT ;  /* 0x0000000710107c10 */ /* 0x000fe20008ffe4ff */
[----:B------:R-:W-:Y:S04]  /*45c10*/  STL [R1+0x1c20], R15 ;  /* 0x001c200f01007387 */ /* 0x000fe80000100800 */
[----:B------:R-:W-:Y:S04]  /*45c20*/  STL [R1+0x1c1c], R16 ;  /* 0x001c1c1001007387 */ /* 0x000fe80000100800 */
[----:B------:R-:W-:Y:S04]  /*45c30*/  STL [R1+0x1c28], R13 ;  /* 0x001c280d01007387 */ /* 0x000fe80000100800 */
[----:B------:R-:W2:Y:S01]  /*45c40*/  LDL.LU.64 R20, [R1+0xce8] ;  /* 0x000ce80001147983 */ /* 0x000ea20000300a00 */
[----:B------:R-:W-:-:S04]  /*45c50*/  UISETP.GT.AND UP1, UPT, UR17, 0x3c, UPT ;  /* 0x0000003c1100788c */ /* 0x000fc8000bf24270 */
[----:B------:R-:W-:-:S04]  /*45c60*/  USEL UR12, URZ, 0x4, !UP1 ;  /* 0x000000043f0c7887 */ /* 0x000fc8000c800000 */
[----:B------:R-:W-:-:S06]  /*45c70*/  USEL UR12, UR12, URZ, !UP0 ;  /* 0x0000003f0c0c7287 */ /* 0x000fcc000c000000 */
[----:B------:R-:W-:Y:S01]  /*45c80*/  ISETP.NE.U32.AND P0, PT, RZ, UR12, PT ;  /* 0x0000000cff007c0c */ /* 0x000fe2000bf05070 */
[----:B-1----:R-:W-:Y:S01]  /*45c90*/  IMAD.MOV.U32 R5, RZ, RZ, R16 ;  /* 0x000000ffff057224 */ /* 0x002fe200078e0010 */
[----:B------:R-:W-:Y:S02]  /*45ca0*/  MOV R4, R15 ;  /* 0x0000000f00047202 */ /* 0x000fe40000000f00 */
[----:B------:R-:W-:Y:S02]  /*45cb0*/  IADD3.X R14, R14, UR7, RZ, P2, !PT ;  /* 0x000000070e0e7c10 */ /* 0x000fe400097fe4ff */
[----:B------:R-:W-:-:S04]  /*45cc0*/  IADD3 R11, P1, R11, UR13, RZ ;  /* 0x0000000d0b0b7c10 */ /* 0x000fc8000ff3e0ff */
[----:B------:R-:W-:-:S03]  /*45cd0*/  IADD3.X R12, R12, UR7, RZ, P1, !PT ;  /* 0x000000070c0c7c10 */ /* 0x000fc60008ffe4ff */
[----:B------:R1:W-:Y:S04]  /*45ce0*/  LDGSTS.E [R2+0xf000], desc[UR14][R4.64], P0 ;  /* 0x0f00000004027fae */ /* 0x0003e8000812184e */
[----:B------:R-:W-:Y:S01]  /*45cf0*/  STL [R1+0x1c24], R14 ;  /* 0x001c240e01007387 */ /* 0x000fe20000100800 */
[----:B----4-:R-:W-:Y:S01]  /*45d00*/  IADD3 R7, P2, R7, UR13, RZ ;  /* 0x0000000d07077c10 */ /* 0x010fe2000ff5e0ff */
[----:B-1----:R-:W-:Y:S01]  /*45d10*/  IMAD.MOV.U32 R4, RZ, RZ, R13 ;  /* 0x000000ffff047224 */ /* 0x002fe200078e000d */
[----:B------:R-:W-:Y:S02]  /*45d20*/  MOV R5, R14 ;  /* 0x0000000e00057202 */ /* 0x000fe40000000f00 */
[----:B---3--:R-:W-:-:S03]  /*45d30*/  IADD3.X R9, R9, UR7, RZ, P2, !PT ;  /* 0x0000000709097c10 */ /* 0x008fc600097fe4ff */
[----:B------:R1:W-:Y:S04]  /*45d40*/  LDGSTS.E [R2+0xf080], desc[UR14][R4.64], P0 ;  /* 0x0f08000004027fae */ /* 0x0003e8000812184e */
[----:B------:R-:W-:Y:S04]  /*45d50*/  STL [R1+0x1c30], R11 ;  /* 0x001c300b01007387 */ /* 0x000fe80000100800 */
[----:B------:R-:W-:Y:S01]  /*45d60*/  STL [R1+0x1c2c], R12 ;  /* 0x001c2c0c01007387 */ /* 0x000fe20000100800 */
[----:B-1----:R-:W-:Y:S02]  /*45d70*/  IMAD.MOV.U32 R4, RZ, RZ, R11 ;  /* 0x000000ffff047224 */ /* 0x002fe400078e000b */
[----:B------:R-:W-:Y:S01]  /*45d80*/  IMAD.MOV.U32 R5, RZ, RZ, R12 ;  /* 0x000000ffff057224 */ /* 0x000fe200078e000c */
[----:B------:R1:W-:Y:S04]  /*45d90*/  STL [R1+0x1c38], R7 ;  /* 0x001c380701007387 */ /* 0x0003e80000100800 */
[----:B------:R3:W-:Y:S04]  /*45da0*/  LDGSTS.E [R2+0xf100], desc[UR14][R4.64], P0 ;  /* 0x0f10000004027fae */ /* 0x0007e8000812184e */
[----:B------:R4:W-:Y:S01]  /*45db0*/  STL [R1+0x1c34], R9 ;  /* 0x001c340901007387 */ /* 0x0009e20000100800 */
[----:B--2---:R-:W-:-:S03]  /*45dc0*/  IADD3 R8, P1, R8, UR13, RZ ;  /* 0x0000000d08087c10 */ /* 0x004fc6000ff3e0ff */
[----:B------:R-:W2:Y:S01]  /*45dd0*/  LDL.LU R17, [R1+0xd5c] ;  /* 0x000d5c0001117983 */ /* 0x000ea20000300800 */
[----:B------:R-:W-:Y:S02]  /*45de0*/  IADD3.X R10, R10, UR7, RZ, P1, !PT ;  /* 0x000000070a0a7c10 */ /* 0x000fe40008ffe4ff */
[----:B---3--:R-:W-:Y:S02]  /*45df0*/  MOV R4, R7 ;  /* 0x0000000700047202 */ /* 0x008fe40000000f00 */
[----:B-1----:R-:W3:Y:S01]  /*45e00*/  LDL.LU R7, [R1+0xd60] ;  /* 0x000d600001077983 */ /* 0x002ee20000300800 */
[----:B------:R-:W-:-:S03]  /*45e10*/  IMAD.MOV.U32 R5, RZ, RZ, R9 ;  /* 0x000000ffff057224 */ /* 0x000fc600078e0009 */
[----:B----4-:R-:W4:Y:S04]  /*45e20*/  LDL.LU R9, [R1+0xd68] ;  /* 0x000d680001097983 */ /* 0x010f280000300800 */
[----:B------:R-:W-:Y:S01]  /*45e30*/  STL [R1+0x1c40], R8 ;  /* 0x001c400801007387 */ /* 0x000fe20000100800 */
[----:B------:R-:W-:-:S03]  /*45e40*/  IADD3 R3, P2, R3, UR13, RZ ;  /* 0x0000000d03037c10 */ /* 0x000fc6000ff5e0ff */
[----:B------:R1:W-:Y:S04]  /*45e50*/  STL [R1+0x1c3c], R10 ;  /* 0x001c3c0a01007387 */ /* 0x0003e80000100800 */
[----:B------:R1:W-:Y:S04]  /*45e60*/  STL [R1+0x1c48], R3 ;  /* 0x001c480301007387 */ /* 0x0003e80000100800 */
[----:B------:R-:W2:Y:S01]  /*45e70*/  LDL.LU R16, [R1+0xd64] ;  /* 0x000d640001107983 */ /* 0x000ea20000300800 */
[----:B------:R-:W-:-:S03]  /*45e80*/  IADD3.X R6, R6, UR7, RZ, P2, !PT ;  /* 0x0000000706067c10 */ /* 0x000fc600097fe4ff */
[----:B------:R1:W-:Y:S04]  /*45e90*/  LDGSTS.E [R2+0xf180], desc[UR14][R4.64], P0 ;  /* 0x0f18000004027fae */ /* 0x0003e8000812184e */
[----:B------:R1:W-:Y:S04]  /*45ea0*/  STL [R1+0x1c44], R6 ;  /* 0x001c440601007387 */ /* 0x0003e80000100800 */
[----:B------:R-:W2:Y:S01]  /*45eb0*/  LDL.LU R15, [R1+0xd6c] ;  /* 0x000d6c00010f7983 */ /* 0x000ea20000300800 */
[----:B-1----:R-:W-:Y:S01]  /*45ec0*/  IMAD.MOV.U32 R4, RZ, RZ, R8 ;  /* 0x000000ffff047224 */ /* 0x002fe200078e0008 */
[----:B------:R-:W-:-:S02]  /*45ed0*/  MOV R5, R10 ;  /* 0x0000000a00057202 */ /* 0x000fc40000000f00 */
[----:B------:R-:W2:Y:S04]  /*45ee0*/  LDL.LU R10, [R1+0xd70] ;  /* 0x000d7000010a7983 */ /* 0x000ea80000300800 */
[----:B------:R1:W-:Y:S04]  /*45ef0*/  LDGSTS.E [R2+0xf200], desc[UR14][R4.64], P0 ;  /* 0x0f20000004027fae */ /* 0x0003e8000812184e */
[----:B------:R-:W2:Y:S04]  /*45f00*/  LDL.LU R14, [R1+0xd74] ;  /* 0x000d7400010e7983 */ /* 0x000ea80000300800 */
[----:B------:R-:W2:Y:S01]  /*45f10*/  LDL.LU R12, [R1+0xd78] ;  /* 0x000d7800010c7983 */ /* 0x000ea20000300800 */
[----:B-1----:R-:W-:-:S02]  /*45f20*/  IMAD.MOV.U32 R4, RZ, RZ, R3 ;  /* 0x000000ffff047224 */ /* 0x002fc400078e0003 */
[----:B------:R-:W-:-:S05]  /*45f30*/  IMAD.MOV.U32 R5, RZ, RZ, R6 ;  /* 0x000000ffff057224 */ /* 0x000fca00078e0006 */
[----:B------:R1:W-:Y:S02]  /*45f40*/  LDGSTS.E [R2+0xf280], desc[UR14][R4.64], P0 ;  /* 0x0f28000004027fae */ /* 0x0003e4000812184e */
[----:B-1----:R-:W-:-:S04]  /*45f50*/  IADD3 R4, P1, R22, UR13, RZ ;  /* 0x0000000d16047c10 */ /* 0x002fc8000ff3e0ff */
[----:B------:R-:W-:Y:S02]  /*45f60*/  IADD3.X R3, R23, UR7, RZ, P1, !PT ;  /* 0x0000000717037c10 */ /* 0x000fe40008ffe4ff */
[----:B------:R-:W-:-:S03]  /*45f70*/  MOV R22, R4 ;  /* 0x0000000400167202 */ /* 0x000fc60000000f00 */
[----:B------:R-:W-:Y:S01]  /*45f80*/  IMAD.MOV.U32 R23, RZ, RZ, R3 ;  /* 0x000000ffff177224 */ /* 0x000fe200078e0003 */
[----:B------:R-:W-:Y:S01]  /*45f90*/  IADD3 R6, P1, R20, UR13, RZ ;  /* 0x0000000d14067c10 */ /* 0x000fe2000ff3e0ff */
[----:B------:R-:W-:-:S03]  /*45fa0*/  UISETP.GT.AND UP1, UPT, UR17, 0x1, UPT ;  /* 0x000000011100788c */ /* 0x000fc6000bf24270 */
[----:B------:R-:W-:Y:S01]  /*45fb0*/  LDGSTS.E [R2+0xf300], desc[UR14][R22.64], P0 ;  /* 0x0f30000016027fae */ /* 0x000fe2000812184e */
[----:B------:R-:W-:Y:S01]  /*45fc0*/  IADD3.X R5, R21, UR7, RZ, P1, !PT ;  /* 0x0000000715057c10 */ /* 0x000fe20008ffe4ff */
[----:B------:R-:W-:Y:S02]  /*45fd0*/  IMAD.MOV.U32 R20, RZ, RZ, R6 ;  /* 0x000000ffff147224 */ /* 0x000fe400078e0006 */
[----:B------:R-:W-:Y:S01]  /*45fe0*/  STL.64 [R1+0xcf0], R22 ;  /* 0x000cf01601007387 */ /* 0x000fe20000100a00 */
[----:B------:R-:W-:-:S03]  /*45ff0*/  MOV R21, R5 ;  /* 0x0000000500157202 */ /* 0x000fc60000000f00 */
[----:B------:R-:W2:Y:S04]  /*46000*/  LDL.LU R8, [R1+0xd80] ;  /* 0x000d800001087983 */ /* 0x000ea80000300800 */
[----:B------:R-:W2:Y:S04]  /*46010*/  LDL.LU R6, [R1+0xd88] ;  /* 0x000d880001067983 */ /* 0x000ea80000300800 */
[----:B------:R-:W-:Y:S04]  /*46020*/  STL.64 [R1+0xce8], R20 ;  /* 0x000ce81401007387 */ /* 0x000fe80000100a00 */
[----:B------:R-:W2:Y:S04]  /*46030*/  LDL.LU R13, [R1+0xd7c] ;  /* 0x000d7c00010d7983 */ /* 0x000ea80000300800 */
[----:B------:R-:W2:Y:S01]  /*46040*/  LDL.LU R11, [R1+0xd84] ;  /* 0x000d8400010b7983 */ /* 0x000ea20000300800 */
[----:B------:R-:W-:-:S03]  /*46050*/  USEL UR12, URZ, 0x4, !UP1 ;  /* 0x000000043f0c7887 */ /* 0x000fc6000c800000 */
[----:B------:R1:W-:Y:S01]  /*46060*/  LDGSTS.E [R2+0xf380], desc[UR14][R20.64], P0 ;  /* 0x0f38000014027fae */ /* 0x0003e2000812184e */
[----:B------:R-:W-:-:S06]  /*46070*/  USEL UR12, UR12, URZ, !UP0 ;  /* 0x0000003f0c0c7287 */ /* 0x000fcc000c000000 */
[----:B------:R-:W-:Y:S02]  /*46080*/  ISETP.NE.U32.AND P0, PT, RZ, UR12, PT ;  /* 0x0000000cff007c0c */ /* 0x000fe4000bf05070 */
[----:B-1----:R-:W-:-:S05]  /*46090*/  LOP3.LUT R2, R19, 0x20, RZ, 0x3c, !PT ;  /* 0x0000002013027812 */ /* 0x002fca00078e3cff */
[----:B------:R-:W-:Y:S01]  /*460a0*/  VIADD R2, R2, UR18 ;  /* 0x0000001202027c36 */ /* 0x000fe20008000000 */
[----:B---3--:R-:W-:Y:S02]  /*460b0*/  IADD3 R7, P1, R7, UR13, RZ ;  /* 0x0000000d07077c10 */ /* 0x008fe4000ff3e0ff */
[----:B----4-:R-:W-:Y:S02]  /*460c0*/  IADD3 R9, P2, R9, UR13, RZ ;  /* 0x0000000d09097c10 */ /* 0x010fe4000ff5e0ff */
[----:B--2---:R-:W-:Y:S01]  /*460d0*/  IADD3.X R17, R17, UR7, RZ, P1, !PT ;  /* 0x0000000711117c10 */ /* 0x004fe20008ffe4ff */
[----:B------:R1:W-:Y:S01]  /*460e0*/  STL [R1+0xd60], R7 ;  /* 0x000d600701007387 */ /* 0x0003e20000100800 */
[----:B------:R-:W-:Y:S02]  /*460f0*/  IMAD.MOV.U32 R4, RZ, RZ, R7 ;  /* 0x000000ffff047224 */ /* 0x000fe400078e0007 */
[----:B------:R-:W-:Y:S01]  /*46100*/  MOV R5, R17 ;  /* 0x0000001100057202 */ /* 0x000fe20000000f00 */
[----:B------:R2:W-:Y:S04]  /*46110*/  STL [R1+0xd68], R9 ;  /* 0x000d680901007387 */ /* 0x0005e80000100800 */
[----:B------:R-:W-:Y:S04]  /*46120*/  STL [R1+0xd5c], R17 ;  /* 0x000d5c1101007387 */ /* 0x000fe80000100800 */
[----:B-1----:R-:W3:Y:S01]  /*46130*/  LDL.LU R7, [R1+0xd90] ;  /* 0x000d900001077983 */ /* 0x002ee20000300800 */
[----:B------:R-:W-:-:S03]  /*46140*/  IADD3.X R16, R16, UR7, RZ, P2, !PT ;  /* 0x0000000710107c10 */ /* 0x000fc600097fe4ff */
[----:B------:R1:W-:Y:S04]  /*46150*/  LDGSTS.E [R2+0x400], desc[UR14][R4.64], P0 ;  /* 0x0040000004027fae */ /* 0x0003e8000812184e */
[----:B------:R-:W-:Y:S01]  /*46160*/  STL [R1+0xd64], R16 ;  /* 0x000d641001007387 */ /* 0x000fe20000100800 */
[----:B-1----:R-:W-:-:S03]  /*46170*/  IMAD.MOV.U32 R4, RZ, RZ, R9 ;  /* 0x000000ffff047224 */ /* 0x002fc600078e0009 */
[----:B--2---:R-:W2:Y:S01]  /*46180*/  LDL.LU R9, [R1+0xd8c] ;  /* 0x000d8c0001097983 */ /* 0x004ea20000300800 */
[----:B------:R-:W-:Y:S01]  /*46190*/  IADD3 R10, P1, R10, UR13, RZ ;  /* 0x0000000d0a0a7c10 */ /* 0x000fe2000ff3e0ff */
[----:B------:R-:W-:-:S03]  /*461a0*/  IMAD.MOV.U32 R5, RZ, RZ, R16 ;  /* 0x000000ffff057224 */ /* 0x000fc600078e0010 */
[----:B------:R-:W-:Y:S01]  /*461b0*/  IADD3.X R15, R15, UR7, RZ, P1, !PT ;  /* 0x000000070f0f7c10 */ /* 0x000fe20008ffe4ff */
[----:B------:R1:W-:Y:S04]  /*461c0*/  STL [R1+0xd70], R10 ;  /* 0x000d700a01007387 */ /* 0x0003e80000100800 */
[----:B------:R4:W-:Y:S01]  /*461d0*/  LDGSTS.E [R2+0x480], desc[UR14][R4.64], P0 ;  /* 0x0048000004027fae */ /* 0x0009e2000812184e */
[----:B------:R-:W-:-:S03]  /*461e0*/  IADD3 R12, P2, R12, UR13, RZ ;  /* 0x0000000d0c0c7c10 */ /* 0x000fc6000ff5e0ff */
[----:B------:R-:W-:Y:S01]  /*461f0*/  STL [R1+0xd6c], R15 ;  /* 0x000d6c0f01007387 */ /* 0x000fe20000100800 */
[----:B------:R-:W-:-:S03]  /*46200*/  IADD3.X R14, R14, UR7, RZ, P2, !PT ;  /* 0x000000070e0e7c10 */ /* 0x000fc600097fe4ff */
[----:B------:R1:W-:Y:S01]  /*46210*/  STL [R1+0xd78], R12 ;  /* 0x000d780c01007387 */ /* 0x0003e20000100800 */
[----:B----4-:R-:W-:-:S03]  /*46220*/  MOV R4, R10 ;  /* 0x0000000a00047202 */ /* 0x010fc60000000f00 */
[----:B-1----:R-:W4:Y:S04]  /*46230*/  LDL.LU R10, [R1+0xd98] ;  /* 0x000d9800010a7983 */ /* 0x002f280000300800 */
[----:B------:R-:W-:Y:S01]  /*46240*/  STL [R1+0xd74], R14 ;  /* 0x000d740e01007387 */ /* 0x000fe20000100800 */
[----:B------:R-:W-:-:S03]  /*46250*/  IMAD.MOV.U32 R5, RZ, RZ, R15 ;  /* 0x000000ffff057224 */ /* 0x000fc600078e000f */
[----:B------:R-:W4:Y:S04]  /*46260*/  LDL.LU R17, [R1+0xe60] ;  /* 0x000e600001117983 */ /* 0x000f280000300800 */
[----:B------:R-:W4:Y:S04]  /*46270*/  LDL.LU R16, [R1+0xd94] ;  /* 0x000d940001107983 */ /* 0x000f280000300800 */
[----:B------:R1:W-:Y:S04]  /*46280*/  LDGSTS.E [R2+0x500], desc[UR14][R4.64], P0 ;  /* 0x0050000004027fae */ /* 0x0003e8000812184e */
[----:B------:R-:W4:Y:S01]  /*46290*/  LDL.LU R18, [R1+0xe5c] ;  /* 0x000e5c0001127983 */ /* 0x000f220000300800 */
[----:B-1----:R-:W-:Y:S01]  /*462a0*/  IMAD.MOV.U32 R4, RZ, RZ, R12 ;  /* 0x000000ffff047224 */ /* 0x002fe200078e000c */
[----:B------:R-:W-:-:S02]  /*462b0*/  MOV R5, R14 ;  /* 0x0000000e00057202 */ /* 0x000fc40000000f00 */
[----:B------:R-:W4:Y:S04]  /*462c0*/  LDL.LU R12, [R1+0xe68] ;  /* 0x000e6800010c7983 */ /* 0x000f280000300800 */
[----:B------:R-:W4:Y:S04]  /*462d0*/  LDL.LU R3, [R1+0xe70] ;  /* 0x000e700001037983 */ /* 0x000f280000300800 */
[----:B------:R1:W-:Y:S01]  /*462e0*/  LDGSTS.E [R2+0x580], desc[UR14][R4.64], P0 ;  /* 0x0058000004027fae */ /* 0x0003e2000812184e */
[----:B------:R-:W-:Y:S02]  /*462f0*/  IADD3 R8, P1, R8, UR13, RZ ;  /* 0x0000000d08087c10 */ /* 0x000fe4000ff3e0ff */
[----:B------:R-:W-:-:S03]  /*46300*/  IADD3 R6, P2, R6, UR13, RZ ;  /* 0x0000000d06067c10 */ /* 0x000fc6000ff5e0ff */
[----:B------:R-:W-:Y:S01]  /*46310*/  STL [R1+0xd80], R8 ;  /* 0x000d800801007387 */ /* 0x000fe20000100800 */
[----:B------:R-:W-:Y:S02]  /*46320*/  IADD3.X R13, R13, UR7, RZ, P1, !PT ;  /* 0x000000070d0d7c10 */ /* 0x000fe40008ffe4ff */
[----:B------:R-:W-:-:S03]  /*46330*/  IADD3.X R11, R11, UR7, RZ, P2, !PT ;  /* 0x000000070b0b7c10 */ /* 0x000fc600097fe4ff */
[----:B------:R1:W-:Y:S02]  /*46340*/  STL [R1+0xd7c], R13 ;  /* 0x000d7c0d01007387 */ /* 0x0003e40000100800 */
[----:B-1----:R-:W-:Y:S02]  /*46350*/  IMAD.MOV.U32 R5, RZ, RZ, R13 ;  /* 0x000000ffff057224 */ /* 0x002fe400078e000d */
[----:B------:R-:W-:Y:S01]  /*46360*/  STL [R1+0xd88], R6 ;  /* 0x000d880601007387 */ /* 0x000fe20000100800 */
[----:B------:R-:W-:-:S03]  /*46370*/  IMAD.MOV.U32 R4, RZ, RZ, R8 ;  /* 0x000000ffff047224 */ /* 0x000fc600078e0008 */
[----:B------:R-:W4:Y:S04]  /*46380*/  LDL.LU R13, [R1+0xe64] ;  /* 0x000e6400010d7983 */ /* 0x000f280000300800 */
[----:B------:R1:W-:Y:S04]  /*46390*/  STL [R1+0xd84], R11 ;  /* 0x000d840b01007387 */ /* 0x0003e80000100800 */
[----:B------:R-:W4:Y:S04]  /*463a0*/  LDL.LU R8, [R1+0xe6c] ;  /* 0x000e6c0001087983 */ /* 0x000f280000300800 */
[----:B------:R1:W-:Y:S02]  /*463b0*/  LDGSTS.E [R2+0x600], desc[UR14][R4.64], P0 ;  /* 0x0060000004027fae */ /* 0x0003e4000812184e */
[----:B-1----:R-:W-:Y:S01]  /*463c0*/  IMAD.MOV.U32 R5, RZ, RZ, R11 ;  /* 0x000000ffff057224 */ /* 0x002fe200078e000b */
[----:B------:R-:W-:Y:S01]  /*463d0*/  MOV R4, R6 ;  /* 0x0000000600047202 */ /* 0x000fe20000000f00 */
[----:B------:R-:W4:Y:S04]  /*463e0*/  LDL.LU R11, [R1+0xe78] ;  /* 0x000e7800010b7983 */ /* 0x000f280000300800 */
[----:B------:R-:W4:Y:S01]  /*463f0*/  LDL.LU R6, [R1+0xe80] ;  /* 0x000e800001067983 */ /* 0x000f220000300800 */
[----:B------:R-:W-:-:S03]  /*46400*/  UISETP.GT.AND UP1, UPT, UR17, 0x5, UPT ;  /* 0x000000051100788c */ /* 0x000fc6000bf24270 */
[----:B------:R1:W-:Y:S01]  /*46410*/  LDGSTS.E [R2+0x680], desc[UR14][R4.64], P0 ;  /* 0x0068000004027fae */ /* 0x0003e2000812184e */
[----:B---3--:R-:W-:-:S05]  /*46420*/  IADD3 R7, P1, R7, UR13, RZ ;  /* 0x0000000d07077c10 */ /* 0x008fca000ff3e0ff */
[----:B------:R-:W-:Y:S01]  /*46430*/  STL [R1+0xd90], R7 ;  /* 0x000d900701007387 */ /* 0x000fe20000100800 */
[----:B--2---:R-:W-:-:S05]  /*46440*/  IADD3.X R9, R9, UR7, RZ, P1, !PT ;  /* 0x0000000709097c10 */ /* 0x004fca0008ffe4ff */
[----:B------:R2:W-:Y:S04]  /*46450*/  STL [R1+0xd8c], R9 ;  /* 0x000d8c0901007387 */ /* 0x0005e80000100800 */
[----:B------:R-:W3:Y:S04]  /*46460*/  LDL.LU R14, [R1+0xe74] ;  /* 0x000e7400010e7983 */ /* 0x000ee80000300800 */
[----:B------:R-:W3:Y:S01]  /*46470*/  LDL.LU R15, [R1+0xe7c] ;  /* 0x000e7c00010f7983 */ /* 0x000ee20000300800 */
[----:B------:R-:W-:Y:S01]  /*46480*/  USEL UR12, URZ, 0x4, !UP1 ;  /* 0x000000043f0c7887 */ /* 0x000fe2000c800000 */
[----:B-1----:R-:W-:Y:S01]  /*46490*/  IMAD.MOV.U32 R4, RZ, RZ, R7 ;  /* 0x000000ffff047224 */ /* 0x002fe200078e0007 */
[----:B------:R-:W-:-:S02]  /*464a0*/  MOV R5, R9 ;  /* 0x0000000900057202 */ /* 0x000fc40000000f00 */
[----:B------:R-:W-:Y:S01]  /*464b0*/  USEL UR12, UR12, URZ, !UP0 ;  /* 0x0000003f0c0c7287 */ /* 0x000fe2000c000000 */
[----:B--2---:R-:W2:Y:S04]  /*464c0*/  LDL.LU R9, [R1+0xe88] ;  /* 0x000e880001097983 */ /* 0x004ea80000300800 */
[----:B------:R1:W-:Y:S01]  /*464d0*/  LDGSTS.E [R2+0x700], desc[UR14][R4.64], P0 ;  /* 0x0070000004027fae */ /* 0x0003e2000812184e */
[----:B----4-:R-:W-:-:S03]  /*464e0*/  IADD3 R10, P2, R10, UR13, RZ ;  /* 0x0000000d0a0a7c10 */ /* 0x010fc6000ff5e0ff */
[----:B------:R-:W4:Y:S01]  /*464f0*/  LDL.LU R7, [R1+0xe90] ;  /* 0x000e900001077983 */ /* 0x000f220000300800 */
[----:B------:R-:W-:-:S03]  /*46500*/  ISETP.NE.U32.AND P1, PT, RZ, UR12, PT ;  /* 0x0000000cff007c0c */ /* 0x000fc6000bf25070 */
[----:B------:R-:W-:Y:S01]  /*46510*/  STL [R1+0xd98], R10 ;  /* 0x000d980a01007387 */ /* 0x000fe20000100800 */
[----:B------:R-:W-:Y:S02]  /*46520*/  IADD3 R17, P3, R17, UR13, RZ ;  /* 0x0000000d11117c10 */ /* 0x000fe4000ff7e0ff */
[----:B------:R-:W-:Y:S01]  /*46530*/  IADD3.X R16, R16, UR7, RZ, P2, !PT ;  /* 0x0000000710107c10 */ /* 0x000fe200097fe4ff */
[----:B-1----:R-:W-:-:S04]  /*46540*/  IMAD.MOV.U32 R4, RZ, RZ, R10 ;  /* 0x000000ffff047224 */ /* 0x002fc800078e000a */
[----:B------:R-:W-:Y:S01]  /*46550*/  IMAD.MOV.U32 R5, RZ, RZ, R16 ;  /* 0x000000ffff057224 */ /* 0x000fe200078e0010 */
[----:B------:R1:W-:Y:S01]  /*46560*/  STL [R1+0xd94], R16 ;  /* 0x000d941001007387 */ /* 0x0003e20000100800 */
[----:B------:R-:W-:-:S03]  /*46570*/  IADD3.X R18, R18, UR7, RZ, P3, !PT ;  /* 0x0000000712127c10 */ /* 0x000fc60009ffe4ff */
[----:B------:R-:W-:Y:S04]  /*46580*/  STL [R1+0xe60], R17 ;  /* 0x000e601101007387 */ /* 0x000fe80000100800 */
[----:B------:R1:W-:Y:S04]  /*46590*/  LDGSTS.E [R2+0x780], desc[UR14][R4.64], P0 ;  /* 0x0078000004027fae */ /* 0x0003e8000812184e */
[----:B-1----:R-:W4:Y:S01]  /*465a0*/  LDL.LU R16, [R1+0xe84] ;  /* 0x000e840001107983 */ /* 0x002f220000300800 */
[----:B------:R-:W-:Y:S02]  /*465b0*/  IADD3 R12, P0, R12, UR13, RZ ;  /* 0x0000000d0c0c7c10 */ /* 0x000fe4000ff1e0ff */
[----:B------:R-:W-:Y:S01]  /*465c0*/  IADD3 R3, P2, R3, UR13, RZ ;  /* 0x0000000d03037c10 */ /* 0x000fe2000ff5e0ff */
[----:B------:R-:W-:Y:S01]  /*465d0*/  STL [R1+0xe5c], R18 ;  /* 0x000e5c1201007387 */ /* 0x000fe20000100800 */
[----:B------:R-:W-:Y:S01]  /*465e0*/  MOV R4, R17 ;  /* 0x0000001100047202 */ /* 0x000fe20000000f00 */
[----:B------:R-:W-:-:S02]  /*465f0*/  IMAD.MOV.U32 R5, RZ, RZ, R18 ;  /* 0x000000ffff057224 */ /* 0x000fc400078e0012 */
[----:B------:R-:W4:Y:S04]  /*46600*/  LDL.LU R10, [R1+0xe8c] ;  /* 0x000e8c00010a7983 */ /* 0x000f280000300800 */
[----:B------:R1:W-:Y:S04]  /*46610*/  STL [R1+0xe68], R12 ;  /* 0x000e680c01007387 */ /* 0x0003e80000100800 */
[----:B------:R1:W-:Y:S02]  /*46620*/  LDGSTS.E [R2+0x1400], desc[UR14][R4.64], P1 ;  /* 0x0140000004027fae */ /* 0x0003e4000892184e */
[----:B-1----:R-:W-:Y:S01]  /*46630*/  IMAD.MOV.U32 R4, RZ, RZ, R12 ;  /* 0x000000ffff047224 */ /* 0x002fe200078e000c */
[----:B------:R-:W-:-:S05]  /*46640*/  IADD3.X R13, R13, UR7, RZ, P0, !PT ;  /* 0x000000070d0d7c10 */ /* 0x000fca00087fe4ff */
[----:B------:R1:W-:Y:S01]  /*46650*/  STL [R1+0xe64], R13 ;  /* 0x000e640d01007387 */ /* 0x0003e20000100800 */
[----:B------:R-:W-:-:S03]  /*46660*/  IADD3.X R8, R8, UR7, RZ, P2, !PT ;  /* 0x0000000708087c10 */ /* 0x000fc600097fe4ff */
[----:B------:R-:W-:Y:S01]  /*46670*/  STL [R1+0xe70], R3 ;  /* 0x000e700301007387 */ /* 0x000fe20000100800 */
[----:B------:R-:W-:-:S03]  /*46680*/  MOV R5, R13 ;  /* 0x0000000d00057202 */ /* 0x000fc60000000f00 */
[----:B------:R-:W4:Y:S04]  /*46690*/  LDL.LU R12, [R1+0xe98] ;  /* 0x000e9800010c7983 */ /* 0x000f280000300800 */
[----:B------:R1:W-:Y:S04]  /*466a0*/  STL [R1+0xe6c], R8 ;  /* 0x000e6c0801007387 */ /* 0x0003e80000100800 */
[----:B-1----:R-:W4:Y:S04]  /*466b0*/  LDL.LU R13, [R1+0xe94] ;  /* 0x000e9400010d7983 */ /* 0x002f280000300800 */
[----:B------:R1:W-:Y:S01]  /*466c0*/  LDGSTS.E [R2+0x1480], desc[UR14][R4.64], P1 ;  /* 0x0148000004027fae */ /* 0x0003e2000892184e */
[----:B------:R-:W-:-:S02]  /*466d0*/  IADD3 R11, P0, R11, UR13, RZ ;  /* 0x0000000d0b0b7c10 */ /* 0x000fc4000ff1e0ff */
[----:B------:R-:W-:Y:S01]  /*466e0*/  IADD3 R6, P2, R6, UR13, RZ ;  /* 0x0000000d06067c10 */ /* 0x000fe2000ff5e0ff */
        /* <DEDUP_REMOVED lines=11> */
[----:B------:R-:W-:Y:S01]  /*467a0*/  STL [R1+0xe80], R6 ;  /* 0x000e800601007387 */ /* 0x000fe20000100800 */
[----:B--2---:R-:W-:-:S03]  /*467b0*/  IADD3 R9, P0, R9, UR13, RZ ;  /* 0x0000000d09097c10 */ /* 0x004fc6000ff1e0ff */
[----:B------:R2:W-:Y:S04]  /*467c0*/  LDGSTS.E [R2+0x1580], desc[UR14][R4.64], P1 ;  /* 0x0158000004027fae */ /* 0x0005e8000892184e */
[----:B-1----:R-:W3:Y:S04]  /*467d0*/  LDL.LU R14, [R1+0xf5c] ;  /* 0x000f5c00010e7983 */ /* 0x002ee80000300800 */
[----:B------:R1:W-:Y:S04]  /*467e0*/  STL [R1+0xe7c], R15 ;  /* 0x000e7c0f01007387 */ /* 0x0003e80000100800 */
[----:B------:R-:W3:Y:S01]  /*467f0*/  LDL.LU R11, [R1+0xf64] ;  /* 0x000f6400010b7983 */ /* 0x000ee20000300800 */
[----:B--2---:R-:W-:Y:S01]  /*46800*/  IMAD.MOV.U32 R4, RZ, RZ, R6 ;  /* 0x000000ffff047224 */ /* 0x004fe200078e0006 */
[----:B------:R-:W-:-:S02]  /*46810*/  MOV R5, R15 ;  /* 0x0000000f00057202 */ /* 0x000fc40000000f00 */
[----:B----4-:R-:W-:Y:S01]  /*46820*/  IADD3 R7, P2, R7, UR13, RZ ;  /* 0x0000000d07077c10 */ /* 0x010fe2000ff5e0ff */
[----:B-1----:R-:W2:Y:S04]  /*46830*/  LDL.LU R15, [R1+0xf70] ;  /* 0x000f7000010f7983 */ /* 0x002ea80000300800 */
[----:B------:R-:W4:Y:S04]  /*46840*/  LDL.LU R6, [R1+0xf78] ;  /* 0x000f780001067983 */ /* 0x000f280000300800 */
[----:B------:R-:W-:Y:S04]  /*46850*/  STL [R1+0xe88], R9 ;  /* 0x000e880901007387 */ /* 0x000fe80000100800 */
[----:B------:R1:W-:Y:S01]  /*46860*/  LDGSTS.E [R2+0x1600], desc[UR14][R4.64], P1 ;  /* 0x0160000004027fae */ /* 0x0003e2000892184e */
[----:B------:R-:W-:-:S05]  /*46870*/  IADD3.X R16, R16, UR7, RZ, P0, !PT ;  /* 0x0000000710107c10 */ /* 0x000fca00087fe4ff */
[----:B------:R1:W-:Y:S02]  /*46880*/  STL [R1+0xe84], R16 ;  /* 0x000e841001007387 */ /* 0x0003e40000100800 */
[----:B-1----:R-:W-:Y:S02]  /*46890*/  IMAD.MOV.U32 R5, RZ, RZ, R16 ;  /* 0x000000ffff057224 */ /* 0x002fe400078e0010 */
[----:B------:R-:W-:Y:S01]  /*468a0*/  STL [R1+0xe90], R7 ;  /* 0x000e900701007387 */ /* 0x000fe20000100800 */
[----:B------:R-:W-:Y:S01]  /*468b0*/  IADD3.X R10, R10, UR7, RZ, P2, !PT ;  /* 0x000000070a0a7c10 */ /* 0x000fe200097fe4ff */
[----:B------:R-:W-:Y:S02]  /*468c0*/  IMAD.MOV.U32 R4, RZ, RZ, R9 ;  /* 0x000000ffff047224 */ /* 0x000fe400078e0009 */
[----:B------:R-:W4:Y:S04]  /*468d0*/  LDL.LU R16, [R1+0xf6c] ;  /* 0x000f6c0001107983 */ /* 0x000f280000300800 */
        /* <DEDUP_REMOVED lines=8> */
[----:B------:R-:W-:-:S04]  /*46960*/  IADD3 R12, P0, R12, UR13, RZ ;  /* 0x0000000d0c0c7c10 */ /* 0x000fc8000ff1e0ff */
[----:B------:R-:W-:Y:S01]  /*46970*/  IADD3.X R13, R13, UR7, RZ, P0, !PT ;  /* 0x000000070d0d7c10 */ /* 0x000fe200087fe4ff */
[----:B------:R-:W-:Y:S03]  /*46980*/  STL [R1+0xe98], R12 ;  /* 0x000e980c01007387 */ /* 0x000fe60000100800 */
[----:B-1----:R-:W-:Y:S01]  /*46990*/  MOV R5, R13 ;  /* 0x0000000d00057202 */ /* 0x002fe20000000f00 */
[----:B------:R1:W-:Y:S01]  /*469a0*/  STL [R1+0xe94], R13 ;  /* 0x000e940d01007387 */ /* 0x0003e20000100800 */
[----:B------:R-:W-:-:S05]  /*469b0*/  IMAD.MOV.U32 R4, RZ, RZ, R12 ;  /* 0x000000ffff047224 */ /* 0x000fca00078e000c */
[----:B------:R1:W-:Y:S04]  /*469c0*/  LDGSTS.E [R2+0x1780], desc[UR14][R4.64], P1 ;  /* 0x0178000004027fae */ /* 0x0003e8000892184e */
[----:B-1----:R-:W4:Y:S04]  /*469d0*/  LDL.LU R13, [R1+0xf7c] ;  /* 0x000f7c00010d7983 */ /* 0x002f280000300800 */
[----:B------:R-:W4:Y:S01]  /*469e0*/  LDL.LU R12, [R1+0xf84] ;  /* 0x000f8400010c7983 */ /* 0x000f220000300800 */
[----:B------:R-:W-:Y:S02]  /*469f0*/  IADD3 R8, P1, R8, UR13, RZ ;  /* 0x0000000d08087c10 */ /* 0x000fe4000ff3e0ff */
[----:B------:R-:W-:-:S03]  /*46a00*/  IADD3 R3, P2, R3, UR13, RZ ;  /* 0x0000000d03037c10 */ /* 0x000fc6000ff5e0ff */
[----:B------:R1:W-:Y:S01]  /*46a10*/  STL [R1+0xf60], R8 ;  /* 0x000f600801007387 */ /* 0x0003e20000100800 */
[----:B------:R-:W-:Y:S01]  /*46a20*/  IMAD.MOV.U32 R4, RZ, RZ, R8 ;  /* 0x000000ffff047224 */ /* 0x000fe200078e0008 */
[----:B------:R-:W-:-:S04]  /*46a30*/  UISETP.GT.AND UP1, UPT, UR17, 0x9, UPT ;  /* 0x000000091100788c */ /* 0x000fc8000bf24270 */
[----:B------:R-:W-:-:S04]  /*46a40*/  USEL UR12, URZ, 0x4, !UP1 ;  /* 0x000000043f0c7887 */ /* 0x000fc8000c800000 */
[----:B------:R-:W-:-:S06]  /*46a50*/  USEL UR12, UR12, URZ, !UP0 ;  /* 0x0000003f0c0c7287 */ /* 0x000fcc000c000000 */
[----:B------:R-:W-:Y:S02]  /*46a60*/  ISETP.NE.U32.AND P0, PT, RZ, UR12, PT ;  /* 0x0000000cff007c0c */ /* 0x000fe4000bf05070 */
[----:B---3--:R-:W-:-:S05]  /*46a70*/  IADD3.X R14, R14, UR7, RZ, P1, !PT ;  /* 0x000000070e0e7c10 */ /* 0x008fca0008ffe4ff */
[----:B------:R3:W-:Y:S01]  /*46a80*/  STL [R1+0xf5c], R14 ;  /* 0x000f5c0e01007387 */ /* 0x0007e20000100800 */
[----:B------:R-:W-:-:S03]  /*46a90*/  IADD3.X R11, R11, UR7, RZ, P2, !PT ;  /* 0x000000070b0b7c10 */ /* 0x000fc600097fe4ff */
[----:B------:R4:W-:Y:S01]  /*46aa0*/  STL [R1+0xf68], R3 ;  /* 0x000f680301007387 */ /* 0x0009e20000100800 */
[----:B------:R-:W-:-:S03]  /*46ab0*/  IMAD.MOV.U32 R5, RZ, RZ, R14 ;  /* 0x000000ffff057224 */ /* 0x000fc600078e000e */
[----:B-1----:R-:W4:Y:S04]  /*46ac0*/  LDL.LU R8, [R1+0xf90] ;  /* 0x000f900001087983 */ /* 0x002f280000300800 */
[----:B------:R1:W-:Y:S04]  /*46ad0*/  STL [R1+0xf64], R11 ;  /* 0x000f640b01007387 */ /* 0x0003e80000100800 */
[----:B---3--:R-:W3:Y:S01]  /*46ae0*/  LDL.LU R14, [R1+0xf8c] ;  /* 0x000f8c00010e7983 */ /* 0x008ee20000300800 */
[----:B--2---:R-:W-:-:S03]  /*46af0*/  IADD3 R15, P1, R15, UR13, RZ ;  /* 0x0000000d0f0f7c10 */ /* 0x004fc6000ff3e0ff */
[----:B------:R2:W-:Y:S01]  /*46b00*/  LDGSTS.E [R2+0x2400], desc[UR14][R4.64], P0 ;  /* 0x0240000004027fae */ /* 0x0005e2000812184e */
[----:B----4-:R-:W-:Y:S02]  /*46b10*/  IADD3 R6, P2, R6, UR13, RZ ;  /* 0x0000000d06067c10 */ /* 0x010fe4000ff5e0ff */
[----:B--2---:R-:W-:Y:S01]  /*46b20*/  MOV R4, R3 ;  /* 0x0000000300047202 */ /* 0x004fe20000000f00 */
[----:B------:R-:W-:Y:S01]  /*46b30*/  IMAD.MOV.U32 R5, RZ, RZ, R11 ;  /* 0x000000ffff057224 */ /* 0x000fe200078e000b */
[----:B------:R-:W2:Y:S04]  /*46b40*/  LDL.LU R3, [R1+0xf98] ;  /* 0x000f980001037983 */ /* 0x000ea80000300800 */
[----:B-1----:R-:W4:Y:S01]  /*46b50*/  LDL.LU R11, [R1+0x1060] ;  /* 0x00106000010b7983 */ /* 0x002f220000300800 */
[----:B------:R-:W-:-:S03]  /*46b60*/  IADD3.X R16, R16, UR7, RZ, P1, !PT ;  /* 0x0000000710107c10 */ /* 0x000fc60008ffe4ff */
[----:B------:R-:W-:Y:S04]  /*46b70*/  STL [R1+0xf70], R15 ;  /* 0x000f700f01007387 */ /* 0x000fe80000100800 */
[----:B------:R1:W-:Y:S04]  /*46b80*/  LDGSTS.E [R2+0x2480], desc[UR14][R4.64], P0 ;  /* 0x0248000004027fae */ /* 0x0003e8000812184e */
[----:B------:R1:W-:Y:S01]  /*46b90*/  STL [R1+0xf6c], R16 ;  /* 0x000f6c1001007387 */ /* 0x0003e20000100800 */
[----:B------:R-:W-:-:S03]  /*46ba0*/  IADD3.X R9, R9, UR7, RZ, P2, !PT ;  /* 0x0000000709097c10 */ /* 0x000fc600097fe4ff */
[----:B------:R-:W-:Y:S01]  /*46bb0*/  STL [R1+0xf78], R6 ;  /* 0x000f780601007387 */ /* 0x000fe20000100800 */
[----:B-1----:R-:W-:-:S03]  /*46bc0*/  MOV R5, R16 ;  /* 0x0000001000057202 */ /* 0x002fc60000000f00 */
[----:B------:R-:W4:Y:S01]  /*46bd0*/  LDL.LU R16, [R1+0xf94] ;  /* 0x000f940001107983 */ /* 0x000f220000300800 */
[----:B------:R-:W-:Y:S01]  /*46be0*/  IMAD.MOV.U32 R4, RZ, RZ, R15 ;  /* 0x000000ffff047224 */ /* 0x000fe200078e000f */
[----:B------:R-:W-:Y:S02]  /*46bf0*/  IADD3 R10, P1, R10, UR13, RZ ;  /* 0x0000000d0a0a7c10 */ /* 0x000fe4000ff3e0ff */
[----:B------:R1:W-:Y:S04]  /*46c00*/  STL [R1+0xf74], R9 ;  /* 0x000f740901007387 */ /* 0x0003e80000100800 */
[----:B------:R-:W4:Y:S01]  /*46c10*/  LDL.LU R15, [R1+0x105c] ;  /* 0x00105c00010f7983 */ /* 0x000f220000300800 */
[----:B------:R-:W-:-:S03]  /*46c20*/  IADD3 R7, P2, R7, UR13, RZ ;  /* 0x0000000d07077c10 */ /* 0x000fc6000ff5e0ff */
        /* <DEDUP_REMOVED lines=8> */
[----:B------:R-:W-:Y:S02]  /*46cb0*/  IADD3.X R13, R13, UR7, RZ, P1, !PT ;  /* 0x000000070d0d7c10 */ /* 0x000fe40008ffe4ff */
        /* <DEDUP_REMOVED lines=8> */
[----:B------:R-:W-:Y:S01]  /*46d40*/  IMAD.MOV.U32 R4, RZ, RZ, R7 ;  /* 0x000000ffff047224 */ /* 0x000fe200078e0007 */
[----:B------:R-:W-:-:S02]  /*46d50*/  MOV R5, R12 ;  /* 0x0000000c00057202 */ /* 0x000fc40000000f00 */
[----:B-1----:R-:W4:Y:S04]  /*46d60*/  LDL.LU R12, [R1+0x1078] ;  /* 0x00107800010c7983 */ /* 0x002f280000300800 */
[----:B------:R-:W4:Y:S04]  /*46d70*/  LDL.LU R7, [R1+0x1080] ;  /* 0x0010800001077983 */ /* 0x000f280000300800 */
[----:B------:R1:W-:Y:S01]  /*46d80*/  LDGSTS.E [R2+0x2680], desc[UR14][R4.64], P0 ;  /* 0x0268000004027fae */ /* 0x0003e2000812184e */
[----:B------:R-:W-:Y:S01]  /*46d90*/  UISETP.GT.AND UP1, UPT, UR17, 0xd, UPT ;  /* 0x0000000d1100788c */ /* 0x000fe2000bf24270 */
[----:B------:R-:W-:-:S04]  /*46da0*/  IADD3 R8, P1, R8, UR13, RZ ;  /* 0x0000000d08087c10 */ /* 0x000fc8000ff3e0ff */
[----:B---3--:R-:W-:Y:S01]  /*46db0*/  IADD3.X R14, R14, UR7, RZ, P1, !PT ;  /* 0x000000070e0e7c10 */ /* 0x008fe20008ffe4ff */
[----:B------:R-:W-:Y:S04]  /*46dc0*/  STL [R1+0xf90], R8 ;  /* 0x000f900801007387 */ /* 0x000fe80000100800 */
[----:B------:R3:W-:Y:S01]  /*46dd0*/  STL [R1+0xf8c], R14 ;  /* 0x000f8c0e01007387 */ /* 0x0007e20000100800 */
[----:B-1----:R-:W-:Y:S02]  /*46de0*/  IMAD.MOV.U32 R5, RZ, RZ, R14 ;  /* 0x000000ffff057224 */ /* 0x002fe400078e000e */
[----:B------:R-:W-:Y:S01]  /*46df0*/  IMAD.MOV.U32 R4, RZ, RZ, R8 ;  /* 0x000000ffff047224 */ /* 0x000fe200078e0008 */
[----:B------:R-:W-:Y:S01]  /*46e00*/  USEL UR12, URZ, 0x4, !UP1 ;  /* 0x000000043f0c7887 */ /* 0x000fe2000c800000 */
[----:B---3--:R-:W3:Y:S04]  /*46e10*/  LDL.LU R14, [R1+0x1074] ;  /* 0x00107400010e7983 */ /* 0x008ee80000300800 */
[----:B------:R-:W3:Y:S01]  /*46e20*/  LDL.LU R8, [R1+0x107c] ;  /* 0x00107c0001087983 */ /* 0x000ee20000300800 */
[----:B--2---:R-:W-:Y:S01]  /*46e30*/  IADD3 R3, P2, R3, UR13, RZ ;  /* 0x0000000d03037c10 */ /* 0x004fe2000ff5e0ff */
[----:B------:R-:W-:Y:S01]  /*46e40*/  USEL UR12, UR12, URZ, !UP0 ;  /* 0x0000003f0c0c7287 */ /* 0x000fe2000c000000 */
[----:B----4-:R-:W-:Y:S01]  /*46e50*/  IADD3 R11, P3, R11, UR13, RZ ;  /* 0x0000000d0b0b7c10 */ /* 0x010fe2000ff7e0ff */
[----:B------:R1:W-:Y:S04]  /*46e60*/  LDGSTS.E [R2+0x2700], desc[UR14][R4.64], P0 ;  /* 0x0270000004027fae */ /* 0x0003e8000812184e */
[----:B------:R-:W-:Y:S01]  /*46e70*/  ISETP.NE.U32.AND P1, PT, RZ, UR12, PT ;  /* 0x0000000cff007c0c */ /* 0x000fe2000bf25070 */
[----:B------:R2:W-:Y:S01]  /*46e80*/  STL [R1+0xf98], R3 ;  /* 0x000f980301007387 */ /* 0x0005e20000100800 */
[----:B-1----:R-:W-:-:S02]  /*46e90*/  MOV R4, R3 ;  /* 0x0000000300047202 */ /* 0x002fc40000000f00 */
[----:B------:R-:W-:-:S05]  /*46ea0*/  IADD3.X R16, R16, UR7, RZ, P2, !PT ;  /* 0x0000000710107c10 */ /* 0x000fca00097fe4ff */
[----:B------:R-:W-:Y:S01]  /*46eb0*/  IMAD.MOV.U32 R5, RZ, RZ, R16 ;  /* 0x000000ffff057224 */ /* 0x000fe200078e0010 */
[----:B------:R-:W-:Y:S01]  /*46ec0*/  STL [R1+0xf94], R16 ;  /* 0x000f941001007387 */ /* 0x000fe20000100800 */
[----:B------:R-:W-:-:S03]  /*46ed0*/  IADD3.X R15, R15, UR7, RZ, P3, !PT ;  /* 0x000000070f0f7c10 */ /* 0x000fc60009ffe4ff */
[----:B------:R1:W-:Y:S04]  /*46ee0*/  STL [R1+0x1060], R11 ;  /* 0x0010600b01007387 */ /* 0x0003e80000100800 */
[----:B------:R-:W4:Y:S04]  /*46ef0*/  LDL.LU R17, [R1+0x1088] ;  /* 0x0010880001117983 */ /* 0x000f280000300800 */
[----:B------:R1:W-:Y:S04]  /*46f00*/  LDGSTS.E [R2+0x2780], desc[UR14][R4.64], P0 ;  /* 0x0278000004027fae */ /* 0x0003e8000812184e */
[----:B------:R-:W-:Y:S04]  /*46f10*/  STL [R1+0x105c], R15 ;  /* 0x00105c0f01007387 */ /* 0x000fe80000100800 */
[----:B--2---:R-:W2:Y:S01]  /*46f20*/  LDL.LU R3, [R1+0x1090] ;  /* 0x0010900001037983 */ /* 0x004ea20000300800 */
[----:B------:R-:W-:-:S03]  /*46f30*/  IADD3 R9, P0, R9, UR13, RZ ;  /* 0x0000000d09097c10 */ /* 0x000fc6000ff1e0ff */
[----:B------:R-:W2:Y:S01]  /*46f40*/  LDL.LU R18, [R1+0x1084] ;  /* 0x0010840001127983 */ /* 0x000ea20000300800 */
[----:B-1----:R-:W-:Y:S01]  /*46f50*/  IMAD.MOV.U32 R4, RZ, RZ, R11 ;  /* 0x000000ffff047224 */ /* 0x002fe200078e000b */
[----:B------:R-:W-:Y:S02]  /*46f60*/  MOV R5, R15 ;  /* 0x0000000f00057202 */ /* 0x000fe40000000f00 */
[----:B------:R-:W-:Y:S01]  /*46f70*/  IADD3 R6, P2, R6, UR13, RZ ;  /* 0x0000000d06067c10 */ /* 0x000fe2000ff5e0ff */
[----:B------:R-:W2:Y:S04]  /*46f80*/  LDL.LU R11, [R1+0x108c] ;  /* 0x00108c00010b7983 */ /* 0x000ea80000300800 */
        /* <DEDUP_REMOVED lines=8> */
[----:B------:R-:W2:Y:S04]  /*47010*/  LDL.LU R9, [R1+0x1098] ;  /* 0x0010980001097983 */ /* 0x000ea80000300800 */
[----:B------:R1:W-:Y:S04]  /*47020*/  STL [R1+0x106c], R10 ;  /* 0x00106c0a01007387 */ /* 0x0003e80000100800 */
[----:B-1----:R-:W2:Y:S01]  /*47030*/  LDL.LU R13, [R1+0x1094] ;  /* 0x00109400010d7983 */ /* 0x002ea20000300800 */
[----:B------:R-:W-:Y:S02]  /*47040*/  IADD3 R12, P0, R12, UR13, RZ ;  /* 0x0000000d0c0c7c10 */ /* 0x000fe4000ff1e0ff */
[----:B------:R-:W-:Y:S01]  /*47050*/  IADD3 R7, P2, R7, UR13, RZ ;  /* 0x0000000d07077c10 */ /* 0x000fe2000ff5e0ff */
[----:B------:R1:W-:Y:S02]  /*47060*/  LDGSTS.E [R2+0x3480], desc[UR14][R4.64], P1 ;  /* 0x0348000004027fae */ /* 0x0003e4000892184e */
[----:B-1----:R-:W-:Y:S01]  /*47070*/  MOV R4, R6 ;  /* 0x0000000600047202 */ /* 0x002fe20000000f00 */
[----:B------:R-:W-:Y:S01]  /*47080*/  IMAD.MOV.U32 R5, RZ, RZ, R10 ;  /* 0x000000ffff057224 */ /* 0x000fe200078e000a */
[----:B------:R-:W2:Y:S04]  /*47090*/  LDL.LU R6, [R1+0x1160] ;  /* 0x0011600001067983 */ /* 0x000ea80000300800 */
[----:B------:R-:W2:Y:S04]  /*470a0*/  LDL.LU R10, [R1+0x1168] ;  /* 0x00116800010a7983 */ /* 0x000ea80000300800 */
[----:B------:R-:W-:Y:S04]  /*470b0*/  STL [R1+0x1078], R12 ;  /* 0x0010780c01007387 */ /* 0x000fe80000100800 */
[----:B------:R1:W-:Y:S01]  /*470c0*/  LDGSTS.E [R2+0x3500], desc[UR14][R4.64], P1 ;  /* 0x0350000004027fae */ /* 0x0003e2000892184e */
[----:B---3--:R-:W-:-:S05]  /*470d0*/  IADD3.X R14, R14, UR7, RZ, P0, !PT ;  /* 0x000000070e0e7c10 */ /* 0x008fca00087fe4ff */
[----:B------:R3:W-:Y:S01]  /*470e0*/  STL [R1+0x1074], R14 ;  /* 0x0010740e01007387 */ /* 0x0007e20000100800 */
[----:B------:R-:W-:-:S03]  /*470f0*/  IADD3.X R8, R8, UR7, RZ, P2, !PT ;  /* 0x0000000708087c10 */ /* 0x000fc600097fe4ff */
[----:B------:R-:W-:Y:S04]  /*47100*/  STL [R1+0x1080], R7 ;  /* 0x0010800701007387 */ /* 0x000fe80000100800 */
[----:B------:R-:W2:Y:S04]  /*47110*/  LDL.LU R16, [R1+0x115c] ;  /* 0x00115c0001107983 */ /* 0x000ea80000300800 */
[----:B------:R3:W-:Y:S04]  /*47120*/  STL [R1+0x107c], R8 ;  /* 0x00107c0801007387 */ /* 0x0007e80000100800 */
[----:B------:R-:W2:Y:S01]  /*47130*/  LDL.LU R15, [R1+0x1164] ;  /* 0x00116400010f7983 */ /* 0x000ea20000300800 */
[----:B-1----:R-:W-:Y:S01]  /*47140*/  IMAD.MOV.U32 R4, RZ, RZ, R12 ;  /* 0x000000ffff047224 */ /* 0x002fe200078e000c */
[----:B------:R-:W-:-:S02]  /*47150*/  MOV R5, R14 ;  /* 0x0000000e00057202 */ /* 0x000fc40000000f00 */
[----:B---3--:R-:W3:Y:S04]  /*47160*/  LDL.LU R14, [R1+0x116c] ;  /* 0x00116c00010e7983 */ /* 0x008ee80000300800 */
[----:B------:R1:W-:Y:S02]  /*47170*/  LDGSTS.E [R2+0x3580], desc[UR14][R4.64], P1 ;  /* 0x0358000004027fae */ /* 0x0003e4000892184e */
[----:B-1----:R-:W-:Y:S02]  /*47180*/  IMAD.MOV.U32 R5, RZ, RZ, R8 ;  /* 0x000000ffff057224 */ /* 0x002fe400078e0008 */
[----:B------:R-:W3:Y:S01]  /*47190*/  LDL.LU R8, [R1+0x1170] ;  /* 0x0011700001087983 */ /* 0x000ee20000300800 */
[----:B----4-:R-:W-:Y:S01]  /*471a0*/  IADD3 R17, P0, R17, UR13, RZ ;  /* 0x0000000d11117c10 */ /* 0x010fe2000ff1e0ff */
[----:B------:R-:W-:-:S02]  /*471b0*/  IMAD.MOV.U32 R4, RZ, RZ, R7 ;  /* 0x000000ffff047224 */ /* 0x000fc400078e0007 */
[----:B------:R-:W4:Y:S04]  /*471c0*/  LDL.LU R12, [R1+0x1174] ;  /* 0x00117400010c7983 */ /* 0x000f280000300800 */
[----:B------:R-:W4:Y:S01]  /*471d0*/  LDL.LU R7, [R1+0x1178] ;  /* 0x0011780001077983 */ /* 0x000f220000300800 */
[----:B--2---:R-:W-:-:S03]  /*471e0*/  IADD3 R3, P2, R3, UR13, RZ ;  /* 0x0000000d03037c10 */ /* 0x004fc6000ff5e0ff */
[----:B------:R1:W-:Y:S01]  /*471f0*/  LDGSTS.E [R2+0x3600], desc[UR14][R4.64], P1 ;  /* 0x0360000004027fae */ /* 0x0003e2000892184e */
[----:B------:R-:W-:-:S03]  /*47200*/  IADD3.X R18, R18, UR7, RZ, P0, !PT ;  /* 0x0000000712127c10 */ /* 0x000fc600087fe4ff */
[----:B------:R-:W-:Y:S01]  /*47210*/  STL [R1+0x1088], R17 ;  /* 0x0010881101007387 */ /* 0x000fe20000100800 */
[----:B------:R-:W-:Y:S02]  /*47220*/  IADD3.X R11, R11, UR7, RZ, P2, !PT ;  /* 0x000000070b0b7c10 */ /* 0x000fe400097fe4ff */
[----:B-1----:R-:W-:Y:S01]  /*47230*/  MOV R4, R17 ;  /* 0x0000001100047202 */ /* 0x002fe20000000f00 */
[----:B------:R-:W-:Y:S01]  /*47240*/  IMAD.MOV.U32 R5, RZ, RZ, R18 ;  /* 0x000000ffff057224 */ /* 0x000fe200078e0012 */
[----:B------:R-:W-:Y:S04]  /*47250*/  STL [R1+0x1084], R18 ;  /* 0x0010841201007387 */ /* 0x000fe80000100800 */
[----:B------:R1:W-:Y:S04]  /*47260*/  LDGSTS.E [R2+0x3680], desc[UR14][R4.64], P1 ;  /* 0x0368000004027fae */ /* 0x0003e8000892184e */
[----:B------:R-:W-:Y:S04]  /*47270*/  STL [R1+0x1090], R3 ;  /* 0x0010900301007387 */ /* 0x000fe80000100800 */
[----:B------:R2:W-:Y:S01]  /*47280*/  STL [R1+0x108c], R11 ;  /* 0x00108c0b01007387 */ /* 0x0005e20000100800 */
[----:B-1----:R-:W-:Y:S01]  /*47290*/  IMAD.MOV.U32 R4, RZ, RZ, R3 ;  /* 0x000000ffff047224 */ /* 0x002fe200078e0003 */
[----:B------:R-:W-:-:S02]  /*472a0*/  MOV R5, R11 ;  /* 0x0000000b00057202 */ /* 0x000fc40000000f00 */
[----:B--2---:R-:W2:Y:S04]  /*472b0*/  LDL.LU R11, [R1+0x1180] ;  /* 0x00118000010b7983 */ /* 0x004ea80000300800 */
[----:B------:R-:W2:Y:S04]  /*472c0*/  LDL.LU R3, [R1+0x1188] ;  /* 0x0011880001037983 */ /* 0x000ea80000300800 */
        /* <DEDUP_REMOVED lines=8> */
[----:B------:R-:W2:Y:S04]  /*47350*/  LDL.LU R13, [R1+0x117c] ;  /* 0x00117c00010d7983 */ /* 0x000ea80000300800 */
[----:B------:R-:W2:Y:S01]  /*47360*/  LDL.LU R9, [R1+0x1184] ;  /* 0x0011840001097983 */ /* 0x000ea20000300800 */
[----:B------:R-:W-:-:S03]  /*47370*/  USEL UR12, URZ, 0x4, !UP1 ;  /* 0x000000043f0c7887 */ /* 0x000fc6000c800000 */
[----:B------:R1:W-:Y:S01]  /*47380*/  LDGSTS.E [R2+0x3780], desc[UR14][R4.64], P1 ;  /* 0x0378000004027fae */ /* 0x0003e2000892184e */
[----:B------:R-:W-:Y:S01]  /*47390*/  USEL UR12, UR12, URZ, !UP0 ;  /* 0x0000003f0c0c7287 */ /* 0x000fe2000c000000 */
[----:B------:R-:W-:-:S05]  /*473a0*/  IADD3 R6, P1, R6, UR13, RZ ;  /* 0x0000000d06067c10 */ /* 0x000fca000ff3e0ff */
[----:B------:R-:W-:Y:S02]  /*473b0*/  ISETP.NE.U32.AND P0, PT, RZ, UR12, PT ;  /* 0x0000000cff007c0c */ /* 0x000fe4000bf05070 */
[----:B------:R-:W-:Y:S01]  /*473c0*/  IADD3 R10, P2, R10, UR13, RZ ;  /* 0x0000000d0a0a7c10 */ /* 0x000fe2000ff5e0ff */
[----:B------:R1:W-:Y:S02]  /*473d0*/  STL [R1+0x1160], R6 ;  /* 0x0011600601007387 */ /* 0x0003e40000100800 */
[----:B-1----:R-:W-:Y:S02]  /*473e0*/  MOV R4, R6 ;  /* 0x0000000600047202 */ /* 0x002fe40000000f00 */
[----:B------:R-:W-:-:S05]  /*473f0*/  IADD3.X R16, R16, UR7, RZ, P1, !PT ;  /* 0x0000000710107c10 */ /* 0x000fca0008ffe4ff */
[----:B------:R-:W-:Y:S01]  /*47400*/  IMAD.MOV.U32 R5, RZ, RZ, R16 ;  /* 0x000000ffff057224 */ /* 0x000fe200078e0010 */
[----:B------:R-:W-:Y:S01]  /*47410*/  STL [R1+0x115c], R16 ;  /* 0x00115c1001007387 */ /* 0x000fe20000100800 */
[----:B------:R-:W-:-:S03]  /*47420*/  IADD3.X R15, R15, UR7, RZ, P2, !PT ;  /* 0x000000070f0f7c10 */ /* 0x000fc600097fe4ff */
[----:B------:R1:W-:Y:S04]  /*47430*/  STL [R1+0x1168], R10 ;  /* 0x0011680a01007387 */ /* 0x0003e80000100800 */
[----:B------:R-:W2:Y:S04]  /*47440*/  LDL.LU R6, [R1+0x1190] ;  /* 0x0011900001067983 */ /* 0x000ea80000300800 */
[----:B------:R1:W-:Y:S04]  /*47450*/  LDGSTS.E [R2+0x4400], desc[UR14][R4.64], P0 ;  /* 0x0440000004027fae */ /* 0x0003e8000812184e */
[----:B------:R-:W-:Y:S01]  /*47460*/  STL [R1+0x1164], R15 ;  /* 0x0011640f01007387 */ /* 0x000fe20000100800 */
[----:B-1----:R-:W-:-:S03]  /*47470*/  IMAD.MOV.U32 R4, RZ, RZ, R10 ;  /* 0x000000ffff047224 */ /* 0x002fc600078e000a */
[----:B------:R-:W2:Y:S01]  /*47480*/  LDL.LU R10, [R1+0x118c] ;  /* 0x00118c00010a7983 */ /* 0x000ea20000300800 */
[----:B---3--:R-:W-:Y:S02]  /*47490*/  IADD3 R8, P1, R8, UR13, RZ ;  /* 0x0000000d08087c10 */ /* 0x008fe4000ff3e0ff */
[----:B------:R-:W-:Y:S02]  /*474a0*/  MOV R5, R15 ;  /* 0x0000000f00057202 */ /* 0x000fe40000000f00 */
[----:B------:R-:W-:Y:S02]  /*474b0*/  IADD3.X R14, R14, UR7, RZ, P1, !PT ;  /* 0x000000070e0e7c10 */ /* 0x000fe40008ffe4ff */
[----:B----4-:R-:W-:Y:S01]  /*474c0*/  IADD3 R7, P2, R7, UR13, RZ ;  /* 0x0000000d07077c10 */ /* 0x010fe2000ff5e0ff */
[----:B------:R1:W-:Y:S03]  /*474d0*/  STL [R1+0x1170], R8 ;  /* 0x0011700801007387 */ /* 0x0003e60000100800 */
[----:B------:R-:W-:Y:S01]  /*474e0*/  IADD3.X R12, R12, UR7, RZ, P2, !PT ;  /* 0x000000070c0c7c10 */ /* 0x000fe200097fe4ff */
[----:B------:R3:W-:Y:S04]  /*474f0*/  LDGSTS.E [R2+0x4480], desc[UR14][R4.64], P0 ;  /* 0x0448000004027fae */ /* 0x0007e8000812184e */
[----:B------:R-:W-:Y:S04]  /*47500*/  STL [R1+0x116c], R14 ;  /* 0x00116c0e01007387 */ /* 0x000fe80000100800 */
[----:B------:R-:W-:Y:S01]  /*47510*/  STL [R1+0x1178], R7 ;  /* 0x0011780701007387 */ /* 0x000fe20000100800 */
[----:B---3--:R-:W-:-:S03]  /*47520*/  IMAD.MOV.U32 R4, RZ, RZ, R8 ;  /* 0x000000ffff047224 */ /* 0x008fc600078e0008 */
[----:B-1----:R-:W3:Y:S01]  /*47530*/  LDL.LU R8, [R1+0x1198] ;  /* 0x0011980001087983 */ /* 0x002ee20000300800 */
[----:B------:R-:W-:-:S03]  /*47540*/  IMAD.MOV.U32 R5, RZ, RZ, R14 ;  /* 0x000000ffff057224 */ /* 0x000fc600078e000e */
[----:B------:R1:W-:Y:S04]  /*47550*/  STL [R1+0x1174], R12 ;  /* 0x0011740c01007387 */ /* 0x0003e80000100800 */
[----:B------:R-:W4:Y:S04]  /*47560*/  LDL.LU R17, [R1+0x1260] ;  /* 0x0012600001117983 */ /* 0x000f280000300800 */
[----:B------:R-:W4:Y:S04]  /*47570*/  LDL.LU R16, [R1+0x1194] ;  /* 0x0011940001107983 */ /* 0x000f280000300800 */
[----:B------:R1:W-:Y:S04]  /*47580*/  LDGSTS.E [R2+0x4500], desc[UR14][R4.64], P0 ;  /* 0x0450000004027fae */ /* 0x0003e8000812184e */
[----:B------:R-:W4:Y:S01]  /*47590*/  LDL.LU R18, [R1+0x125c] ;  /* 0x00125c0001127983 */ /* 0x000f220000300800 */
[----:B--2---:R-:W-:-:S02]  /*475a0*/  IADD3 R11, P1, R11, UR13, RZ ;  /* 0x0000000d0b0b7c10 */ /* 0x004fc4000ff3e0ff */
[----:B------:R-:W-:Y:S02]  /*475b0*/  IADD3 R3, P2, R3, UR13, RZ ;  /* 0x0000000d03037c10 */ /* 0x000fe4000ff5e0ff */
[----:B-1----:R-:W-:Y:S01]  /*475c0*/  MOV R4, R7 ;  /* 0x0000000700047202 */ /* 0x002fe20000000f00 */
[----:B------:R-:W-:Y:S02]  /*475d0*/  IMAD.MOV.U32 R5, RZ, RZ, R12 ;  /* 0x000000ffff057224 */ /* 0x000fe400078e000c */
[----:B------:R-:W2:Y:S04]  /*475e0*/  LDL.LU R12, [R1+0x1268] ;  /* 0x00126800010c7983 */ /* 0x000ea80000300800 */
[----:B------:R-:W2:Y:S04]  /*475f0*/  LDL.LU R7, [R1+0x1270] ;  /* 0x0012700001077983 */ /* 0x000ea80000300800 */
        /* <DEDUP_REMOVED lines=9> */
[----:B-1----:R-:W2:Y:S04]  /*47690*/  LDL.LU R13, [R1+0x1264] ;  /* 0x00126400010d7983 */ /* 0x002ea80000300800 */
[----:B------:R1:W-:Y:S04]  /*476a0*/  STL [R1+0x1184], R9 ;  /* 0x0011840901007387 */ /* 0x0003e80000100800 */
[----:B------:R-:W2:Y:S01]  /*476b0*/  LDL.LU R11, [R1+0x126c] ;  /* 0x00126c00010b7983 */ /* 0x000ea20000300800 */
[----:B------:R-:W-:-:S02]  /*476c0*/  IMAD.MOV.U32 R5, RZ, RZ, R9 ;  /* 0x000000ffff057224 */ /* 0x000fc400078e0009 */
[----:B------:R-:W-:Y:S01]  /*476d0*/  IMAD.MOV.U32 R4, RZ, RZ, R3 ;  /* 0x000000ffff047224 */ /* 0x000fe200078e0003 */
        /* <DEDUP_REMOVED lines=11> */
[----:B-1----:R-:W-:Y:S01]  /*47790*/  MOV R4, R6 ;  /* 0x0000000600047202 */ /* 0x002fe20000000f00 */
[----:B------:R-:W-:-:S02]  /*477a0*/  IMAD.MOV.U32 R5, RZ, RZ, R10 ;  /* 0x000000ffff057224 */ /* 0x000fc400078e000a */
[----:B------:R-:W-:Y:S01]  /*477b0*/  USEL UR12, UR12, URZ, !UP0 ;  /* 0x0000003f0c0c7287 */ /* 0x000fe2000c000000 */
[----:B------:R-:W2:Y:S04]  /*477c0*/  LDL.LU R10, [R1+0x1288] ;  /* 0x00128800010a7983 */ /* 0x000ea80000300800 */
[----:B------:R1:W-:Y:S01]  /*477d0*/  LDGSTS.E [R2+0x4700], desc[UR14][R4.64], P0 ;  /* 0x0470000004027fae */ /* 0x0003e2000812184e */
[----:B---3--:R-:W-:-:S03]  /*477e0*/  IADD3 R8, P2, R8, UR13, RZ ;  /* 0x0000000d08087c10 */ /* 0x008fc6000ff5e0ff */
[----:B------:R-:W3:Y:S01]  /*477f0*/  LDL.LU R6, [R1+0x1290] ;  /* 0x0012900001067983 */ /* 0x000ee20000300800 */
[----:B------:R-:W-:-:S03]  /*47800*/  ISETP.NE.U32.AND P1, PT, RZ, UR12, PT ;  /* 0x0000000cff007c0c */ /* 0x000fc6000bf25070 */
[----:B------:R-:W-:Y:S01]  /*47810*/  STL [R1+0x1198], R8 ;  /* 0x0011980801007387 */ /* 0x000fe20000100800 */
[----:B----4-:R-:W-:Y:S02]  /*47820*/  IADD3 R17, P3, R17, UR13, RZ ;  /* 0x0000000d11117c10 */ /* 0x010fe4000ff7e0ff */
[----:B------:R-:W-:Y:S01]  /*47830*/  IADD3.X R16, R16, UR7, RZ, P2, !PT ;  /* 0x0000000710107c10 */ /* 0x000fe200097fe4ff */
[----:B-1----:R-:W-:-:S03]  /*47840*/  IMAD.MOV.U32 R4, RZ, RZ, R8 ;  /* 0x000000ffff047224 */ /* 0x002fc600078e0008 */
[----:B------:R-:W-:Y:S01]  /*47850*/  MOV R5, R16 ;  /* 0x0000001000057202 */ /* 0x000fe20000000f00 */
[----:B------:R1:W-:Y:S01]  /*47860*/  STL [R1+0x1194], R16 ;  /* 0x0011941001007387 */ /* 0x0003e20000100800 */
[----:B------:R-:W-:-:S03]  /*47870*/  IADD3.X R18, R18, UR7, RZ, P3, !PT ;  /* 0x0000000712127c10 */ /* 0x000fc60009ffe4ff */
[----:B------:R-:W-:Y:S04]  /*47880*/  STL [R1+0x1260], R17 ;  /* 0x0012601101007387 */ /* 0x000fe80000100800 */
[----:B------:R4:W-:Y:S04]  /*47890*/  LDGSTS.E [R2+0x4780], desc[UR14][R4.64], P0 ;  /* 0x0478000004027fae */ /* 0x0009e8000812184e */
[----:B-1----:R-:W3:Y:S01]  /*478a0*/  LDL.LU R16, [R1+0x1284] ;  /* 0x0012840001107983 */ /* 0x002ee20000300800 */
[----:B--2---:R-:W-:-:S03]  /*478b0*/  IADD3 R12, P0, R12, UR13, RZ ;  /* 0x0000000d0c0c7c10 */ /* 0x004fc6000ff1e0ff */
[----:B------:R-:W-:Y:S01]  /*478c0*/  STL [R1+0x125c], R18 ;  /* 0x00125c1201007387 */ /* 0x000fe20000100800 */
[----:B------:R-:W-:Y:S01]  /*478d0*/  IADD3 R7, P2, R7, UR13, RZ ;  /* 0x0000000d07077c10 */ /* 0x000fe2000ff5e0ff */
[----:B----4-:R-:W-:Y:S02]  /*478e0*/  IMAD.MOV.U32 R4, RZ, RZ, R17 ;  /* 0x000000ffff047224 */ /* 0x010fe400078e0011 */
[----:B------:R-:W2:Y:S01]  /*478f0*/  LDL.LU R8, [R1+0x128c] ;  /* 0x00128c0001087983 */ /* 0x000ea20000300800 */
[----:B------:R-:W-:-:S03]  /*47900*/  IMAD.MOV.U32 R5, RZ, RZ, R18 ;  /* 0x000000ffff057224 */ /* 0x000fc600078e0012 */
[----:B------:R1:W-:Y:S04]  /*47910*/  STL [R1+0x1268], R12 ;  /* 0x0012680c01007387 */ /* 0x0003e80000100800 */
[----:B------:R4:W-:Y:S02]  /*47920*/  LDGSTS.E [R2+0x5400], desc[UR14][R4.64], P1 ;  /* 0x0540000004027fae */ /* 0x0009e4000892184e */
[----:B----4-:R-:W-:Y:S02]  /*47930*/  MOV R4, R12 ;  /* 0x0000000c00047202 */ /* 0x010fe40000000f00 */
[----:B------:R-:W-:-:S05]  /*47940*/  IADD3.X R13, R13, UR7, RZ, P0, !PT ;  /* 0x000000070d0d7c10 */ /* 0x000fca00087fe4ff */
[----:B------:R4:W-:Y:S01]  /*47950*/  STL [R1+0x1264], R13 ;  /* 0x0012640d01007387 */ /* 0x0009e20000100800 */
[----:B------:R-:W-:-:S03]  /*47960*/  IADD3.X R11, R11, UR7, RZ, P2, !PT ;  /* 0x000000070b0b7c10 */ /* 0x000fc600097fe4ff */
[----:B------:R-:W-:Y:S01]  /*47970*/  STL [R1+0x1270], R7 ;  /* 0x0012700701007387 */ /* 0x000fe20000100800 */
[----:B------:R-:W-:-:S03]  /*47980*/  IMAD.MOV.U32 R5, RZ, RZ, R13 ;  /* 0x000000ffff057224 */ /* 0x000fc600078e000d */
[----:B-1----:R-:W2:Y:S04]  /*47990*/  LDL.LU R12, [R1+0x1298] ;  /* 0x00129800010c7983 */ /* 0x002ea80000300800 */
[----:B------:R1:W-:Y:S04]  /*479a0*/  STL [R1+0x126c], R11 ;  /* 0x00126c0b01007387 */ /* 0x0003e80000100800 */
[----:B----4-:R-:W4:Y:S01]  /*479b0*/  LDL.LU R13, [R1+0x1294] ;  /* 0x00129400010d7983 */ /* 0x010f220000300800 */
[----:B------:R-:W-:-:S03]  /*479c0*/  IADD3 R9, P0, R9, UR13, RZ ;  /* 0x0000000d09097c10 */ /* 0x000fc6000ff1e0ff */
[----:B------:R1:W-:Y:S01]  /*479d0*/  LDGSTS.E [R2+0x5480], desc[UR14][R4.64], P1 ;  /* 0x0548000004027fae */ /* 0x0003e2000892184e */
[----:B------:R-:W-:Y:S01]  /*479e0*/  IADD3 R3, P2, R3, UR13, RZ ;  /* 0x0000000d03037c10 */ /* 0x000fe2000ff5e0ff */
        /* <DEDUP_REMOVED lines=11> */
[----:B------:R-:W-:Y:S01]  /*47aa0*/  STL [R1+0x1280], R3 ;  /* 0x0012800301007387 */ /* 0x000fe20000100800 */
[----:B------:R-:W-:-:S03]  /*47ab0*/  IADD3 R10, P0, R10, UR13, RZ ;  /* 0x0000000d0a0a7c10 */ /* 0x000fc6000ff1e0ff */
[----:B------:R3:W-:Y:S04]  /*47ac0*/  LDGSTS.E [R2+0x5580], desc[UR14][R4.64], P1 ;  /* 0x0558000004027fae */ /* 0x0007e8000892184e */
[----:B-1----:R-:W4:Y:S04]  /*47ad0*/  LDL.LU R14, [R1+0x135c] ;  /* 0x00135c00010e7983 */ /* 0x002f280000300800 */
[----:B------:R1:W-:Y:S04]  /*47ae0*/  STL [R1+0x127c], R15 ;  /* 0x00127c0f01007387 */ /* 0x0003e80000100800 */
[----:B------:R-:W4:Y:S01]  /*47af0*/  LDL.LU R9, [R1+0x1364] ;  /* 0x0013640001097983 */ /* 0x000f220000300800 */
[----:B---3--:R-:W-:Y:S01]  /*47b00*/  MOV R4, R3 ;  /* 0x0000000300047202 */ /* 0x008fe20000000f00 */
[----:B------:R-:W-:Y:S01]  /*47b10*/  IMAD.MOV.U32 R5, RZ, RZ, R15 ;  /* 0x000000ffff057224 */ /* 0x000fe200078e000f */
[----:B------:R-:W-:Y:S01]  /*47b20*/  IADD3 R6, P2, R6, UR13, RZ ;  /* 0x0000000d06067c10 */ /* 0x000fe2000ff5e0ff */
[----:B-1----:R-:W3:Y:S04]  /*47b30*/  LDL.LU R15, [R1+0x1370] ;  /* 0x00137000010f7983 */ /* 0x002ee80000300800 */
[----:B------:R-:W3:Y:S04]  /*47b40*/  LDL.LU R3, [R1+0x1378] ;  /* 0x0013780001037983 */ /* 0x000ee80000300800 */
[----:B------:R-:W-:Y:S04]  /*47b50*/  STL [R1+0x1288], R10 ;  /* 0x0012880a01007387 */ /* 0x000fe80000100800 */
[----:B------:R1:W-:Y:S01]  /*47b60*/  LDGSTS.E [R2+0x5600], desc[UR14][R4.64], P1 ;  /* 0x0560000004027fae */ /* 0x0003e2000892184e */
[----:B------:R-:W-:-:S05]  /*47b70*/  IADD3.X R16, R16, UR7, RZ, P0, !PT ;  /* 0x0000000710107c10 */ /* 0x000fca00087fe4ff */
[----:B------:R2:W-:Y:S01]  /*47b80*/  STL [R1+0x1284], R16 ;  /* 0x0012841001007387 */ /* 0x0005e20000100800 */
[----:B-1----:R-:W-:-:S03]  /*47b90*/  MOV R5, R16 ;  /* 0x0000001000057202 */ /* 0x002fc60000000f00 */
[----:B------:R-:W-:Y:S01]  /*47ba0*/  STL [R1+0x1290], R6 ;  /* 0x0012900601007387 */ /* 0x000fe20000100800 */
[----:B--2---:R-:W-:Y:S01]  /*47bb0*/  IADD3.X R8, R8, UR7, RZ, P2, !PT ;  /* 0x0000000708087c10 */ /* 0x004fe200097fe4ff */
[----:B------:R-:W-:Y:S02]  /*47bc0*/  IMAD.MOV.U32 R4, RZ, RZ, R10 ;  /* 0x000000ffff047224 */ /* 0x000fe400078e000a */
[----:B------:R-:W2:Y:S04]  /*47bd0*/  LDL.LU R16, [R1+0x136c] ;  /* 0x00136c0001107983 */ /* 0x000ea80000300800 */
[----:B------:R1:W-:Y:S04]  /*47be0*/  STL [R1+0x128c], R8 ;  /* 0x00128c0801007387 */ /* 0x0003e80000100800 */
[----:B------:R1:W-:Y:S04]  /*47bf0*/  LDGSTS.E [R2+0x5680], desc[UR14][R4.64], P1 ;  /* 0x0568000004027fae */ /* 0x0003e8000892184e */
[----:B------:R-:W2:Y:S01]  /*47c00*/  LDL.LU R10, [R1+0x1374] ;  /* 0x00137400010a7983 */ /* 0x000ea20000300800 */
[----:B-1----:R-:W-:-:S02]  /*47c10*/  IMAD.MOV.U32 R4, RZ, RZ, R6 ;  /* 0x000000ffff047224 */ /* 0x002fc400078e0006 */
[----:B------:R-:W-:Y:S02]  /*47c20*/  IMAD.MOV.U32 R5, RZ, RZ, R8 ;  /* 0x000000ffff057224 */ /* 0x000fe400078e0008 */
[----:B------:R-:W2:Y:S04]  /*47c30*/  LDL.LU R8, [R1+0x1380] ;  /* 0x0013800001087983 */ /* 0x000ea80000300800 */
[----:B------:R-:W2:Y:S04]  /*47c40*/  LDL.LU R6, [R1+0x1388] ;  /* 0x0013880001067983 */ /* 0x000ea80000300800 */
[----:B------:R1:W-:Y:S01]  /*47c50*/  LDGSTS.E [R2+0x5700], desc[UR14][R4.64], P1 ;  /* 0x0570000004027fae */ /* 0x0003e2000892184e */
[----:B------:R-:W-:-:S04]  /*47c60*/  IADD3 R12, P0, R12, UR13, RZ ;  /* 0x0000000d0c0c7c10 */ /* 0x000fc8000ff1e0ff */
[----:B----4-:R-:W-:Y:S01]  /*47c70*/  IADD3.X R13, R13, UR7, RZ, P0, !PT ;  /* 0x000000070d0d7c10 */ /* 0x010fe200087fe4ff */
[----:B------:R-:W-:Y:S04]  /*47c80*/  STL [R1+0x1298], R12 ;  /* 0x0012980c01007387 */ /* 0x000fe80000100800 */
[----:B------:R4:W-:Y:S01]  /*47c90*/  STL [R1+0x1294], R13 ;  /* 0x0012940d01007387 */ /* 0x0009e20000100800 */
[----:B-1----:R-:W-:Y:S01]  /*47ca0*/  IMAD.MOV.U32 R5, RZ, RZ, R13 ;  /* 0x000000ffff057224 */ /* 0x002fe200078e000d */
[----:B------:R-:W-:-:S05]  /*47cb0*/  MOV R4, R12 ;  /* 0x0000000c00047202 */ /* 0x000fca0000000f00 */
[----:B------:R1:W-:Y:S04]  /*47cc0*/  LDGSTS.E [R2+0x5780], desc[UR14][R4.64], P1 ;  /* 0x0578000004027fae */ /* 0x0003e8000892184e */
[----:B----4-:R-:W4:Y:S04]  /*47cd0*/  LDL.LU R13, [R1+0x137c] ;  /* 0x00137c00010d7983 */ /* 0x010f280000300800 */
[----:B------:R-:W4:Y:S01]  /*47ce0*/  LDL.LU R12, [R1+0x1384] ;  /* 0x00138400010c7983 */ /* 0x000f220000300800 */
[----:B------:R-:W-:Y:S02]  /*47cf0*/  IADD3 R11, P1, R11, UR13, RZ ;  /* 0x0000000d0b0b7c10 */ /* 0x000fe4000ff3e0ff */
[----:B------:R-:W-:-:S03]  /*47d00*/  IADD3 R7, P2, R7, UR13, RZ ;  /* 0x0000000d07077c10 */ /* 0x000fc6000ff5e0ff */
[----:B------:R3:W-:Y:S01]  /*47d10*/  STL [R1+0x1360], R11 ;  /* 0x0013600b01007387 */ /* 0x0007e20000100800 */
[----:B-1----:R-:W-:Y:S01]  /*47d20*/  IMAD.MOV.U32 R4, RZ, RZ, R11 ;  /* 0x000000ffff047224 */ /* 0x002fe200078e000b */
[----:B------:R-:W-:-:S04]  /*47d30*/  UISETP.GT.AND UP1, UPT, UR17, 0x19, UPT ;  /* 0x000000191100788c */ /* 0x000fc8000bf24270 */
[----:B------:R-:W-:-:S04]  /*47d40*/  USEL UR12, URZ, 0x4, !UP1 ;  /* 0x000000043f0c7887 */ /* 0x000fc8000c800000 */
[----:B------:R-:W-:-:S06]  /*47d50*/  USEL UR12, UR12, URZ, !UP0 ;  /* 0x0000003f0c0c7287 */ /* 0x000fcc000c000000 */
[----:B------:R-:W-:Y:S02]  /*47d60*/  ISETP.NE.U32.AND P0, PT, RZ, UR12, PT ;  /* 0x0000000cff007c0c */ /* 0x000fe4000bf05070 */
[----:B------:R-:W-:-:S05]  /*47d70*/  IADD3.X R14, R14, UR7, RZ, P1, !PT ;  /* 0x000000070e0e7c10 */ /* 0x000fca0008ffe4ff */
[----:B------:R1:W-:Y:S01]  /*47d80*/  STL [R1+0x135c], R14 ;  /* 0x00135c0e01007387 */ /* 0x0003e20000100800 */
[----:B------:R-:W-:-:S03]  /*47d90*/  IADD3.X R9, R9, UR7, RZ, P2, !PT ;  /* 0x0000000709097c10 */ /* 0x000fc600097fe4ff */
[----:B------:R1:W-:Y:S01]  /*47da0*/  STL [R1+0x1368], R7 ;  /* 0x0013680701007387 */ /* 0x0003e20000100800 */
[----:B------:R-:W-:-:S03]  /*47db0*/  MOV R5, R14 ;  /* 0x0000000e00057202 */ /* 0x000fc60000000f00 */
[----:B---3--:R-:W3:Y:S04]  /*47dc0*/  LDL.LU R11, [R1+0x1390] ;  /* 0x00139000010b7983 */ /* 0x008ee80000300800 */
[----:B------:R2:W-:Y:S04]  /*47dd0*/  STL [R1+0x1364], R9 ;  /* 0x0013640901007387 */ /* 0x0005e80000100800 */
[----:B-1----:R-:W3:Y:S01]  /*47de0*/  LDL.LU R14, [R1+0x138c] ;  /* 0x00138c00010e7983 */ /* 0x002ee20000300800 */
[----:B------:R-:W-:-:S03]  /*47df0*/  IADD3 R15, P1, R15, UR13, RZ ;  /* 0x0000000d0f0f7c10 */ /* 0x000fc6000ff3e0ff */
[----:B------:R1:W-:Y:S01]  /*47e00*/  LDGSTS.E [R2+0x6400], desc[UR14][R4.64], P0 ;  /* 0x0640000004027fae */ /* 0x0003e2000812184e */
[----:B------:R-:W-:Y:S01]  /*47e10*/  IADD3 R3, P2, R3, UR13, RZ ;  /* 0x0000000d03037c10 */ /* 0x000fe2000ff5e0ff */
[----:B-1----:R-:W-:Y:S02]  /*47e20*/  IMAD.MOV.U32 R4, RZ, RZ, R7 ;  /* 0x000000ffff047224 */ /* 0x002fe400078e0007 */
[----:B------:R-:W-:Y:S01]  /*47e30*/  IMAD.MOV.U32 R5, RZ, RZ, R9 ;  /* 0x000000ffff057224 */ /* 0x000fe200078e0009 */
[----:B------:R-:W3:Y:S01]  /*47e40*/  LDL.LU R7, [R1+0x1398] ;  /* 0x0013980001077983 */ /* 0x000ee20000300800 */
[----:B--2---:R-:W-:-:S03]  /*47e50*/  IADD3.X R16, R16, UR7, RZ, P1, !PT ;  /* 0x0000000710107c10 */ /* 0x004fc60008ffe4ff */
[----:B------:R-:W2:Y:S04]  /*47e60*/  LDL.LU R9, [R1+0x1460] ;  /* 0x0014600001097983 */ /* 0x000ea80000300800 */
[----:B------:R-:W-:Y:S04]  /*47e70*/  STL [R1+0x1370], R15 ;  /* 0x0013700f01007387 */ /* 0x000fe80000100800 */
[----:B------:R1:W-:Y:S04]  /*47e80*/  LDGSTS.E [R2+0x6480], desc[UR14][R4.64], P0 ;  /* 0x0648000004027fae */ /* 0x0003e8000812184e */
[----:B------:R1:W-:Y:S01]  /*47e90*/  STL [R1+0x136c], R16 ;  /* 0x00136c1001007387 */ /* 0x0003e20000100800 */
[----:B------:R-:W-:-:S03]  /*47ea0*/  IADD3.X R10, R10, UR7, RZ, P2, !PT ;  /* 0x000000070a0a7c10 */ /* 0x000fc600097fe4ff */
[----:B------:R-:W-:Y:S01]  /*47eb0*/  STL [R1+0x1378], R3 ;  /* 0x0013780301007387 */ /* 0x000fe20000100800 */
[----:B-1----:R-:W-:-:S03]  /*47ec0*/  IMAD.MOV.U32 R5, RZ, RZ, R16 ;  /* 0x000000ffff057224 */ /* 0x002fc600078e0010 */
[----:B------:R-:W2:Y:S01]  /*47ed0*/  LDL.LU R16, [R1+0x1394] ;  /* 0x0013940001107983 */ /* 0x000ea20000300800 */
[----:B------:R-:W-:Y:S02]  /*47ee0*/  MOV R4, R15 ;  /* 0x0000000f00047202 */ /* 0x000fe40000000f00 */
[----:B------:R-:W-:Y:S01]  /*47ef0*/  IADD3 R8, P1, R8, UR13, RZ ;  /* 0x0000000d08087c10 */ /* 0x000fe2000ff3e0ff */
[----:B------:R1:W-:Y:S01]  /*47f00*/  STL [R1+0x1374], R10 ;  /* 0x0013740a01007387 */ /* 0x0003e20000100800 */
[----:B------:R-:W-:-:S03]  /*47f10*/  IADD3 R6, P2, R6, UR13, RZ ;  /* 0x0000000d06067c10 */ /* 0x000fc6000ff5e0ff */
[----:B------:R-:W2:Y:S04]  /*47f20*/  LDL.LU R15, [R1+0x145c] ;  /* 0x00145c00010f7983 */ /* 0x000ea80000300800 */
[----:B------:R1:W-:Y:S02]  /*47f30*/  LDGSTS.E [R2+0x6500], desc[UR14][R4.64], P0 ;  /* 0x0650000004027fae */ /* 0x0003e4000812184e */
[----:B-1----:R-:W-:Y:S01]  /*47f40*/  IMAD.MOV.U32 R4, RZ, RZ, R3 ;  /* 0x000000ffff047224 */ /* 0x002fe200078e0003 */
[----:B------:R-:W-:Y:S02]  /*47f50*/  MOV R5, R10 ;  /* 0x0000000a00057202 */ /* 0x000fe40000000f00 */
[----:B------:R-:W2:Y:S04]  /*47f60*/  LDL.LU R10, [R1+0x1468] ;  /* 0x00146800010a7983 */ /* 0x000ea80000300800 */
[----:B------:R-:W2:Y:S04]  /*47f70*/  LDL.LU R3, [R1+0x1470] ;  /* 0x0014700001037983 */ /* 0x000ea80000300800 */
[----:B------:R-:W-:Y:S04]  /*47f80*/  STL [R1+0x1380], R8 ;  /* 0x0013800801007387 */ /* 0x000fe80000100800 */
[----:B------:R1:W-:Y:S02]  /*47f90*/  LDGSTS.E [R2+0x6580], desc[UR14][R4.64], P0 ;  /* 0x0658000004027fae */ /* 0x0003e4000812184e */
[----:B-1----:R-:W-:Y:S01]  /*47fa0*/  IMAD.MOV.U32 R4, RZ, RZ, R8 ;  /* 0x000000ffff047224 */ /* 0x002fe200078e0008 */
[----:B----4-:R-:W-:-:S02]  /*47fb0*/  IADD3.X R13, R13, UR7, RZ, P1, !PT ;  /* 0x000000070d0d7c10 */ /* 0x010fc40008ffe4ff */
[----:B------:R-:W-:-:S03]  /*47fc0*/  IADD3.X R12, R12, UR7, RZ, P2, !PT ;  /* 0x000000070c0c7c10 */ /* 0x000fc600097fe4ff */
[----:B------:R1:W-:Y:S01]  /*47fd0*/  STL [R1+0x137c], R13 ;  /* 0x00137c0d01007387 */ /* 0x0003e20000100800 */
[----:B------:R-:W-:-:S03]  /*47fe0*/  IMAD.MOV.U32 R5, RZ, RZ, R13 ;  /* 0x000000ffff057224 */ /* 0x000fc600078e000d */
[----:B------:R-:W-:Y:S04]  /*47ff0*/  STL [R1+0x1388], R6 ;  /* 0x0013880601007387 */ /* 0x000fe80000100800 */
[----:B------:R4:W-:Y:S04]  /*48000*/  LDGSTS.E [R2+0x6600], desc[UR14][R4.64], P0 ;  /* 0x0660000004027fae */ /* 0x0009e8000812184e */
[----:B-1----:R-:W2:Y:S04]  /*48010*/  LDL.LU R13, [R1+0x1464] ;  /* 0x00146400010d7983 */ /* 0x002ea80000300800 */
[----:B------:R1:W-:Y:S04]  /*48020*/  STL [R1+0x1384], R12 ;  /* 0x0013840c01007387 */ /* 0x0003e80000100800 */
[----:B------:R-:W2:Y:S01]  /*48030*/  LDL.LU R8, [R1+0x146c] ;  /* 0x00146c0001087983 */ /* 0x000ea20000300800 */
[----:B----4-:R-:W-:Y:S01]  /*48040*/  MOV R4, R6 ;  /* 0x0000000600047202 */ /* 0x010fe20000000f00 */
[----:B------:R-:W-:-:S02]  /*48050*/  IMAD.MOV.U32 R5, RZ, RZ, R12 ;  /* 0x000000ffff057224 */ /* 0x000fc400078e000c */
[----:B-1----:R-:W4:Y:S04]  /*48060*/  LDL.LU R12, [R1+0x1478] ;  /* 0x00147800010c7983 */ /* 0x002f280000300800 */
[----:B------:R-:W4:Y:S04]  /*48070*/  LDL.LU R6, [R1+0x1480] ;  /* 0x0014800001067983 */ /* 0x000f280000300800 */
[----:B------:R1:W-:Y:S01]  /*48080*/  LDGSTS.E [R2+0x6680], desc[UR14][R4.64], P0 ;  /* 0x0668000004027fae */ /* 0x0003e2000812184e */
[----:B------:R-:W-:Y:S01]  /*48090*/  UISETP.GT.AND UP1, UPT, UR17, 0x1d, UPT ;  /* 0x0000001d1100788c */ /* 0x000fe2000bf24270 */
[----:B---3--:R-:W-:-:S04]  /*480a0*/  IADD3 R11, P1, R11, UR13, RZ ;  /* 0x0000000d0b0b7c10 */ /* 0x008fc8000ff3e0ff */
[----:B------:R-:W-:Y:S01]  /*480b0*/  IADD3.X R14, R14, UR7, RZ, P1, !PT ;  /* 0x000000070e0e7c10 */ /* 0x000fe20008ffe4ff */
[----:B------:R-:W-:Y:S03]  /*480c0*/  STL [R1+0x1390], R11 ;  /* 0x0013900b01007387 */ /* 0x000fe60000100800 */
[----:B-1----:R-:W-:Y:S01]  /*480d0*/  MOV R5, R14 ;  /* 0x0000000e00057202 */ /* 0x002fe20000000f00 */
[----:B------:R1:W-:Y:S01]  /*480e0*/  STL [R1+0x138c], R14 ;  /* 0x00138c0e01007387 */ /* 0x0003e20000100800 */
[----:B------:R-:W-:Y:S01]  /*480f0*/  IMAD.MOV.U32 R4, RZ, RZ, R11 ;  /* 0x000000ffff047224 */ /* 0x000fe200078e000b */
[----:B------:R-:W-:Y:S02]  /*48100*/  USEL UR12, URZ, 0x4, !UP1 ;  /* 0x000000043f0c7887 */ /* 0x000fe4000c800000 */
[----:B-1----:R-:W3:Y:S04]  /*48110*/  LDL.LU R14, [R1+0x1474] ;  /* 0x00147400010e7983 */ /* 0x002ee80000300800 */
[----:B------:R-:W3:Y:S01]  /*48120*/  LDL.LU R11, [R1+0x147c] ;  /* 0x00147c00010b7983 */ /* 0x000ee20000300800 */
[----:B------:R-:W-:Y:S01]  /*48130*/  IADD3 R7, P2, R7, UR13, RZ ;  /* 0x0000000d07077c10 */ /* 0x000fe2000ff5e0ff */
[----:B------:R-:W-:-:S02]  /*48140*/  USEL UR12, UR12, URZ, !UP0 ;  /* 0x0000003f0c0c7287 */ /* 0x000fc4000c000000 */
[----:B------:R1:W-:Y:S01]  /*48150*/  LDGSTS.E [R2+0x6700], desc[UR14][R4.64], P0 ;  /* 0x0670000004027fae */ /* 0x0003e2000812184e */
[----:B--2---:R-:W-:-:S03]  /*48160*/  IADD3 R9, P3, R9, UR13, RZ ;  /* 0x0000000d09097c10 */ /* 0x004fc6000ff7e0ff */
[----:B------:R-:W-:Y:S01]  /*48170*/  ISETP.NE.U32.AND P1, PT, RZ, UR12, PT ;  /* 0x0000000cff007c0c */ /* 0x000fe2000bf25070 */
[----:B------:R2:W-:Y:S01]  /*48180*/  STL [R1+0x1398], R7 ;  /* 0x0013980701007387 */ /* 0x0005e20000100800 */
[----:B-1----:R-:W-:Y:S01]  /*48190*/  IMAD.MOV.U32 R4, RZ, RZ, R7 ;  /* 0x000000ffff047224 */ /* 0x002fe200078e0007 */
[----:B------:R-:W-:-:S05]  /*481a0*/  IADD3.X R16, R16, UR7, RZ, P2, !PT ;  /* 0x0000000710107c10 */ /* 0x000fca00097fe4ff */
[----:B------:R-:W-:Y:S01]  /*481b0*/  IMAD.MOV.U32 R5, RZ, RZ, R16 ;  /* 0x000000ffff057224 */ /* 0x000fe200078e0010 */
[----:B------:R-:W-:Y:S01]  /*481c0*/  STL [R1+0x1394], R16 ;  /* 0x0013941001007387 */ /* 0x000fe20000100800 */
[----:B------:R-:W-:-:S03]  /*481d0*/  IADD3.X R15, R15, UR7, RZ, P3, !PT ;  /* 0x000000070f0f7c10 */ /* 0x000fc60009ffe4ff */
[----:B------:R1:W-:Y:S04]  /*481e0*/  STL [R1+0x1460], R9 ;  /* 0x0014600901007387 */ /* 0x0003e80000100800 */
[----:B------:R-:W3:Y:S04]  /*481f0*/  LDL.LU R17, [R1+0x1488] ;  /* 0x0014880001117983 */ /* 0x000ee80000300800 */
[----:B------:R1:W-:Y:S04]  /*48200*/  LDGSTS.E [R2+0x6780], desc[UR14][R4.64], P0 ;  /* 0x0678000004027fae */ /* 0x0003e8000812184e */
[----:B------:R-:W-:Y:S04]  /*48210*/  STL [R1+0x145c], R15 ;  /* 0x00145c0f01007387 */ /* 0x000fe80000100800 */
[----:B--2---:R-:W2:Y:S01]  /*48220*/  LDL.LU R7, [R1+0x1490] ;  /* 0x0014900001077983 */ /* 0x004ea20000300800 */
[----:B------:R-:W-:-:S03]  /*48230*/  IADD3 R10, P0, R10, UR13, RZ ;  /* 0x0000000d0a0a7c10 */ /* 0x000fc6000ff1e0ff */
[----:B------:R-:W2:Y:S01]  /*48240*/  LDL.LU R18, [R1+0x1484] ;  /* 0x0014840001127983 */ /* 0x000ea20000300800 */
[----:B-1----:R-:W-:Y:S01]  /*48250*/  MOV R4, R9 ;  /* 0x0000000900047202 */ /* 0x002fe20000000f00 */
[----:B------:R-:W-:Y:S01]  /*48260*/  IMAD.MOV.U32 R5, RZ, RZ, R15 ;  /* 0x000000ffff057224 */ /* 0x000fe200078e000f */
        /* <DEDUP_REMOVED lines=9> */
[----:B------:R-:W-:-:S03]  /*48300*/  MOV R5, R13 ;  /* 0x0000000d00057202 */ /* 0x000fc60000000f00 */
[----:B------:R-:W2:Y:S04]  /*48310*/  LDL.LU R10, [R1+0x1498] ;  /* 0x00149800010a7983 */ /* 0x000ea80000300800 */
[----:B------:R4:W-:Y:S04]  /*48320*/  STL [R1+0x146c], R8 ;  /* 0x00146c0801007387 */ /* 0x0009e80000100800 */
[----:B-1----:R-:W2:Y:S01]  /*48330*/  LDL.LU R13, [R1+0x1494] ;  /* 0x00149400010d7983 */ /* 0x002ea20000300800 */
[----:B----4-:R-:W-:Y:S02]  /*48340*/  IADD3 R12, P0, R12, UR13, RZ ;  /* 0x0000000d0c0c7c10 */ /* 0x010fe4000ff1e0ff */
[----:B------:R-:W-:Y:S01]  /*48350*/  IADD3 R6, P2, R6, UR13, RZ ;  /* 0x0000000d06067c10 */ /* 0x000fe2000ff5e0ff */
[----:B------:R1:W-:Y:S02]  /*48360*/  LDGSTS.E [R2+0x7480], desc[UR14][R4.64], P1 ;  /* 0x0748000004027fae */ /* 0x0003e4000892184e */
[----:B-1----:R-:W-:-:S02]  /*48370*/  IMAD.MOV.U32 R4, RZ, RZ, R3 ;  /* 0x000000ffff047224 */ /* 0x002fc400078e0003 */
[----:B------:R-:W-:Y:S01]  /*48380*/  IMAD.MOV.U32 R5, RZ, RZ, R8 ;  /* 0x000000ffff057224 */ /* 0x000fe200078e0008 */
[----:B------:R-:W4:Y:S04]  /*48390*/  LDL.LU R3, [R1+0x1560] ;  /* 0x0015600001037983 */ /* 0x000f280000300800 */
[----:B------:R-:W4:Y:S04]  /*483a0*/  LDL.LU R8, [R1+0x1568] ;  /* 0x0015680001087983 */ /* 0x000f280000300800 */
[----:B------:R-:W-:Y:S04]  /*483b0*/  STL [R1+0x1478], R12 ;  /* 0x0014780c01007387 */ /* 0x000fe80000100800 */
[----:B------:R1:W-:Y:S01]  /*483c0*/  LDGSTS.E [R2+0x7500], desc[UR14][R4.64], P1 ;  /* 0x0750000004027fae */ /* 0x0003e2000892184e */
[----:B---3--:R-:W-:-:S05]  /*483d0*/  IADD3.X R14, R14, UR7, RZ, P0, !PT ;  /* 0x000000070e0e7c10 */ /* 0x008fca00087fe4ff */
        /* <DEDUP_REMOVED lines=8> */
[----:B---3--:R-:W3:Y:S04]  /*48460*/  LDL.LU R14, [R1+0x156c] ;  /* 0x00156c00010e7983 */ /* 0x008ee80000300800 */
[----:B------:R1:W-:Y:S02]  /*48470*/  LDGSTS.E [R2+0x7580], desc[UR14][R4.64], P1 ;  /* 0x0758000004027fae */ /* 0x0003e4000892184e */
[----:B-1----:R-:W-:Y:S02]  /*48480*/  MOV R5, R11 ;  /* 0x0000000b00057202 */ /* 0x002fe40000000f00 */
[----:B------:R-:W3:Y:S01]  /*48490*/  LDL.LU R11, [R1+0x1570] ;  /* 0x00157000010b7983 */ /* 0x000ee20000300800 */
[----:B------:R-:W-:Y:S01]  /*484a0*/  IADD3 R17, P0, R17, UR13, RZ ;  /* 0x0000000d11117c10 */ /* 0x000fe2000ff1e0ff */
[----:B------:R-:W-:-:S02]  /*484b0*/  IMAD.MOV.U32 R4, RZ, RZ, R6 ;  /* 0x000000ffff047224 */ /* 0x000fc400078e0006 */
[----:B------:R-:W3:Y:S04]  /*484c0*/  LDL.LU R12, [R1+0x1574] ;  /* 0x00157400010c7983 */ /* 0x000ee80000300800 */
[----:B------:R-:W3:Y:S04]  /*484d0*/  LDL.LU R6, [R1+0x1578] ;  /* 0x0015780001067983 */ /* 0x000ee80000300800 */
[----:B------:R1:W-:Y:S01]  /*484e0*/  LDGSTS.E [R2+0x7600], desc[UR14][R4.64], P1 ;  /* 0x0760000004027fae */ /* 0x0003e2000892184e */
[----:B--2---:R-:W-:Y:S02]  /*484f0*/  IADD3 R7, P2, R7, UR13, RZ ;  /* 0x0000000d07077c10 */ /* 0x004fe4000ff5e0ff */
[----:B------:R-:W-:-:S02]  /*48500*/  IADD3.X R18, R18, UR7, RZ, P0, !PT ;  /* 0x0000000712127c10 */ /* 0x000fc400087fe4ff */
[----:B------:R-:W-:Y:S01]  /*48510*/  IADD3.X R9, R9, UR7, RZ, P2, !PT ;  /* 0x0000000709097c10 */ /* 0x000fe200097fe4ff */
[----:B-1----:R-:W-:Y:S02]  /*48520*/  IMAD.MOV.U32 R4, RZ, RZ, R17 ;  /* 0x000000ffff047224 */ /* 0x002fe400078e0011 */
        /* <DEDUP_REMOVED lines=12> */
[----:B------:R-:W-:Y:S01]  /*485f0*/  IADD3.X R13, R13, UR7, RZ, P0, !PT ;  /* 0x000000070d0d7c10 */ /* 0x000fe200087fe4ff */
[----:B------:R-:W-:Y:S03]  /*48600*/  STL [R1+0x1498], R10 ;  /* 0x0014980a01007387 */ /* 0x000fe60000100800 */
[----:B--2---:R-:W-:Y:S01]  /*48610*/  MOV R5, R13 ;  /* 0x0000000d00057202 */ /* 0x004fe20000000f00 */
[----:B------:R1:W-:Y:S01]  /*48620*/  STL [R1+0x1494], R13 ;  /* 0x0014940d01007387 */ /* 0x0003e20000100800 */
[----:B------:R-:W-:Y:S01]  /*48630*/  IMAD.MOV.U32 R4, RZ, RZ, R10 ;  /* 0x000000ffff047224 */ /* 0x000fe200078e000a */
[----:B------:R-:W-:Y:S02]  /*48640*/  UISETP.GT.AND UP1, UPT, UR17, 0x21, UPT ;  /* 0x000000211100788c */ /* 0x000fe4000bf24270 */
[----:B-1----:R-:W2:Y:S04]  /*48650*/  LDL.LU R13, [R1+0x157c] ;  /* 0x00157c00010d7983 */ /* 0x002ea80000300800 */
[----:B------:R-:W2:Y:S01]  /*48660*/  LDL.LU R10, [R1+0x1584] ;  /* 0x00158400010a7983 */ /* 0x000ea20000300800 */
[----:B------:R-:W-:-:S03]  /*48670*/  USEL UR12, URZ, 0x4, !UP1 ;  /* 0x000000043f0c7887 */ /* 0x000fc6000c800000 */
[----:B------:R1:W-:Y:S01]  /*48680*/  LDGSTS.E [R2+0x7780], desc[UR14][R4.64], P1 ;  /* 0x0778000004027fae */ /* 0x0003e2000892184e */
[----:B------:R-:W-:Y:S01]  /*48690*/  USEL UR12, UR12, URZ, !UP0 ;  /* 0x0000003f0c0c7287 */ /* 0x000fe2000c000000 */
[----:B----4-:R-:W-:-:S05]  /*486a0*/  IADD3 R3, P1, R3, UR13, RZ ;  /* 0x0000000d03037c10 */ /* 0x010fca000ff3e0ff */
[----:B------:R-:W-:Y:S02]  /*486b0*/  ISETP.NE.U32.AND P0, PT, RZ, UR12, PT ;  /* 0x0000000cff007c0c */ /* 0x000fe4000bf05070 */
[----:B------:R-:W-:Y:S01]  /*486c0*/  IADD3 R8, P2, R8, UR13, RZ ;  /* 0x0000000d08087c10 */ /* 0x000fe2000ff5e0ff */
[----:B------:R4:W-:Y:S01]  /*486d0*/  STL [R1+0x1560], R3 ;  /* 0x0015600301007387 */ /* 0x0009e20000100800 */
[----:B-1----:R-:W-:Y:S01]  /*486e0*/  IMAD.MOV.U32 R4, RZ, RZ, R3 ;  /* 0x000000ffff047224 */ /* 0x002fe200078e0003 */
[----:B------:R-:W-:-:S05]  /*486f0*/  IADD3.X R16, R16, UR7, RZ, P1, !PT ;  /* 0x0000000710107c10 */ /* 0x000fca0008ffe4ff */
[----:B------:R-:W-:Y:S01]  /*48700*/  IMAD.MOV.U32 R5, RZ, RZ, R16 ;  /* 0x000000ffff057224 */ /* 0x000fe200078e0010 */
[----:B------:R-:W-:Y:S01]  /*48710*/  STL [R1+0x155c], R16 ;  /* 0x00155c1001007387 */ /* 0x000fe20000100800 */
[----:B------:R-:W-:-:S03]  /*48720*/  IADD3.X R15, R15, UR7, RZ, P2, !PT ;  /* 0x000000070f0f7c10 */ /* 0x000fc600097fe4ff */
[----:B------:R1:W-:Y:S04]  /*48730*/  STL [R1+0x1568], R8 ;  /* 0x0015680801007387 */ /* 0x0003e80000100800 */
[----:B----4-:R-:W4:Y:S04]  /*48740*/  LDL.LU R3, [R1+0x1590] ;  /* 0x0015900001037983 */ /* 0x010f280000300800 */
[----:B------:R1:W-:Y:S04]  /*48750*/  LDGSTS.E [R2+0x8400], desc[UR14][R4.64], P0 ;  /* 0x0840000004027fae */ /* 0x0003e8000812184e */
[----:B------:R-:W-:Y:S01]  /*48760*/  STL [R1+0x1564], R15 ;  /* 0x0015640f01007387 */ /* 0x000fe20000100800 */
[----:B-1----:R-:W-:-:S03]  /*48770*/  MOV R4, R8 ;  /* 0x0000000800047202 */ /* 0x002fc60000000f00 */
[----:B------:R-:W4:Y:S01]  /*48780*/  LDL.LU R8, [R1+0x158c] ;  /* 0x00158c0001087983 */ /* 0x000f220000300800 */
[----:B---3--:R-:W-:Y:S01]  /*48790*/  IADD3 R11, P1, R11, UR13, RZ ;  /* 0x0000000d0b0b7c10 */ /* 0x008fe2000ff3e0ff */
        /* <DEDUP_REMOVED lines=8> */
[----:B---3--:R-:W-:-:S03]  /*48820*/  IMAD.MOV.U32 R4, RZ, RZ, R11 ;  /* 0x000000ffff047224 */ /* 0x008fc600078e000b */
[----:B-1----:R-:W3:Y:S04]  /*48830*/  LDL.LU R11, [R1+0x1598] ;  /* 0x00159800010b7983 */ /* 0x002ee80000300800 */
[----:B------:R1:W-:Y:S04]  /*48840*/  STL [R1+0x1574], R12 ;  /* 0x0015740c01007387 */ /* 0x0003e80000100800 */
[----:B------:R-:W3:Y:S01]  /*48850*/  LDL.LU R17, [R1+0x1660] ;  /* 0x0016600001117983 */ /* 0x000ee20000300800 */
[----:B------:R-:W-:-:S03]  /*48860*/  MOV R5, R14 ;  /* 0x0000000e00057202 */ /* 0x000fc60000000f00 */
[----:B------:R-:W3:Y:S04]  /*48870*/  LDL.LU R16, [R1+0x1594] ;  /* 0x0015940001107983 */ /* 0x000ee80000300800 */
[----:B------:R1:W-:Y:S04]  /*48880*/  LDGSTS.E [R2+0x8500], desc[UR14][R4.64], P0 ;  /* 0x0850000004027fae */ /* 0x0003e8000812184e */
[----:B------:R-:W3:Y:S01]  /*48890*/  LDL.LU R18, [R1+0x165c] ;  /* 0x00165c0001127983 */ /* 0x000ee20000300800 */
[----:B------:R-:W-:Y:S01]  /*488a0*/  IADD3 R9, P1, R9, UR13, RZ ;  /* 0x0000000d09097c10 */ /* 0x000fe2000ff3e0ff */
[----:B-1----:R-:W-:-:S02]  /*488b0*/  IMAD.MOV.U32 R5, RZ, RZ, R12 ;  /* 0x000000ffff057224 */ /* 0x002fc400078e000c */
[----:B------:R-:W-:Y:S01]  /*488c0*/  IMAD.MOV.U32 R4, RZ, RZ, R6 ;  /* 0x000000ffff047224 */ /* 0x000fe200078e0006 */
[----:B------:R-:W-:Y:S01]  /*488d0*/  IADD3 R7, P2, R7, UR13, RZ ;  /* 0x0000000d07077c10 */ /* 0x000fe2000ff5e0ff */
[----:B------:R-:W3:Y:S04]  /*488e0*/  LDL.LU R12, [R1+0x1668] ;  /* 0x00166800010c7983 */ /* 0x000ee80000300800 */
[----:B------:R-:W3:Y:S04]  /*488f0*/  LDL.LU R6, [R1+0x1670] ;  /* 0x0016700001067983 */ /* 0x000ee80000300800 */
[----:B------:R1:W-:Y:S04]  /*48900*/  STL [R1+0x1580], R9 ;  /* 0x0015800901007387 */ /* 0x0003e80000100800 */
[----:B------:R1:W-:Y:S02]  /*48910*/  LDGSTS.E [R2+0x8580], desc[UR14][R4.64], P0 ;  /* 0x0858000004027fae */ /* 0x0003e4000812184e */
[----:B-1----:R-:W-:-:S02]  /*48920*/  MOV R4, R9 ;  /* 0x0000000900047202 */ /* 0x002fc40000000f00 */
[----:B--2---:R-:W-:Y:S02]  /*48930*/  IADD3.X R13, R13, UR7, RZ, P1, !PT ;  /* 0x000000070d0d7c10 */ /* 0x004fe40008ffe4ff */
[----:B------:R-:W-:-:S03]  /*48940*/  IADD3.X R10, R10, UR7, RZ, P2, !PT ;  /* 0x000000070a0a7c10 */ /* 0x000fc600097fe4ff */
[----:B------:R-:W-:Y:S04]  /*48950*/  STL [R1+0x157c], R13 ;  /* 0x00157c0d01007387 */ /* 0x000fe80000100800 */
[----:B------:R-:W-:Y:S04]  /*48960*/  STL [R1+0x1588], R7 ;  /* 0x0015880701007387 */ /* 0x000fe80000100800 */
[----:B------:R-:W2:Y:S04]  /*48970*/  LDL.LU R14, [R1+0x1664] ;  /* 0x00166400010e7983 */ /* 0x000ea80000300800 */
[----:B------:R1:W-:Y:S04]  /*48980*/  STL [R1+0x1584], R10 ;  /* 0x0015840a01007387 */ /* 0x0003e80000100800 */
[----:B------:R-:W2:Y:S01]  /*48990*/  LDL.LU R9, [R1+0x166c] ;  /* 0x00166c0001097983 */ /* 0x000ea20000300800 */
[----:B------:R-:W-:-:S05]  /*489a0*/  IMAD.MOV.U32 R5, RZ, RZ, R13 ;  /* 0x000000ffff057224 */ /* 0x000fca00078e000d */
[----:B------:R1:W-:Y:S02]  /*489b0*/  LDGSTS.E [R2+0x8600], desc[UR14][R4.64], P0 ;  /* 0x0860000004027fae */ /* 0x0003e4000812184e */
[----:B-1----:R-:W-:Y:S01]  /*489c0*/  MOV R5, R10 ;  /* 0x0000000a00057202 */ /* 0x002fe20000000f00 */
[----:B------:R-:W-:Y:S01]  /*489d0*/  IMAD.MOV.U32 R4, RZ, RZ, R7 ;  /* 0x000000ffff047224 */ /* 0x000fe200078e0007 */
[----:B------:R-:W2:Y:S04]  /*489e0*/  LDL.LU R10, [R1+0x1678] ;  /* 0x00167800010a7983 */ /* 0x000ea80000300800 */
[----:B------:R-:W2:Y:S01]  /*489f0*/  LDL.LU R7, [R1+0x1680] ;  /* 0x0016800001077983 */ /* 0x000ea20000300800 */
[----:B------:R-:W-:-:S03]  /*48a00*/  UISETP.GT.AND UP1, UPT, UR17, 0x25, UPT ;  /* 0x000000251100788c */ /* 0x000fc6000bf24270 */
[----:B------:R1:W-:Y:S01]  /*48a10*/  LDGSTS.E [R2+0x8680], desc[UR14][R4.64], P0 ;  /* 0x0868000004027fae */ /* 0x0003e2000812184e */
[----:B----4-:R-:W-:-:S05]  /*48a20*/  IADD3 R3, P1, R3, UR13, RZ ;  /* 0x0000000d03037c10 */ /* 0x010fca000ff3e0ff */
        /* <DEDUP_REMOVED lines=9> */
[----:B----4-:R-:W4:Y:S04]  /*48ac0*/  LDL.LU R8, [R1+0x1688] ;  /* 0x0016880001087983 */ /* 0x010f280000300800 */
[----:B------:R1:W-:Y:S01]  /*48ad0*/  LDGSTS.E [R2+0x8700], desc[UR14][R4.64], P0 ;  /* 0x0870000004027fae */ /* 0x0003e2000812184e */
[----:B---3--:R-:W-:-:S03]  /*48ae0*/  IADD3 R11, P2, R11, UR13, RZ ;  /* 0x0000000d0b0b7c10 */ /* 0x008fc6000ff5e0ff */
[----:B------:R-:W3:Y:S01]  /*48af0*/  LDL.LU R3, [R1+0x1690] ;  /* 0x0016900001037983 */ /* 0x000ee20000300800 */
        /* <DEDUP_REMOVED lines=11> */
[----:B-1----:R-:W3:Y:S01]  /*48bb0*/  LDL.LU R16, [R1+0x1684] ;  /* 0x0016840001107983 */ /* 0x002ee20000300800 */
[----:B------:R-:W-:-:S03]  /*48bc0*/  IADD3 R6, P2, R6, UR13, RZ ;  /* 0x0000000d06067c10 */ /* 0x000fc6000ff5e0ff */
[----:B------:R-:W-:Y:S01]  /*48bd0*/  STL [R1+0x165c], R18 ;  /* 0x00165c1201007387 */ /* 0x000fe20000100800 */
[----:B------:R-:W-:Y:S01]  /*48be0*/  IMAD.MOV.U32 R4, RZ, RZ, R17 ;  /* 0x000000ffff047224 */ /* 0x000fe200078e0011 */
[----:B------:R-:W-:Y:S02]  /*48bf0*/  MOV R5, R18 ;  /* 0x0000001200057202 */ /* 0x000fe40000000f00 */
[----:B------:R-:W3:Y:S04]  /*48c00*/  LDL.LU R11, [R1+0x168c] ;  /* 0x00168c00010b7983 */ /* 0x000ee80000300800 */
[----:B------:R1:W-:Y:S04]  /*48c10*/  STL [R1+0x1668], R12 ;  /* 0x0016680c01007387 */ /* 0x0003e80000100800 */
[----:B------:R1:W-:Y:S02]  /*48c20*/  LDGSTS.E [R2+0x9400], desc[UR14][R4.64], P1 ;  /* 0x0940000004027fae */ /* 0x0003e4000892184e */
[----:B-1----:R-:W-:Y:S01]  /*48c30*/  IMAD.MOV.U32 R4, RZ, RZ, R12 ;  /* 0x000000ffff047224 */ /* 0x002fe200078e000c */
[----:B--2---:R-:W-:-:S05]  /*48c40*/  IADD3.X R14, R14, UR7, RZ, P0, !PT ;  /* 0x000000070e0e7c10 */ /* 0x004fca00087fe4ff */
[----:B------:R1:W-:Y:S01]  /*48c50*/  STL [R1+0x1664], R14 ;  /* 0x0016640e01007387 */ /* 0x0003e20000100800 */
[----:B------:R-:W-:-:S03]  /*48c60*/  IADD3.X R9, R9, UR7, RZ, P2, !PT ;  /* 0x0000000709097c10 */ /* 0x000fc600097fe4ff */
[----:B------:R-:W-:Y:S01]  /*48c70*/  STL [R1+0x1670], R6 ;  /* 0x0016700601007387 */ /* 0x000fe20000100800 */
[----:B------:R-:W-:-:S03]  /*48c80*/  IMAD.MOV.U32 R5, RZ, RZ, R14 ;  /* 0x000000ffff057224 */ /* 0x000fc600078e000e */
[----:B------:R-:W2:Y:S04]  /*48c90*/  LDL.LU R12, [R1+0x1698] ;  /* 0x00169800010c7983 */ /* 0x000ea80000300800 */
[----:B------:R1:W-:Y:S04]  /*48ca0*/  STL [R1+0x166c], R9 ;  /* 0x00166c0901007387 */ /* 0x0003e80000100800 */
[----:B-1----:R-:W2:Y:S04]  /*48cb0*/  LDL.LU R14, [R1+0x1694] ;  /* 0x00169400010e7983 */ /* 0x002ea80000300800 */
[----:B------:R1:W-:Y:S01]  /*48cc0*/  LDGSTS.E [R2+0x9480], desc[UR14][R4.64], P1 ;  /* 0x0948000004027fae */ /* 0x0003e2000892184e */
[----:B------:R-:W-:-:S02]  /*48cd0*/  IADD3 R10, P0, R10, UR13, RZ ;  /* 0x0000000d0a0a7c10 */ /* 0x000fc4000ff1e0ff */
        /* <DEDUP_REMOVED lines=12> */
[----:B------:R-:W-:Y:S01]  /*48da0*/  STL [R1+0x1680], R7 ;  /* 0x0016800701007387 */ /* 0x000fe20000100800 */
[----:B----4-:R-:W-:-:S03]  /*48db0*/  IADD3 R8, P0, R8, UR13, RZ ;  /* 0x0000000d08087c10 */ /* 0x010fc6000ff1e0ff */
[----:B------:R4:W-:Y:S04]  /*48dc0*/  LDGSTS.E [R2+0x9580], desc[UR14][R4.64], P1 ;  /* 0x0958000004027fae */ /* 0x0009e8000892184e */
[----:B-1----:R-:W2:Y:S04]  /*48dd0*/  LDL.LU R13, [R1+0x175c] ;  /* 0x00175c00010d7983 */ /* 0x002ea80000300800 */
[----:B------:R1:W-:Y:S04]  /*48de0*/  STL [R1+0x167c], R15 ;  /* 0x00167c0f01007387 */ /* 0x0003e80000100800 */
[----:B------:R-:W2:Y:S01]  /*48df0*/  LDL.LU R10, [R1+0x1764] ;  /* 0x00176400010a7983 */ /* 0x000ea20000300800 */
[----:B----4-:R-:W-:Y:S01]  /*48e00*/  IMAD.MOV.U32 R4, RZ, RZ, R7 ;  /* 0x000000ffff047224 */ /* 0x010fe200078e0007 */
[----:B---3--:R-:W-:Y:S01]  /*48e10*/  IADD3 R3, P2, R3, UR13, RZ ;  /* 0x0000000d03037c10 */ /* 0x008fe2000ff5e0ff */
[----:B------:R-:W-:-:S02]  /*48e20*/  IMAD.MOV.U32 R5, RZ, RZ, R15 ;  /* 0x000000ffff057224 */ /* 0x000fc400078e000f */
[----:B-1----:R-:W3:Y:S04]  /*48e30*/  LDL.LU R15, [R1+0x1770] ;  /* 0x00177000010f7983 */ /* 0x002ee80000300800 */
[----:B------:R-:W4:Y:S04]  /*48e40*/  LDL.LU R7, [R1+0x1778] ;  /* 0x0017780001077983 */ /* 0x000f280000300800 */
[----:B------:R-:W-:Y:S04]  /*48e50*/  STL [R1+0x1688], R8 ;  /* 0x0016880801007387 */ /* 0x000fe80000100800 */
[----:B------:R1:W-:Y:S01]  /*48e60*/  LDGSTS.E [R2+0x9600], desc[UR14][R4.64], P1 ;  /* 0x0960000004027fae */ /* 0x0003e2000892184e */
[----:B------:R-:W-:-:S05]  /*48e70*/  IADD3.X R16, R16, UR7, RZ, P0, !PT ;  /* 0x0000000710107c10 */ /* 0x000fca00087fe4ff */
[----:B------:R1:W-:Y:S02]  /*48e80*/  STL [R1+0x1684], R16 ;  /* 0x0016841001007387 */ /* 0x0003e40000100800 */
[----:B-1----:R-:W-:Y:S01]  /*48e90*/  IMAD.MOV.U32 R5, RZ, RZ, R16 ;  /* 0x000000ffff057224 */ /* 0x002fe200078e0010 */
[----:B------:R-:W-:Y:S01]  /*48ea0*/  MOV R4, R8 ;  /* 0x0000000800047202 */ /* 0x000fe20000000f00 */
[----:B------:R-:W-:Y:S01]  /*48eb0*/  STL [R1+0x1690], R3 ;  /* 0x0016900301007387 */ /* 0x000fe20000100800 */
[----:B------:R-:W-:-:S03]  /*48ec0*/  IADD3.X R11, R11, UR7, RZ, P2, !PT ;  /* 0x000000070b0b7c10 */ /* 0x000fc600097fe4ff */
[----:B------:R1:W-:Y:S04]  /*48ed0*/  LDGSTS.E [R2+0x9680], desc[UR14][R4.64], P1 ;  /* 0x0968000004027fae */ /* 0x0003e8000892184e */
[----:B------:R-:W4:Y:S04]  /*48ee0*/  LDL.LU R16, [R1+0x176c] ;  /* 0x00176c0001107983 */ /* 0x000f280000300800 */
[----:B------:R1:W-:Y:S02]  /*48ef0*/  STL [R1+0x168c], R11 ;  /* 0x00168c0b01007387 */ /* 0x0003e40000100800 */
[----:B-1----:R-:W-:Y:S01]  /*48f00*/  IMAD.MOV.U32 R4, RZ, RZ, R3 ;  /* 0x000000ffff047224 */ /* 0x002fe200078e0003 */
[----:B------:R-:W-:Y:S01]  /*48f10*/  MOV R5, R11 ;  /* 0x0000000b00057202 */ /* 0x000fe20000000f00 */
[----:B------:R-:W4:Y:S04]  /*48f20*/  LDL.LU R8, [R1+0x1774] ;  /* 0x0017740001087983 */ /* 0x000f280000300800 */
[----:B------:R-:W4:Y:S04]  /*48f30*/  LDL.LU R11, [R1+0x1780] ;  /* 0x00178000010b7983 */ /* 0x000f280000300800 */
[----:B------:R-:W4:Y:S04]  /*48f40*/  LDL.LU R3, [R1+0x1788] ;  /* 0x0017880001037983 */ /* 0x000f280000300800 */
[----:B------:R1:W-:Y:S01]  /*48f50*/  LDGSTS.E [R2+0x9700], desc[UR14][R4.64], P1 ;  /* 0x0970000004027fae */ /* 0x0003e2000892184e */
[----:B--2---:R-:W-:-:S04]  /*48f60*/  IADD3 R12, P0, R12, UR13, RZ ;  /* 0x0000000d0c0c7c10 */ /* 0x004fc8000ff1e0ff */
[----:B------:R-:W-:Y:S01]  /*48f70*/  IADD3.X R14, R14, UR7, RZ, P0, !PT ;  /* 0x000000070e0e7c10 */ /* 0x000fe200087fe4ff */
[----:B------:R-:W-:Y:S04]  /*48f80*/  STL [R1+0x1698], R12 ;  /* 0x0016980c01007387 */ /* 0x000fe80000100800 */
[----:B------:R2:W-:Y:S01]  /*48f90*/  STL [R1+0x1694], R14 ;  /* 0x0016940e01007387 */ /* 0x0005e20000100800 */
[----:B-1----:R-:W-:Y:S02]  /*48fa0*/  IMAD.MOV.U32 R5, RZ, RZ, R14 ;  /* 0x000000ffff057224 */ /* 0x002fe400078e000e */
[----:B------:R-:W-:-:S05]  /*48fb0*/  IMAD.MOV.U32 R4, RZ, RZ, R12 ;  /* 0x000000ffff047224 */ /* 0x000fca00078e000c */
[----:B------:R1:W-:Y:S04]  /*48fc0*/  LDGSTS.E [R2+0x9780], desc[UR14][R4.64], P1 ;  /* 0x0978000004027fae */ /* 0x0003e8000892184e */
[----:B--2---:R-:W2:Y:S04]  /*48fd0*/  LDL.LU R14, [R1+0x177c] ;  /* 0x00177c00010e7983 */ /* 0x004ea80000300800 */
[----:B------:R-:W2:Y:S01]  /*48fe0*/  LDL.LU R12, [R1+0x1784] ;  /* 0x00178400010c7983 */ /* 0x000ea20000300800 */
[----:B------:R-:W-:Y:S02]  /*48ff0*/  IADD3 R9, P1, R9, UR13, RZ ;  /* 0x0000000d09097c10 */ /* 0x000fe4000ff3e0ff */
[----:B------:R-:W-:-:S03]  /*49000*/  IADD3 R6, P2, R6, UR13, RZ ;  /* 0x0000000d06067c10 */ /* 0x000fc6000ff5e0ff */
[----:B------:R3:W-:Y:S01]  /*49010*/  STL [R1+0x1760], R9 ;  /* 0x0017600901007387 */ /* 0x0007e20000100800 */
[----:B-1----:R-:W-:Y:S01]  /*49020*/  MOV R4, R9 ;  /* 0x0000000900047202 */ /* 0x002fe20000000f00 */
        /* <DEDUP_REMOVED lines=8> */
[----:B------:R-:W-:-:S03]  /*490b0*/  IMAD.MOV.U32 R5, RZ, RZ, R13 ;  /* 0x000000ffff057224 */ /* 0x000fc600078e000d */
[----:B---3--:R-:W3:Y:S04]  /*490c0*/  LDL.LU R9, [R1+0x1790] ;  /* 0x0017900001097983 */ /* 0x008ee80000300800 */
[----:B------:R4:W-:Y:S04]  /*490d0*/  STL [R1+0x1764], R10 ;  /* 0x0017640a01007387 */ /* 0x0009e80000100800 */
[----:B-1----:R-:W3:Y:S01]  /*490e0*/  LDL.LU R13, [R1+0x178c] ;  /* 0x00178c00010d7983 */ /* 0x002ee20000300800 */
[----:B------:R-:W-:-:S03]  /*490f0*/  IADD3 R15, P1, R15, UR13, RZ ;  /* 0x0000000d0f0f7c10 */ /* 0x000fc6000ff3e0ff */
[----:B------:R1:W-:Y:S01]  /*49100*/  LDGSTS.E [R2+0xa400], desc[UR14][R4.64], P0 ;  /* 0x0a40000004027fae */ /* 0x0003e2000812184e */
[----:B----4-:R-:W-:Y:S01]  /*49110*/  IADD3 R7, P2, R7, UR13, RZ ;  /* 0x0000000d07077c10 */ /* 0x010fe2000ff5e0ff */
[----:B-1----:R-:W-:Y:S01]  /*49120*/  IMAD.MOV.U32 R4, RZ, RZ, R6 ;  /* 0x000000ffff047224 */ /* 0x002fe200078e0006 */
[----:B------:R-:W-:Y:S01]  /*49130*/  MOV R5, R10 ;  /* 0x0000000a00057202 */ /* 0x000fe20000000f00 */
[----:B------:R-:W4:Y:S04]  /*49140*/  LDL.LU R6, [R1+0x1798] ;  /* 0x0017980001067983 */ /* 0x000f280000300800 */
[----:B------:R-:W4:Y:S04]  /*49150*/  LDL.LU R10, [R1+0x1860] ;  /* 0x00186000010a7983 */ /* 0x000f280000300800 */
[----:B------:R-:W-:Y:S01]  /*49160*/  STL [R1+0x1770], R15 ;  /* 0x0017700f01007387 */ /* 0x000fe20000100800 */
[----:B------:R-:W-:-:S03]  /*49170*/  IADD3.X R16, R16, UR7, RZ, P1, !PT ;  /* 0x0000000710107c10 */ /* 0x000fc60008ffe4ff */
[----:B------:R1:W-:Y:S04]  /*49180*/  LDGSTS.E [R2+0xa480], desc[UR14][R4.64], P0 ;  /* 0x0a48000004027fae */ /* 0x0003e8000812184e */
[----:B------:R1:W-:Y:S04]  /*49190*/  STL [R1+0x176c], R16 ;  /* 0x00176c1001007387 */ /* 0x0003e80000100800 */
[----:B------:R-:W-:Y:S01]  /*491a0*/  STL [R1+0x1778], R7 ;  /* 0x0017780701007387 */ /* 0x000fe20000100800 */
[----:B------:R-:W-:Y:S01]  /*491b0*/  IADD3.X R8, R8, UR7, RZ, P2, !PT ;  /* 0x0000000708087c10 */ /* 0x000fe200097fe4ff */
[----:B-1----:R-:W-:-:S02]  /*491c0*/  IMAD.MOV.U32 R5, RZ, RZ, R16 ;  /* 0x000000ffff057224 */ /* 0x002fc400078e0010 */
        /* <DEDUP_REMOVED lines=14> */
[----:B--2---:R-:W-:-:S04]  /*492b0*/  IADD3.X R14, R14, UR7, RZ, P1, !PT ;  /* 0x000000070e0e7c10 */ /* 0x004fc80008ffe4ff */
[----:B------:R-:W-:Y:S01]  /*492c0*/  MOV R5, R14 ;  /* 0x0000000e00057202 */ /* 0x000fe20000000f00 */
[----:B------:R1:W-:Y:S01]  /*492d0*/  STL [R1+0x177c], R14 ;  /* 0x00177c0e01007387 */ /* 0x0003e20000100800 */
[----:B------:R-:W-:-:S03]  /*492e0*/  IADD3.X R12, R12, UR7, RZ, P2, !PT ;  /* 0x000000070c0c7c10 */ /* 0x000fc600097fe4ff */
[----:B------:R-:W-:Y:S04]  /*492f0*/  STL [R1+0x1788], R3 ;  /* 0x0017880301007387 */ /* 0x000fe80000100800 */
[----:B------:R2:W-:Y:S04]  /*49300*/  LDGSTS.E [R2+0xa600], desc[UR14][R4.64], P0 ;  /* 0x0a60000004027fae */ /* 0x0005e8000812184e */
[----:B-1----:R-:W4:Y:S04]  /*49310*/  LDL.LU R14, [R1+0x1864] ;  /* 0x00186400010e7983 */ /* 0x002f280000300800 */
[----:B------:R1:W-:Y:S04]  /*49320*/  STL [R1+0x1784], R12 ;  /* 0x0017840c01007387 */ /* 0x0003e80000100800 */
[----:B------:R-:W4:Y:S01]  /*49330*/  LDL.LU R11, [R1+0x186c] ;  /* 0x00186c00010b7983 */ /* 0x000f220000300800 */
[----:B--2---:R-:W-:-:S02]  /*49340*/  IMAD.MOV.U32 R4, RZ, RZ, R3 ;  /* 0x000000ffff047224 */ /* 0x004fc400078e0003 */
[----:B------:R-:W-:Y:S02]  /*49350*/  IMAD.MOV.U32 R5, RZ, RZ, R12 ;  /* 0x000000ffff057224 */ /* 0x000fe400078e000c */
[----:B-1----:R-:W2:Y:S04]  /*49360*/  LDL.LU R12, [R1+0x1878] ;  /* 0x00187800010c7983 */ /* 0x002ea80000300800 */
[----:B------:R-:W2:Y:S04]  /*49370*/  LDL.LU R3, [R1+0x1880] ;  /* 0x0018800001037983 */ /* 0x000ea80000300800 */
[----:B------:R1:W-:Y:S01]  /*49380*/  LDGSTS.E [R2+0xa680], desc[UR14][R4.64], P0 ;  /* 0x0a68000004027fae */ /* 0x0003e2000812184e */
[----:B------:R-:W-:-:S04]  /*49390*/  UISETP.GT.AND UP1, UPT, UR17, 0x2d, UPT ;  /* 0x0000002d1100788c */ /* 0x000fc8000bf24270 */
[----:B------:R-:W-:Y:S01]  /*493a0*/  USEL UR12, URZ, 0x4, !UP1 ;  /* 0x000000043f0c7887 */ /* 0x000fe2000c800000 */
[----:B---3--:R-:W-:-:S04]  /*493b0*/  IADD3 R9, P1, R9, UR13, RZ ;  /* 0x0000000d09097c10 */ /* 0x008fc8000ff3e0ff */
[----:B------:R-:W-:Y:S01]  /*493c0*/  IADD3.X R13, R13, UR7, RZ, P1, !PT ;  /* 0x000000070d0d7c10 */ /* 0x000fe20008ffe4ff */
[----:B------:R-:W-:Y:S04]  /*493d0*/  STL [R1+0x1790], R9 ;  /* 0x0017900901007387 */ /* 0x000fe80000100800 */
[----:B------:R3:W-:Y:S01]  /*493e0*/  STL [R1+0x178c], R13 ;  /* 0x00178c0d01007387 */ /* 0x0007e20000100800 */
[----:B-1----:R-:W-:Y:S01]  /*493f0*/  IMAD.MOV.U32 R5, RZ, RZ, R13 ;  /* 0x000000ffff057224 */ /* 0x002fe200078e000d */
[----:B------:R-:W-:Y:S01]  /*49400*/  MOV R4, R9 ;  /* 0x0000000900047202 */ /* 0x000fe20000000f00 */
[----:B------:R-:W-:-:S04]  /*49410*/  USEL UR12, UR12, URZ, !UP0 ;  /* 0x0000003f0c0c7287 */ /* 0x000fc8000c000000 */
[----:B------:R1:W-:Y:S04]  /*49420*/  LDGSTS.E [R2+0xa700], desc[UR14][R4.64], P0 ;  /* 0x0a70000004027fae */ /* 0x0003e8000812184e */
[----:B---3--:R-:W3:Y:S04]  /*49430*/  LDL.LU R13, [R1+0x1874] ;  /* 0x00187400010d7983 */ /* 0x008ee80000300800 */
[----:B------:R-:W3:Y:S01]  /*49440*/  LDL.LU R9, [R1+0x187c] ;  /* 0x00187c0001097983 */ /* 0x000ee20000300800 */
[----:B----4-:R-:W-:Y:S02]  /*49450*/  IADD3 R6, P2, R6, UR13, RZ ;  /* 0x0000000d06067c10 */ /* 0x010fe4000ff5e0ff */
[----:B------:R-:W-:-:S02]  /*49460*/  IADD3 R10, P3, R10, UR13, RZ ;  /* 0x0000000d0a0a7c10 */ /* 0x000fc4000ff7e0ff */
[----:B------:R-:W-:Y:S01]  /*49470*/  ISETP.NE.U32.AND P1, PT, RZ, UR12, PT ;  /* 0x0000000cff007c0c */ /* 0x000fe2000bf25070 */
[----:B-1----:R-:W-:Y:S01]  /*49480*/  IMAD.MOV.U32 R4, RZ, RZ, R6 ;  /* 0x000000ffff047224 */ /* 0x002fe200078e0006 */
[----:B------:R1:W-:Y:S01]  /*49490*/  STL [R1+0x1798], R6 ;  /* 0x0017980601007387 */ /* 0x0003e20000100800 */
[----:B------:R-:W-:-:S04]  /*494a0*/  IADD3.X R16, R16, UR7, RZ, P2, !PT ;  /* 0x0000000710107c10 */ /* 0x000fc800097fe4ff */
[----:B------:R-:W-:Y:S01]  /*494b0*/  MOV R5, R16 ;  /* 0x0000001000057202 */ /* 0x000fe20000000f00 */
[----:B------:R-:W-:Y:S04]  /*494c0*/  STL [R1+0x1794], R16 ;  /* 0x0017941001007387 */ /* 0x000fe80000100800 */
[----:B------:R4:W-:Y:S01]  /*494d0*/  LDGSTS.E [R2+0xa780], desc[UR14][R4.64], P0 ;  /* 0x0a78000004027fae */ /* 0x0009e2000812184e */
[----:B------:R-:W-:-:S03]  /*494e0*/  IADD3.X R15, R15, UR7, RZ, P3, !PT ;  /* 0x000000070f0f7c10 */ /* 0x000fc60009ffe4ff */
[----:B------:R1:W-:Y:S04]  /*494f0*/  STL [R1+0x1860], R10 ;  /* 0x0018600a01007387 */ /* 0x0003e80000100800 */
[----:B------:R-:W3:Y:S01]  /*49500*/  LDL.LU R17, [R1+0x1888] ;  /* 0x0018880001117983 */ /* 0x000ee20000300800 */
[----:B------:R-:W-:-:S03]  /*49510*/  IADD3 R8, P0, R8, UR13, RZ ;  /* 0x0000000d08087c10 */ /* 0x000fc6000ff1e0ff */
[----:B------:R-:W-:Y:S01]  /*49520*/  STL [R1+0x185c], R15 ;  /* 0x00185c0f01007387 */ /* 0x000fe20000100800 */
[----:B----4-:R-:W-:Y:S02]  /*49530*/  IMAD.MOV.U32 R4, RZ, RZ, R10 ;  /* 0x000000ffff047224 */ /* 0x010fe400078e000a */
[----:B------:R-:W-:Y:S01]  /*49540*/  IMAD.MOV.U32 R5, RZ, RZ, R15 ;  /* 0x000000ffff057224 */ /* 0x000fe200078e000f */
[----:B-1----:R-:W4:Y:S01]  /*49550*/  LDL.LU R6, [R1+0x1890] ;  /* 0x0018900001067983 */ /* 0x002f220000300800 */
[----:B------:R-:W-:-:S03]  /*49560*/  IADD3 R7, P2, R7, UR13, RZ ;  /* 0x0000000d07077c10 */ /* 0x000fc6000ff5e0ff */
[----:B------:R-:W4:Y:S04]  /*49570*/  LDL.LU R18, [R1+0x1884] ;  /* 0x0018840001127983 */ /* 0x000f280000300800 */
[----:B------:R-:W4:Y:S04]  /*49580*/  LDL.LU R10, [R1+0x188c] ;  /* 0x00188c00010a7983 */ /* 0x000f280000300800 */
[----:B------:R1:W-:Y:S04]  /*49590*/  LDGSTS.E [R2+0xb400], desc[UR14][R4.64], P1 ;  /* 0x0b40000004027fae */ /* 0x0003e8000892184e */
[----:B------:R1:W-:Y:S02]  /*495a0*/  STL [R1+0x1868], R8 ;  /* 0x0018680801007387 */ /* 0x0003e40000100800 */
[----:B-1----:R-:W-:-:S02]  /*495b0*/  MOV R4, R8 ;  /* 0x0000000800047202 */ /* 0x002fc40000000f00 */
[----:B------:R-:W-:-:S05]  /*495c0*/  IADD3.X R14, R14, UR7, RZ, P0, !PT ;  /* 0x000000070e0e7c10 */ /* 0x000fca00087fe4ff */
[----:B------:R-:W-:Y:S01]  /*495d0*/  IMAD.MOV.U32 R5, RZ, RZ, R14 ;  /* 0x000000ffff057224 */ /* 0x000fe200078e000e */
[----:B------:R-:W-:Y:S01]  /*495e0*/  STL [R1+0x1864], R14 ;  /* 0x0018640e01007387 */ /* 0x000fe20000100800 */
[----:B------:R-:W-:-:S03]  /*495f0*/  IADD3.X R11, R11, UR7, RZ, P2, !PT ;  /* 0x000000070b0b7c10 */ /* 0x000fc600097fe4ff */
[----:B------:R-:W-:Y:S04]  /*49600*/  STL [R1+0x1870], R7 ;  /* 0x0018700701007387 */ /* 0x000fe80000100800 */
[----:B------:R-:W4:Y:S04]  /*49610*/  LDL.LU R8, [R1+0x1898] ;  /* 0x0018980001087983 */ /* 0x000f280000300800 */
[----:B------:R1:W-:Y:S04]  /*49620*/  LDGSTS.E [R2+0xb480], desc[UR14][R4.64], P1 ;  /* 0x0b48000004027fae */ /* 0x0003e8000892184e */
[----:B------:R2:W-:Y:S01]  /*49630*/  STL [R1+0x186c], R11 ;  /* 0x00186c0b01007387 */ /* 0x0005e20000100800 */
[----:B-1----:R-:W-:-:S03]  /*49640*/  MOV R5, R11 ;  /* 0x0000000b00057202 */ /* 0x002fc60000000f00 */
[----:B--2---:R-:W2:Y:S01]  /*49650*/  LDL.LU R11, [R1+0x1894] ;  /* 0x00189400010b7983 */ /* 0x004ea20000300800 */
[----:B------:R-:W-:Y:S01]  /*49660*/  IADD3 R12, P0, R12, UR13, RZ ;  /* 0x0000000d0c0c7c10 */ /* 0x000fe2000ff1e0ff */
[----:B------:R-:W-:Y:S01]  /*49670*/  IMAD.MOV.U32 R4, RZ, RZ, R7 ;  /* 0x000000ffff047224 */ /* 0x000fe200078e0007 */
[----:B------:R-:W-:Y:S01]  /*49680*/  IADD3 R3, P2, R3, UR13, RZ ;  /* 0x0000000d03037c10 */ /* 0x000fe2000ff5e0ff */
[----:B------:R-:W2:Y:S04]  /*49690*/  LDL.LU R15, [R1+0x1960] ;  /* 0x00196000010f7983 */ /* 0x000ea80000300800 */
[----:B------:R-:W2:Y:S04]  /*496a0*/  LDL.LU R7, [R1+0x1968] ;  /* 0x0019680001077983 */ /* 0x000ea80000300800 */
[----:B------:R1:W-:Y:S04]  /*496b0*/  STL [R1+0x1878], R12 ;  /* 0x0018780c01007387 */ /* 0x0003e80000100800 */
[----:B------:R1:W-:Y:S02]  /*496c0*/  LDGSTS.E [R2+0xb500], desc[UR14][R4.64], P1 ;  /* 0x0b50000004027fae */ /* 0x0003e4000892184e */
[----:B-1----:R-:W-:Y:S01]  /*496d0*/  IMAD.MOV.U32 R4, RZ, RZ, R12 ;  /* 0x000000ffff047224 */ /* 0x002fe200078e000c */
[----:B---3--:R-:W-:-:S02]  /*496e0*/  IADD3.X R13, R13, UR7, RZ, P0, !PT ;  /* 0x000000070d0d7c10 */ /* 0x008fc400087fe4ff */
[----:B------:R-:W-:-:S03]  /*496f0*/  IADD3.X R9, R9, UR7, RZ, P2, !PT ;  /* 0x0000000709097c10 */ /* 0x000fc600097fe4ff */
[----:B------:R-:W-:Y:S01]  /*49700*/  STL [R1+0x1874], R13 ;  /* 0x0018740d01007387 */ /* 0x000fe20000100800 */
[----:B------:R-:W-:-:S03]  /*49710*/  IMAD.MOV.U32 R5, RZ, RZ, R13 ;  /* 0x000000ffff057224 */ /* 0x000fc600078e000d */
[----:B------:R-:W-:Y:S04]  /*49720*/  STL [R1+0x1880], R3 ;  /* 0x0018800301007387 */ /* 0x000fe80000100800 */
[----:B------:R-:W3:Y:S04]  /*49730*/  LDL.LU R16, [R1+0x195c] ;  /* 0x00195c0001107983 */ /* 0x000ee80000300800 */
[----:B------:R1:W-:Y:S04]  /*49740*/  STL [R1+0x187c], R9 ;  /* 0x00187c0901007387 */ /* 0x0003e80000100800 */
[----:B------:R-:W3:Y:S04]  /*49750*/  LDL.LU R12, [R1+0x1964] ;  /* 0x00196400010c7983 */ /* 0x000ee80000300800 */
[----:B------:R1:W-:Y:S04]  /*49760*/  LDGSTS.E [R2+0xb580], desc[UR14][R4.64], P1 ;  /* 0x0b58000004027fae */ /* 0x0003e8000892184e */
[----:B------:R-:W3:Y:S01]  /*49770*/  LDL.LU R14, [R1+0x196c] ;  /* 0x00196c00010e7983 */ /* 0x000ee20000300800 */
[----:B-1----:R-:W-:-:S03]  /*49780*/  IMAD.MOV.U32 R5, RZ, RZ, R9 ;  /* 0x000000ffff057224 */ /* 0x002fc600078e0009 */
[----:B------:R-:W3:Y:S01]  /*49790*/  LDL.LU R9, [R1+0x1970] ;  /* 0x0019700001097983 */ /* 0x000ee20000300800 */
[----:B------:R-:W-:-:S03]  /*497a0*/  MOV R4, R3 ;  /* 0x0000000300047202 */ /* 0x000fc60000000f00 */
[----:B------:R-:W3:Y:S04]  /*497b0*/  LDL.LU R13, [R1+0x1974] ;  /* 0x00197400010d7983 */ /* 0x000ee80000300800 */
[----:B------:R-:W3:Y:S01]  /*497c0*/  LDL.LU R3, [R1+0x1978] ;  /* 0x0019780001037983 */ /* 0x000ee20000300800 */
[----:B------:R-:W-:-:S03]  /*497d0*/  IADD3 R17, P0, R17, UR13, RZ ;  /* 0x0000000d11117c10 */ /* 0x000fc6000ff1e0ff */
[----:B------:R1:W-:Y:S01]  /*497e0*/  LDGSTS.E [R2+0xb600], desc[UR14][R4.64], P1 ;  /* 0x0b60000004027fae */ /* 0x0003e2000892184e */
[----:B----4-:R-:W-:Y:S02]  /*497f0*/  IADD3 R6, P2, R6, UR13, RZ ;  /* 0x0000000d06067c10 */ /* 0x010fe4000ff5e0ff */
[----:B------:R-:W-:Y:S01]  /*49800*/  IADD3.X R18, R18, UR7, RZ, P0, !PT ;  /* 0x0000000712127c10 */ /* 0x000fe200087fe4ff */
[----:B-1----:R-:W-:-:S03]  /*49810*/  IMAD.MOV.U32 R4, RZ, RZ, R17 ;  /* 0x000000ffff047224 */ /* 0x002fc600078e0011 */
[----:B------:R-:W-:Y:S02]  /*49820*/  MOV R5, R18 ;  /* 0x0000001200057202 */ /* 0x000fe40000000f00 */
[----:B------:R-:W-:Y:S01]  /*49830*/  IADD3.X R10, R10, UR7, RZ, P2, !PT ;  /* 0x000000070a0a7c10 */ /* 0x000fe200097fe4ff */
        /* <DEDUP_REMOVED lines=8> */
[----:B-1----:R-:W3:Y:S04]  /*498c0*/  LDL.LU R10, [R1+0x1980] ;  /* 0x00198000010a7983 */ /* 0x002ee80000300800 */
[----:B------:R-:W3:Y:S01]  /*498d0*/  LDL.LU R6, [R1+0x1988] ;  /* 0x0019880001067983 */ /* 0x000ee20000300800 */
[----:B------:R-:W-:-:S05]  /*498e0*/  IADD3 R8, P0, R8, UR13, RZ ;  /* 0x0000000d08087c10 */ /* 0x000fca000ff1e0ff */
[----:B------:R-:W-:Y:S01]  /*498f0*/  STL [R1+0x1898], R8 ;  /* 0x0018980801007387 */ /* 0x000fe20000100800 */
[----:B----4-:R-:W-:Y:S02]  /*49900*/  MOV R4, R8 ;  /* 0x0000000800047202 */ /* 0x010fe40000000f00 */
[----:B--2---:R-:W-:-:S05]  /*49910*/  IADD3.X R11, R11, UR7, RZ, P0, !PT ;  /* 0x000000070b0b7c10 */ /* 0x004fca00087fe4ff */
        /* <DEDUP_REMOVED lines=11> */
[----:B-1----:R-:W-:Y:S01]  /*499d0*/  IMAD.MOV.U32 R4, RZ, RZ, R15 ;  /* 0x000000ffff047224 */ /* 0x002fe200078e000f */
[----:B------:R-:W-:Y:S01]  /*499e0*/  STL [R1+0x1960], R15 ;  /* 0x0019600f01007387 */ /* 0x000fe20000100800 */
[----:B---3--:R-:W-:-:S04]  /*499f0*/  IADD3.X R16, R16, UR7, RZ, P1, !PT ;  /* 0x0000000710107c10 */ /* 0x008fc80008ffe4ff */
[----:B------:R-:W-:Y:S02]  /*49a00*/  MOV R5, R16 ;  /* 0x0000001000057202 */ /* 0x000fe40000000f00 */
[----:B------:R-:W-:-:S03]  /*49a10*/  IADD3.X R12, R12, UR7, RZ, P2, !PT ;  /* 0x000000070c0c7c10 */ /* 0x000fc600097fe4ff */
[----:B------:R1:W-:Y:S04]  /*49a20*/  LDGSTS.E [R2+0xc400], desc[UR14][R4.64], P0 ;  /* 0x0c40000004027fae */ /* 0x0003e8000812184e */
[----:B------:R-:W-:Y:S04]  /*49a30*/  STL [R1+0x195c], R16 ;  /* 0x00195c1001007387 */ /* 0x000fe80000100800 */
[----:B------:R-:W-:Y:S01]  /*49a40*/  STL [R1+0x1968], R7 ;  /* 0x0019680701007387 */ /* 0x000fe20000100800 */
[----:B-1----:R-:W-:Y:S02]  /*49a50*/  IMAD.MOV.U32 R4, RZ, RZ, R7 ;  /* 0x000000ffff047224 */ /* 0x002fe400078e0007 */
[----:B------:R-:W-:Y:S01]  /*49a60*/  IMAD.MOV.U32 R5, RZ, RZ, R12 ;  /* 0x000000ffff057224 */ /* 0x000fe200078e000c */
[----:B------:R-:W-:Y:S01]  /*49a70*/  IADD3 R9, P1, R9, UR13, RZ ;  /* 0x0000000d09097c10 */ /* 0x000fe2000ff3e0ff */
[----:B------:R1:W-:Y:S03]  /*49a80*/  STL [R1+0x1964], R12 ;  /* 0x0019640c01007387 */ /* 0x0003e60000100800 */
[----:B------:R-:W-:Y:S01]  /*49a90*/  IADD3.X R14, R14, UR7, RZ, P1, !PT ;  /* 0x000000070e0e7c10 */ /* 0x000fe20008ffe4ff */
[----:B------:R3:W-:Y:S01]  /*49aa0*/  LDGSTS.E [R2+0xc480], desc[UR14][R4.64], P0 ;  /* 0x0c48000004027fae */ /* 0x0007e2000812184e */
[----:B------:R-:W-:-:S03]  /*49ab0*/  IADD3 R3, P2, R3, UR13, RZ ;  /* 0x0000000d03037c10 */ /* 0x000fc6000ff5e0ff */
[----:B-1----:R-:W4:Y:S01]  /*49ac0*/  LDL.LU R12, [R1+0x198c] ;  /* 0x00198c00010c7983 */ /* 0x002f220000300800 */
[----:B------:R-:W-:-:S03]  /*49ad0*/  IADD3.X R13, R13, UR7, RZ, P2, !PT ;  /* 0x000000070d0d7c10 */ /* 0x000fc600097fe4ff */
[----:B------:R-:W4:Y:S01]  /*49ae0*/  LDL.LU R7, [R1+0x1990] ;  /* 0x0019900001077983 */ /* 0x000f220000300800 */
[----:B---3--:R-:W-:Y:S01]  /*49af0*/  MOV R4, R9 ;  /* 0x0000000900047202 */ /* 0x008fe20000000f00 */
[----:B------:R-:W-:Y:S02]  /*49b00*/  IMAD.MOV.U32 R5, RZ, RZ, R14 ;  /* 0x000000ffff057224 */ /* 0x000fe400078e000e */
[----:B------:R1:W-:Y:S04]  /*49b10*/  STL [R1+0x1970], R9 ;  /* 0x0019700901007387 */ /* 0x0003e80000100800 */
[----:B------:R-:W-:Y:S04]  /*49b20*/  STL [R1+0x196c], R14 ;  /* 0x00196c0e01007387 */ /* 0x000fe80000100800 */
[----:B------:R-:W-:Y:S04]  /*49b30*/  STL [R1+0x1978], R3 ;  /* 0x0019780301007387 */ /* 0x000fe80000100800 */
[----:B-1----:R-:W3:Y:S04]  /*49b40*/  LDL.LU R9, [R1+0x1998] ;  /* 0x0019980001097983 */ /* 0x002ee80000300800 */
[----:B------:R1:W-:Y:S04]  /*49b50*/  STL [R1+0x1974], R13 ;  /* 0x0019740d01007387 */ /* 0x0003e80000100800 */
[----:B------:R1:W-:Y:S04]  /*49b60*/  LDGSTS.E [R2+0xc500], desc[UR14][R4.64], P0 ;  /* 0x0c50000004027fae */ /* 0x0003e8000812184e */
[----:B------:R-:W3:Y:S01]  /*49b70*/  LDL.LU R17, [R1+0x1a60] ;  /* 0x001a600001117983 */ /* 0x000ee20000300800 */
[----:B-1----:R-:W-:-:S03]  /*49b80*/  MOV R5, R13 ;  /* 0x0000000d00057202 */ /* 0x002fc60000000f00 */
[----:B------:R-:W3:Y:S04]  /*49b90*/  LDL.LU R13, [R1+0x1994] ;  /* 0x00199400010d7983 */ /* 0x000ee80000300800 */
[----:B------:R-:W3:Y:S01]  /*49ba0*/  LDL.LU R18, [R1+0x1a5c] ;  /* 0x001a5c0001127983 */ /* 0x000ee20000300800 */
[----:B------:R-:W-:Y:S01]  /*49bb0*/  IADD3 R10, P1, R10, UR13, RZ ;  /* 0x0000000d0a0a7c10 */ /* 0x000fe2000ff3e0ff */
[----:B------:R-:W-:Y:S02]  /*49bc0*/  IMAD.MOV.U32 R4, RZ, RZ, R3 ;  /* 0x000000ffff047224 */ /* 0x000fe400078e0003 */
[----:B------:R-:W3:Y:S01]  /*49bd0*/  LDL.LU R15, [R1+0x1a68] ;  /* 0x001a6800010f7983 */ /* 0x000ee20000300800 */
[----:B------:R-:W-:-:S03]  /*49be0*/  IADD3 R6, P2, R6, UR13, RZ ;  /* 0x0000000d06067c10 */ /* 0x000fc6000ff5e0ff */
[----:B------:R-:W3:Y:S04]  /*49bf0*/  LDL.LU R3, [R1+0x1a70] ;  /* 0x001a700001037983 */ /* 0x000ee80000300800 */
[----:B------:R-:W-:Y:S04]  /*49c00*/  STL [R1+0x1980], R10 ;  /* 0x0019800a01007387 */ /* 0x000fe80000100800 */
[----:B------:R1:W-:Y:S02]  /*49c10*/  LDGSTS.E [R2+0xc580], desc[UR14][R4.64], P0 ;  /* 0x0c58000004027fae */ /* 0x0003e4000812184e */
[----:B-1----:R-:W-:Y:S01]  /*49c20*/  IMAD.MOV.U32 R4, RZ, RZ, R10 ;  /* 0x000000ffff047224 */ /* 0x002fe200078e000a */
[----:B--2---:R-:W-:-:S02]  /*49c30*/  IADD3.X R11, R11, UR7, RZ, P1, !PT ;  /* 0x000000070b0b7c10 */ /* 0x004fc40008ffe4ff */
[----:B----4-:R-:W-:-:S03]  /*49c40*/  IADD3.X R8, R8, UR7, RZ, P2, !PT ;  /* 0x0000000708087c10 */ /* 0x010fc600097fe4ff */
        /* <DEDUP_REMOVED lines=9> */
[----:B-1----:R-:W-:Y:S01]  /*49ce0*/  IMAD.MOV.U32 R5, RZ, RZ, R8 ;  /* 0x000000ffff057224 */ /* 0x002fe200078e0008 */
[----:B------:R-:W-:Y:S01]  /*49cf0*/  MOV R4, R6 ;  /* 0x0000000600047202 */ /* 0x000fe20000000f00 */
[----:B----4-:R-:W4:Y:S04]  /*49d00*/  LDL.LU R8, [R1+0x1a7c] ;  /* 0x001a7c0001087983 */ /* 0x010f280000300800 */
[----:B------:R-:W4:Y:S04]  /*49d10*/  LDL.LU R6, [R1+0x1a80] ;  /* 0x001a800001067983 */ /* 0x000f280000300800 */
[----:B------:R1:W-:Y:S01]  /*49d20*/  LDGSTS.E [R2+0xc680], desc[UR14][R4.64], P0 ;  /* 0x0c68000004027fae */ /* 0x0003e2000812184e */
[----:B------:R-:W-:-:S04]  /*49d30*/  UISETP.GT.AND UP1, UPT, UR17, 0x35, UPT ;  /* 0x000000351100788c */ /* 0x000fc8000bf24270 */
[----:B------:R-:W-:-:S04]  /*49d40*/  USEL UR12, URZ, 0x4, !UP1 ;  /* 0x000000043f0c7887 */ /* 0x000fc8000c800000 */
[----:B------:R-:W-:Y:S01]  /*49d50*/  USEL UR12, UR12, URZ, !UP0 ;  /* 0x0000003f0c0c7287 */ /* 0x000fe2000c000000 */
[----:B------:R-:W-:-:S04]  /*49d60*/  IADD3 R7, P1, R7, UR13, RZ ;  /* 0x0000000d07077c10 */ /* 0x000fc8000ff3e0ff */
[----:B------:R-:W-:Y:S01]  /*49d70*/  IADD3.X R12, R12, UR7, RZ, P1, !PT ;  /* 0x000000070c0c7c10 */ /* 0x000fe20008ffe4ff */
[----:B------:R3:W-:Y:S01]  /*49d80*/  STL [R1+0x1990], R7 ;  /* 0x0019900701007387 */ /* 0x0007e20000100800 */
[----:B-1----:R-:W-:Y:S02]  /*49d90*/  IMAD.MOV.U32 R4, RZ, RZ, R7 ;  /* 0x000000ffff047224 */ /* 0x002fe400078e0007 */
[----:B------:R-:W-:Y:S01]  /*49da0*/  MOV R5, R12 ;  /* 0x0000000c00057202 */ /* 0x000fe20000000f00 */
[----:B------:R1:W-:Y:S04]  /*49db0*/  STL [R1+0x198c], R12 ;  /* 0x00198c0c01007387 */ /* 0x0003e80000100800 */
[----:B------:R1:W-:Y:S01]  /*49dc0*/  LDGSTS.E [R2+0xc700], desc[UR14][R4.64], P0 ;  /* 0x0c70000004027fae */ /* 0x0003e2000812184e */
[----:B---3--:R-:W-:-:S03]  /*49dd0*/  IADD3 R9, P2, R9, UR13, RZ ;  /* 0x0000000d09097c10 */ /* 0x008fc6000ff5e0ff */
[----:B------:R-:W3:Y:S04]  /*49de0*/  LDL.LU R7, [R1+0x1a88] ;  /* 0x001a880001077983 */ /* 0x000ee80000300800 */
[----:B-1----:R-:W3:Y:S04]  /*49df0*/  LDL.LU R12, [R1+0x1a90] ;  /* 0x001a9000010c7983 */ /* 0x002ee80000300800 */
[----:B------:R1:W-:Y:S01]  /*49e00*/  STL [R1+0x1998], R9 ;  /* 0x0019980901007387 */ /* 0x0003e20000100800 */
[----:B------:R-:W-:Y:S01]  /*49e10*/  IADD3 R17, P3, R17, UR13, RZ ;  /* 0x0000000d11117c10 */ /* 0x000fe2000ff7e0ff */
[----:B------:R-:W-:Y:S01]  /*49e20*/  IMAD.MOV.U32 R4, RZ, RZ, R9 ;  /* 0x000000ffff047224 */ /* 0x000fe200078e0009 */
[----:B------:R-:W-:-:S05]  /*49e30*/  IADD3.X R13, R13, UR7, RZ, P2, !PT ;  /* 0x000000070d0d7c10 */ /* 0x000fca00097fe4ff */
[----:B------:R1:W-:Y:S01]  /*49e40*/  STL [R1+0x1994], R13 ;  /* 0x0019940d01007387 */ /* 0x0003e20000100800 */
[----:B------:R-:W-:-:S03]  /*49e50*/  IADD3.X R18, R18, UR7, RZ, P3, !PT ;  /* 0x0000000712127c10 */ /* 0x000fc60009ffe4ff */
[----:B------:R-:W-:Y:S04]  /*49e60*/  STL [R1+0x1a60], R17 ;  /* 0x001a601101007387 */ /* 0x000fe80000100800 */
[----:B-1----:R-:W3:Y:S01]  /*49e70*/  LDL.LU R9, [R1+0x1a84] ;  /* 0x001a840001097983 */ /* 0x002ee20000300800 */
[----:B------:R-:W-:-:S03]  /*49e80*/  IMAD.MOV.U32 R5, RZ, RZ, R13 ;  /* 0x000000ffff057224 */ /* 0x000fc600078e000d */
[----:B------:R1:W-:Y:S04]  /*49e90*/  STL [R1+0x1a5c], R18 ;  /* 0x001a5c1201007387 */ /* 0x0003e80000100800 */
[----:B------:R-:W3:Y:S01]  /*49ea0*/  LDL.LU R13, [R1+0x1a8c] ;  /* 0x001a8c00010d7983 */ /* 0x000ee20000300800 */
[----:B------:R-:W-:-:S03]  /*49eb0*/  ISETP.NE.U32.AND P1, PT, RZ, UR12, PT ;  /* 0x0000000cff007c0c */ /* 0x000fc6000bf25070 */
[----:B------:R1:W-:Y:S01]  /*49ec0*/  LDGSTS.E [R2+0xc780], desc[UR14][R4.64], P0 ;  /* 0x0c78000004027fae */ /* 0x0003e2000812184e */
[----:B------:R-:W-:Y:S02]  /*49ed0*/  IADD3 R15, P0, R15, UR13, RZ ;  /* 0x0000000d0f0f7c10 */ /* 0x000fe4000ff1e0ff */
[----:B------:R-:W-:Y:S02]  /*49ee0*/  IADD3 R3, P2, R3, UR13, RZ ;  /* 0x0000000d03037c10 */ /* 0x000fe4000ff5e0ff */
[----:B-1----:R-:W-:Y:S01]  /*49ef0*/  MOV R4, R17 ;  /* 0x0000001100047202 */ /* 0x002fe20000000f00 */
[----:B------:R-:W-:Y:S01]  /*49f00*/  IMAD.MOV.U32 R5, RZ, RZ, R18 ;  /* 0x000000ffff057224 */ /* 0x000fe200078e0012 */
[----:B------:R-:W-:Y:S04]  /*49f10*/  STL [R1+0x1a68], R15 ;  /* 0x001a680f01007387 */ /* 0x000fe80000100800 */
[----:B------:R1:W-:Y:S02]  /*49f20*/  LDGSTS.E [R2+0xd400], desc[UR14][R4.64], P1 ;  /* 0x0d40000004027fae */ /* 0x0003e4000892184e */
[----:B-1----:R-:W-:Y:S01]  /*49f30*/  IMAD.MOV.U32 R4, RZ, RZ, R15 ;  /* 0x000000ffff047224 */ /* 0x002fe200078e000f */
[----:B--2---:R-:W-:-:S04]  /*49f40*/  IADD3.X R16, R16, UR7, RZ, P0, !PT ;  /* 0x0000000710107c10 */ /* 0x004fc800087fe4ff */
[----:B------:R-:W-:Y:S01]  /*49f50*/  MOV R5, R16 ;  /* 0x0000001000057202 */ /* 0x000fe20000000f00 */
[----:B------:R-:W-:Y:S01]  /*49f60*/  STL [R1+0x1a64], R16 ;  /* 0x001a641001007387 */ /* 0x000fe20000100800 */
[----:B------:R-:W-:-:S03]  /*49f70*/  IADD3.X R14, R14, UR7, RZ, P2, !PT ;  /* 0x000000070e0e7c10 */ /* 0x000fc600097fe4ff */
[----:B------:R1:W-:Y:S04]  /*49f80*/  STL [R1+0x1a70], R3 ;  /* 0x001a700301007387 */ /* 0x0003e80000100800 */
[----:B------:R2:W-:Y:S04]  /*49f90*/  LDGSTS.E [R2+0xd480], desc[UR14][R4.64], P1 ;  /* 0x0d48000004027fae */ /* 0x0005e8000892184e */
[----:B------:R4:W-:Y:S04]  /*49fa0*/  STL [R1+0x1a6c], R14 ;  /* 0x001a6c0e01007387 */ /* 0x0009e80000100800 */
[----:B------:R-:W3:Y:S01]  /*49fb0*/  LDL.LU R18, [R1+0x1a94] ;  /* 0x001a940001127983 */ /* 0x000ee20000300800 */
[----:B--2---:R-:W-:-:S03]  /*49fc0*/  IMAD.MOV.U32 R4, RZ, RZ, R3 ;  /* 0x000000ffff047224 */ /* 0x004fc600078e0003 */
[----:B-1----:R-:W2:Y:S01]  /*49fd0*/  LDL.LU R3, [R1+0x1a98] ;  /* 0x001a980001037983 */ /* 0x002ea20000300800 */
[----:B------:R-:W-:Y:S01]  /*49fe0*/  IADD3 R10, P0, R10, UR13, RZ ;  /* 0x0000000d0a0a7c10 */ /* 0x000fe2000ff1e0ff */
[----:B------:R-:W-:-:S03]  /*49ff0*/  IMAD.MOV.U32 R5, RZ, RZ, R14 ;  /* 0x000000ffff057224 */ /* 0x000fc600078e000e */
[----:B------:R-:W-:Y:S01]  /*4a000*/  IADD3.X R11, R11, UR7, RZ, P0, !PT ;  /* 0x000000070b0b7c10 */ /* 0x000fe200087fe4ff */
[----:B------:R1:W-:Y:S01]  /*4a010*/  STL [R1+0x1a78], R10 ;  /* 0x001a780a01007387 */ /* 0x0003e20000100800 */
[----:B----4-:R-:W-:-:S03]  /*4a020*/  IADD3 R6, P2, R6, UR13, RZ ;  /* 0x0000000d06067c10 */ /* 0x010fc6000ff5e0ff */
[----:B------:R4:W-:Y:S01]  /*4a030*/  STL [R1+0x1a74], R11 ;  /* 0x001a740b01007387 */ /* 0x0009e20000100800 */
[----:B------:R-:W-:-:S03]  /*4a040*/  IADD3.X R8, R8, UR7, RZ, P2, !PT ;  /* 0x0000000708087c10 */ /* 0x000fc600097fe4ff */
[----:B------:R-:W-:Y:S04]  /*4a050*/  STL [R1+0x1a80], R6 ;  /* 0x001a800601007387 */ /* 0x000fe80000100800 */
[----:B------:R-:W2:Y:S04]  /*4a060*/  LDL.LU R14, [R1+0x1b60] ;  /* 0x001b6000010e7983 */ /* 0x000ea80000300800 */
[----:B------:R1:W-:Y:S04]  /*4a070*/  LDGSTS.E [R2+0xd500], desc[UR14][R4.64], P1 ;  /* 0x0d50000004027fae */ /* 0x0003e8000892184e */
[----:B------:R4:W-:Y:S01]  /*4a080*/  STL [R1+0x1a7c], R8 ;  /* 0x001a7c0801007387 */ /* 0x0009e20000100800 */
[----:B-1----:R-:W-:-:S03]  /*4a090*/  MOV R4, R10 ;  /* 0x0000000a00047202 */ /* 0x002fc60000000f00 */
[----:B------:R-:W2:Y:S01]  /*4a0a0*/  LDL.LU R10, [R1+0x1b68] ;  /* 0x001b6800010a7983 */ /* 0x000ea20000300800 */
[----:B------:R-:W-:-:S03]  /*4a0b0*/  IMAD.MOV.U32 R5, RZ, RZ, R11 ;  /* 0x000000ffff057224 */ /* 0x000fc600078e000b */
[----:B------:R-:W2:Y:S04]  /*4a0c0*/  LDL.LU R15, [R1+0x1b5c] ;  /* 0x001b5c00010f7983 */ /* 0x000ea80000300800 */
[----:B----4-:R-:W4:Y:S04]  /*4a0d0*/  LDL.LU R11, [R1+0x1b64] ;  /* 0x001b6400010b7983 */ /* 0x010f280000300800 */
[----:B------:R1:W-:Y:S02]  /*4a0e0*/  LDGSTS.E [R2+0xd580], desc[UR14][R4.64], P1 ;  /* 0x0d58000004027fae */ /* 0x0003e4000892184e */
[----:B-1----:R-:W-:Y:S01]  /*4a0f0*/  IMAD.MOV.U32 R4, RZ, RZ, R6 ;  /* 0x000000ffff047224 */ /* 0x002fe200078e0006 */
[----:B------:R-:W-:-:S02]  /*4a100*/  MOV R5, R8 ;  /* 0x0000000800057202 */ /* 0x000fc40000000f00 */
[----:B------:R-:W4:Y:S04]  /*4a110*/  LDL.LU R8, [R1+0x1b70] ;  /* 0x001b700001087983 */ /* 0x000f280000300800 */
[----:B------:R-:W4:Y:S04]  /*4a120*/  LDL.LU R6, [R1+0x1b78] ;  /* 0x001b780001067983 */ /* 0x000f280000300800 */
[----:B------:R1:W-:Y:S01]  /*4a130*/  LDGSTS.E [R2+0xd600], desc[UR14][R4.64], P1 ;  /* 0x0d60000004027fae */ /* 0x0003e2000892184e */
[----:B---3--:R-:W-:Y:S02]  /*4a140*/  IADD3 R7, P0, R7, UR13, RZ ;  /* 0x0000000d07077c10 */ /* 0x008fe4000ff1e0ff */
[----:B------:R-:W-:-:S03]  /*4a150*/  IADD3 R12, P2, R12, UR13, RZ ;  /* 0x0000000d0c0c7c10 */ /* 0x000fc6000ff5e0ff */
[----:B------:R-:W-:Y:S01]  /*4a160*/  STL [R1+0x1a88], R7 ;  /* 0x001a880701007387 */ /* 0x000fe20000100800 */
[----:B-1----:R-:W-:Y:S01]  /*4a170*/  IMAD.MOV.U32 R4, RZ, RZ, R7 ;  /* 0x000000ffff047224 */ /* 0x002fe200078e0007 */
[----:B------:R-:W-:-:S05]  /*4a180*/  IADD3.X R9, R9, UR7, RZ, P0, !PT ;  /* 0x0000000709097c10 */ /* 0x000fca00087fe4ff */
[----:B------:R1:W-:Y:S01]  /*4a190*/  STL [R1+0x1a84], R9 ;  /* 0x001a840901007387 */ /* 0x0003e20000100800 */
[----:B------:R-:W-:Y:S01]  /*4a1a0*/  IMAD.MOV.U32 R5, RZ, RZ, R9 ;  /* 0x000000ffff057224 */ /* 0x000fe200078e0009 */
[----:B------:R-:W-:Y:S02]  /*4a1b0*/  IADD3.X R13, R13, UR7, RZ, P2, !PT ;  /* 0x000000070d0d7c10 */ /* 0x000fe400097fe4ff */
        /* <DEDUP_REMOVED lines=9> */
[----:B------:R-:W3:Y:S04]  /*4a250*/  LDL.LU R17, [R1+0x1b84] ;  /* 0x001b840001117983 */ /* 0x000ee80000300800 */
[----:B------:R-:W3:Y:S04]  /*4a260*/  LDL.LU R16, [R1+0x1b88] ;  /* 0x001b880001107983 */ /* 0x000ee80000300800 */
[----:B------:R1:W-:Y:S01]  /*4a270*/  LDGSTS.E [R2+0xd700], desc[UR14][R4.64], P1 ;  /* 0x0d70000004027fae */ /* 0x0003e2000892184e */
[----:B--2---:R-:W-:-:S04]  /*4a280*/  IADD3 R3, P0, R3, UR13, RZ ;  /* 0x0000000d03037c10 */ /* 0x004fc8000ff1e0ff */
[----:B------:R-:W-:Y:S01]  /*4a290*/  IADD3.X R18, R18, UR7, RZ, P0, !PT ;  /* 0x0000000712127c10 */ /* 0x000fe200087fe4ff */
[----:B-1----:R-:W-:-:S03]  /*4a2a0*/  IMAD.MOV.U32 R4, RZ, RZ, R3 ;  /* 0x000000ffff047224 */ /* 0x002fc600078e0003 */
[----:B------:R-:W-:-:S05]  /*4a2b0*/  MOV R5, R18 ;  /* 0x0000001200057202 */ /* 0x000fca0000000f00 */
[----:B------:R1:W-:Y:S01]  /*4a2c0*/  LDGSTS.E [R2+0xd780], desc[UR14][R4.64], P1 ;  /* 0x0d78000004027fae */ /* 0x0003e2000892184e */
[----:B------:R-:W-:-:S03]  /*4a2d0*/  IADD3 R14, P1, R14, UR13, RZ ;  /* 0x0000000d0e0e7c10 */ /* 0x000fc6000ff3e0ff */
[----:B------:R2:W-:Y:S04]  /*4a2e0*/  STL [R1+0x1a98], R3 ;  /* 0x001a980301007387 */ /* 0x0005e80000100800 */
[----:B------:R1:W-:Y:S04]  /*4a2f0*/  STL [R1+0x1a94], R18 ;  /* 0x001a941201007387 */ /* 0x0003e80000100800 */
[----:B------:R-:W3:Y:S04]  /*4a300*/  LDL.LU R20, [R1+0x1b90] ;  /* 0x001b900001147983 */ /* 0x000ee80000300800 */
[----:B--2---:R-:W2:Y:S01]  /*4a310*/  LDL.LU R3, [R1+0x1b98] ;  /* 0x001b980001037983 */ /* 0x004ea20000300800 */
[----:B------:R-:W-:-:S02]  /*4a320*/  IADD3 R10, P2, R10, UR13, RZ ;  /* 0x0000000d0a0a7c10 */ /* 0x000fc4000ff5e0ff */
[----:B------:R-:W-:Y:S01]  /*4a330*/  IADD3.X R15, R15, UR7, RZ, P1, !PT ;  /* 0x000000070f0f7c10 */ /* 0x000fe20008ffe4ff */
[----:B------:R-:W-:Y:S01]  /*4a340*/  STL [R1+0x1b60], R14 ;  /* 0x001b600e01007387 */ /* 0x000fe20000100800 */
[----:B----4-:R-:W-:-:S03]  /*4a350*/  IADD3.X R11, R11, UR7, RZ, P2, !PT ;  /* 0x000000070b0b7c10 */ /* 0x010fc600097fe4ff */
[----:B------:R-:W-:Y:S04]  /*4a360*/  STL [R1+0x1b5c], R15 ;  /* 0x001b5c0f01007387 */ /* 0x000fe80000100800 */
[----:B------:R-:W-:Y:S04]  /*4a370*/  STL [R1+0x1b68], R10 ;  /* 0x001b680a01007387 */ /* 0x000fe80000100800 */
[----:B------:R-:W4:Y:S04]  /*4a380*/  LDL.LU R21, [R1+0x1b8c] ;  /* 0x001b8c0001157983 */ /* 0x000f280000300800 */
[----:B------:R-:W-:Y:S04]  /*4a390*/  STL [R1+0x1b64], R11 ;  /* 0x001b640b01007387 */ /* 0x000fe80000100800 */
[----:B-1----:R-:W4:Y:S01]  /*4a3a0*/  LDL.LU R18, [R1+0x1b94] ;  /* 0x001b940001127983 */ /* 0x002f220000300800 */
[----:B------:R-:W-:-:S04]  /*4a3b0*/  UISETP.GT.AND UP1, UPT, UR17, 0x39, UPT ;  /* 0x000000391100788c */ /* 0x000fc8000bf24270 */
[----:B------:R-:W-:-:S04]  /*4a3c0*/  USEL UR12, URZ, 0x4, !UP1 ;  /* 0x000000043f0c7887 */ /* 0x000fc8000c800000 */
[----:B------:R-:W-:-:S06]  /*4a3d0*/  USEL UR12, UR12, URZ, !UP0 ;  /* 0x0000003f0c0c7287 */ /* 0x000fcc000c000000 */
[----:B------:R-:W-:Y:S01]  /*4a3e0*/  ISETP.NE.U32.AND P0, PT, RZ, UR12, PT ;  /* 0x0000000cff007c0c */ /* 0x000fe2000bf05070 */
[----:B------:R-:W-:Y:S02]  /*4a3f0*/  IMAD.MOV.U32 R4, RZ, RZ, R14 ;  /* 0x000000ffff047224 */ /* 0x000fe400078e000e */
[----:B------:R-:W-:Y:S01]  /*4a400*/  IMAD.MOV.U32 R5, RZ, RZ, R15 ;  /* 0x000000ffff057224 */ /* 0x000fe200078e000f */
[----:B------:R-:W-:Y:S02]  /*4a410*/  IADD3 R8, P1, R8, UR13, RZ ;  /* 0x0000000d08087c10 */ /* 0x000fe4000ff3e0ff */
[----:B------:R-:W-:-:S07]  /*4a420*/  IADD3 R6, P2, R6, UR13, RZ ;  /* 0x0000000d06067c10 */ /* 0x000fce000ff5e0ff */
[----:B------:R1:W-:Y:S02]  /*4a430*/  LDGSTS.E [R2+0xe400], desc[UR14][R4.64], P0 ;  /* 0x0e40000004027fae */ /* 0x0003e4000812184e */
[----:B-1----:R-:W-:Y:S01]  /*4a440*/  MOV R4, R10 ;  /* 0x0000000a00047202 */ /* 0x002fe20000000f00 */
[----:B------:R-:W-:Y:S01]  /*4a450*/  IMAD.MOV.U32 R5, RZ, RZ, R11 ;  /* 0x000000ffff057224 */ /* 0x000fe200078e000b */
[----:B------:R-:W-:Y:S04]  /*4a460*/  STL [R1+0x1b70], R8 ;  /* 0x001b700801007387 */ /* 0x000fe80000100800 */
[----:B------:R1:W-:Y:S02]  /*4a470*/  LDGSTS.E [R2+0xe480], desc[UR14][R4.64], P0 ;  /* 0x0e48000004027fae */ /* 0x0003e4000812184e */
[----:B-1----:R-:W-:Y:S01]  /*4a480*/  IMAD.MOV.U32 R4, RZ, RZ, R8 ;  /* 0x000000ffff047224 */ /* 0x002fe200078e0008 */
[----:B------:R-:W-:-:S04]  /*4a490*/  IADD3.X R9, R9, UR7, RZ, P1, !PT ;  /* 0x0000000709097c10 */ /* 0x000fc80008ffe4ff */
[----:B------:R-:W-:Y:S01]  /*4a4a0*/  MOV R5, R9 ;  /* 0x0000000900057202 */ /* 0x000fe20000000f00 */
[----:B------:R-:W-:Y:S01]  /*4a4b0*/  STL [R1+0x1b6c], R9 ;  /* 0x001b6c0901007387 */ /* 0x000fe20000100800 */
[----:B------:R-:W-:-:S03]  /*4a4c0*/  IADD3.X R7, R7, UR7, RZ, P2, !PT ;  /* 0x0000000707077c10 */ /* 0x000fc600097fe4ff */
[----:B------:R-:W-:Y:S04]  /*4a4d0*/  STL [R1+0x1b78], R6 ;  /* 0x001b780601007387 */ /* 0x000fe80000100800 */
[----:B------:R1:W-:Y:S04]  /*4a4e0*/  LDGSTS.E [R2+0xe500], desc[UR14][R4.64], P0 ;  /* 0x0e50000004027fae */ /* 0x0003e8000812184e */
[----:B------:R1:W-:Y:S01]  /*4a4f0*/  STL [R1+0x1b74], R7 ;  /* 0x001b740701007387 */ /* 0x0003e20000100800 */
[----:B---3--:R-:W-:Y:S01]  /*4a500*/  IADD3 R12, P1, R12, UR13, RZ ;  /* 0x0000000d0c0c7c10 */ /* 0x008fe2000ff3e0ff */
[----:B-1----:R-:W-:-:S02]  /*4a510*/  IMAD.MOV.U32 R4, RZ, RZ, R6 ;  /* 0x000000ffff047224 */ /* 0x002fc400078e0006 */
[----:B------:R-:W-:Y:S02]  /*4a520*/  IMAD.MOV.U32 R5, RZ, RZ, R7 ;  /* 0x000000ffff057224 */ /* 0x000fe400078e0007 */
[----:B------:R-:W3:Y:S01]  /*4a530*/  LDL.LU.64 R6, [R1+0xce0] ;  /* 0x000ce00001067983 */ /* 0x000ee20000300a00 */
[----:B------:R-:W-:-:S03]  /*4a540*/  IADD3.X R13, R13, UR7, RZ, P1, !PT ;  /* 0x000000070d0d7c10 */ /* 0x000fc60008ffe4ff */
[----:B------:R-:W3:Y:S01]  /*4a550*/  LDL.LU.64 R8, [R1+0xcd8] ;  /* 0x000cd80001087983 */ /* 0x000ee20000300a00 */
[----:B------:R-:W-:-:S03]  /*4a560*/  IADD3 R16, P2, R16, UR13, RZ ;  /* 0x0000000d10107c10 */ /* 0x000fc6000ff5e0ff */
[----:B------:R-:W3:Y:S01]  /*4a570*/  LDL.LU.64 R10, [R1+0xcd0] ;  /* 0x000cd000010a7983 */ /* 0x000ee20000300a00 */
[----:B------:R-:W-:-:S03]  /*4a580*/  IADD3.X R17, R17, UR7, RZ, P2, !PT ;  /* 0x0000000711117c10 */ /* 0x000fc600097fe4ff */
[----:B------:R-:W-:Y:S04]  /*4a590*/  STL [R1+0x1b80], R12 ;  /* 0x001b800c01007387 */ /* 0x000fe80000100800 */
[----:B------:R1:W-:Y:S04]  /*4a5a0*/  LDGSTS.E [R2+0xe580], desc[UR14][R4.64], P0 ;  /* 0x0e58000004027fae */ /* 0x0003e8000812184e */
[----:B------:R1:W-:Y:S04]  /*4a5b0*/  STL [R1+0x1b7c], R13 ;  /* 0x001b7c0d01007387 */ /* 0x0003e80000100800 */
[----:B------:R-:W-:Y:S01]  /*4a5c0*/  STL [R1+0x1b88], R16 ;  /* 0x001b881001007387 */ /* 0x000fe20000100800 */
[----:B-1----:R-:W-:Y:S01]  /*4a5d0*/  MOV R4, R12 ;  /* 0x0000000c00047202 */ /* 0x002fe20000000f00 */
[----:B------:R-:W-:-:S02]  /*4a5e0*/  IMAD.MOV.U32 R5, RZ, RZ, R13 ;  /* 0x000000ffff057224 */ /* 0x000fc400078e000d */
[----:B------:R-:W3:Y:S04]  /*4a5f0*/  LDL.LU.64 R12, [R1+0xcc8] ;  /* 0x000cc800010c7983 */ /* 0x000ee80000300a00 */
[----:B------:R1:W-:Y:S04]  /*4a600*/  STL [R1+0x1b84], R17 ;  /* 0x001b841101007387 */ /* 0x0003e80000100800 */
[----:B------:R-:W3:Y:S04]  /*4a610*/  LDL.LU.64 R14, [R1+0xcc0] ;  /* 0x000cc000010e7983 */ /* 0x000ee80000300a00 */
[----:B------:R1:W-:Y:S02]  /*4a620*/  LDGSTS.E [R2+0xe600], desc[UR14][R4.64], P0 ;  /* 0x0e60000004027fae */ /* 0x0003e4000812184e */
[----:B-1----:R-:W-:Y:S01]  /*4a630*/  IMAD.MOV.U32 R4, RZ, RZ, R16 ;  /* 0x000000ffff047224 */ /* 0x002fe200078e0010 */
[----:B------:R-:W-:-:S02]  /*4a640*/  MOV R5, R17 ;  /* 0x0000001100057202 */ /* 0x000fc40000000f00 */
[----:B------:R-:W3:Y:S04]  /*4a650*/  LDL.LU.64 R16, [R1+0xcb8] ;  /* 0x000cb80001107983 */ /* 0x000ee80000300a00 */
[----:B------:R-:W3:Y:S04]  /*4a660*/  LDL.LU.64 R32, [R1+0xcb0] ;  /* 0x000cb00001207983 */ /* 0x000ee80000300a00 */
[----:B------:R-:W3:Y:S01]  /*4a670*/  LDL.LU.64 R30, [R1+0xca8] ;  /* 0x000ca800011e7983 */ /* 0x000ee20000300a00 */
[----:B------:R-:W-:Y:S01]  /*4a680*/  IMAD.MOV.U32 R172, RZ, RZ, R229 ;  /* 0x000000ffffac7224 */ /* 0x000fe200078e00e5 */
[----:B------:R-:W-:-:S02]  /*4a690*/  MOV R173, R228 ;  /* 0x000000e400ad7202 */ /* 0x000fc40000000f00 */
[----:B------:R-:W-:Y:S01]  /*4a6a0*/  HMMA.1688.F32.TF32 R228, R152, R230, R24 ;  /* 0x000000e698e4723c */ /* 0x000fe20000081018 */
[----:B------:R1:W-:Y:S01]  /*4a6b0*/  LDGSTS.E [R2+0xe680], desc[UR14][R4.64], P0 ;  /* 0x0e68000004027fae */ /* 0x0003e2000812184e */
[----:B------:R-:W-:Y:S02]  /*4a6c0*/  IADD3 R20, P1, R20, UR13, RZ ;  /* 0x0000000d14147c10 */ /* 0x000fe4000ff3e0ff */
[----:B--2---:R-:W-:-:S03]  /*4a6d0*/  IADD3 R3, P2, R3, UR13, RZ ;  /* 0x0000000d03037c10 */ /* 0x004fc6000ff5e0ff */
[----:B------:R-:W-:Y:S01]  /*4a6e0*/  STL [R1+0x1b90], R20 ;  /* 0x001b901401007387 */ /* 0x000fe20000100800 */
[----:B----4-:R-:W-:-:S05]  /*4a6f0*/  IADD3.X R21, R21, UR7, RZ, P1, !PT ;  /* 0x0000000715157c10 */ /* 0x010fca0008ffe4ff */
[----:B------:R2:W-:Y:S01]  /*4a700*/  STL [R1+0x1b8c], R21 ;  /* 0x001b8c1501007387 */ /* 0x0005e20000100800 */
[----:B------:R-:W-:-:S03]  /*4a710*/  IADD3.X R18, R18, UR7, RZ, P2, !PT ;  /* 0x0000000712127c10 */ /* 0x000fc600097fe4ff */
[----:B------:R4:W-:Y:S04]  /*4a720*/  STL [R1+0x1b98], R3 ;  /* 0x001b980301007387 */ /* 0x0009e80000100800 */
[----:B------:R4:W-:Y:S04]  /*4a730*/  STL [R1+0x1b94], R18 ;  /* 0x001b941201007387 */ /* 0x0009e80000100800 */
[----:B------:R-:W4:Y:S04]  /*4a740*/  LDL.LU R27, [R1+0xd9c] ;  /* 0x000d9c00011b7983 */ /* 0x000f280000300800 */
[----:B------:R-:W4:Y:S04]  /*4a750*/  LDL.LU R26, [R1+0xda0] ;  /* 0x000da000011a7983 */ /* 0x000f280000300800 */
[----:B------:R-:W4:Y:S04]  /*4a760*/  LDL.LU R25, [R1+0xda4] ;  /* 0x000da40001197983 */ /* 0x000f280000300800 */
[----:B------:R-:W4:Y:S01]  /*4a770*/  LDL.LU R24, [R1+0xda8] ;  /* 0x000da80001187983 */ /* 0x000f220000300800 */
[----:B-1----:R-:W-:-:S02]  /*4a780*/  IMAD.MOV.U32 R4, RZ, RZ, R20 ;  /* 0x000000ffff047224 */ /* 0x002fc400078e0014 */
[----:B------:R-:W-:Y:S01]  /*4a790*/  IMAD.MOV.U32 R5, RZ, RZ, R21 ;  /* 0x000000ffff057224 */ /* 0x000fe200078e0015 */
[----:B------:R-:W4:Y:S04]  /*4a7a0*/  LDL.LU R23, [R1+0xdac] ;  /* 0x000dac0001177983 */ /* 0x000f280000300800 */
[----:B------:R1:W-:Y:S04]  /*4a7b0*/  LDGSTS.E [R2+0xe700], desc[UR14][R4.64], P0 ;  /* 0x0e70000004027fae */ /* 0x0003e8000812184e */
[----:B------:R-:W4:Y:S04]  /*4a7c0*/  LDL.LU R22, [R1+0xdb0] ;  /* 0x000db00001167983 */ /* 0x000f280000300800 */
[----:B--2---:R-:W2:Y:S01]  /*4a7d0*/  LDL.LU R21, [R1+0xdb4] ;  /* 0x000db40001157983 */ /* 0x004ea20000300800 */
[----:B-1----:R-:W-:Y:S01]  /*4a7e0*/  MOV R4, R3 ;  /* 0x0000000300047202 */ /* 0x002fe20000000f00 */
[----:B------:R-:W-:-:S02]  /*4a7f0*/  IMAD.MOV.U32 R5, RZ, RZ, R18 ;  /* 0x000000ffff057224 */ /* 0x000fc400078e0012 */
[----:B------:R-:W2:Y:S04]  /*4a800*/  LDL.LU R20, [R1+0xdb8] ;  /* 0x000db80001147983 */ /* 0x000ea80000300800 */
[----:B------:R3:W-:Y:S02]  /*4a810*/  LDGSTS.E [R2+0xe780], desc[UR14][R4.64], P0 ;  /* 0x0e78000004027fae */ /* 0x0007e4000812184e */
[----:B---3--:R-:W-:-:S04]  /*4a820*/  IADD3 R4, P0, R6, UR13, RZ ;  /* 0x0000000d06047c10 */ /* 0x008fc8000ff1e0ff */
[----:B----4-:R-:W-:Y:S02]  /*4a830*/  IADD3.X R3, R7, UR7, RZ, P0, !PT ;  /* 0x0000000707037c10 */ /* 0x010fe400087fe4ff */
[----:B------:R-:W-:-:S04]  /*4a840*/  IADD3 R6, P0, R8, UR13, RZ ;  /* 0x0000000d08067c10 */ /* 0x000fc8000ff1e0ff */
[----:B------:R-:W-:Y:S02]  /*4a850*/  IADD3.X R5, R9, UR7, RZ, P0, !PT ;  /* 0x0000000709057c10 */ /* 0x000fe400087fe4ff */
[----:B------:R-:W-:-:S04]  /*4a860*/  IADD3 R8, P0, R10, UR13, RZ ;  /* 0x0000000d0a087c10 */ /* 0x000fc8000ff1e0ff */
[----:B------:R-:W-:Y:S02]  /*4a870*/  IADD3.X R7, R11, UR7, RZ, P0, !PT ;  /* 0x000000070b077c10 */ /* 0x000fe400087fe4ff */
[----:B------:R-:W-:-:S04]  /*4a880*/  IADD3 R10, P0, R12, UR13, RZ ;  /* 0x0000000d0c0a7c10 */ /* 0x000fc8000ff1e0ff */
[----:B------:R-:W-:Y:S02]  /*4a890*/  IADD3.X R9, R13, UR7, RZ, P0, !PT ;  /* 0x000000070d097c10 */ /* 0x000fe400087fe4ff */
[----:B------:R-:W-:-:S04]  /*4a8a0*/  IADD3 R12, P0, R14, UR13, RZ ;  /* 0x0000000d0e0c7c10 */ /* 0x000fc8000ff1e0ff */
[----:B------:R-:W-:Y:S01]  /*4a8b0*/  IADD3.X R11, R15, UR7, RZ, P0, !PT ;  /* 0x000000070f0b7c10 */ /* 0x000fe200087fe4ff */
[----:B------:R-:W-:Y:S01]  /*4a8c0*/  IMAD.MOV.U32 R52, RZ, RZ, R4 ;  /* 0x000000ffff347224 */ /* 0x000fe200078e0004 */
[----:B------:R-:W-:Y:S02]  /*4a8d0*/  MOV R53, R3 ;  /* 0x0000000300357202 */ /* 0x000fe40000000f00 */
[----:B------:R-:W-:-:S04]  /*4a8e0*/  IADD3 R14, P0, R16, UR13, RZ ;  /* 0x0000000d100e7c10 */ /* 0x000fc8000ff1e0ff */
[----:B------:R-:W-:Y:S02]  /*4a8f0*/  IADD3.X R13, R17, UR7, RZ, P0, !PT ;  /* 0x00000007110d7c10 */ /* 0x000fe400087fe4ff */
[----:B------:R-:W-:-:S04]  /*4a900*/  IADD3 R16, P0, R32, UR13, RZ ;  /* 0x0000000d20107c10 */ /* 0x000fc8000ff1e0ff */
[----:B------:R-:W-:Y:S02]  /*4a910*/  IADD3.X R15, R33, UR7, RZ, P0, !PT ;  /* 0x00000007210f7c10 */ /* 0x000fe400087fe4ff */
[----:B------:R-:W-:Y:S01]  /*4a920*/  IADD3 R18, P0, R30, UR13, RZ ;  /* 0x0000000d1e127c10 */ /* 0x000fe2000ff1e0ff */
[----:B------:R-:W-:Y:S01]  /*4a930*/  IMAD.MOV.U32 R50, RZ, RZ, R6 ;  /* 0x000000ffff327224 */ /* 0x000fe200078e0006 */
[----:B------:R-:W-:Y:S01]  /*4a940*/  MOV R48, R8 ;  /* 0x0000000800307202 */ /* 0x000fe20000000f00 */
[----:B------:R-:W-:Y:S01]  /*4a950*/  IMAD.MOV.U32 R51, RZ, RZ, R5 ;  /* 0x000000ffff337224 */ /* 0x000fe200078e0005 */
[----:B------:R-:W-:Y:S01]  /*4a960*/  IADD3.X R17, R31, UR7, RZ, P0, !PT ;  /* 0x000000071f117c10 */ /* 0x000fe200087fe4ff */
[----:B------:R-:W-:Y:S01]  /*4a970*/  IMAD.MOV.U32 R49, RZ, RZ, R7 ;  /* 0x000000ffff317224 */ /* 0x000fe200078e0007 */
[----:B------:R-:W-:Y:S01]  /*4a980*/  MOV R47, R9 ;  /* 0x00000009002f7202 */ /* 0x000fe20000000f00 */
[----:B------:R-:W-:Y:S01]  /*4a990*/  IMAD.MOV.U32 R46, RZ, RZ, R10 ;  /* 0x000000ffff2e7224 */ /* 0x000fe200078e000a */
[----:B------:R-:W-:Y:S01]  /*4a9a0*/  STL.64 [R1+0xce0], R52 ;  /* 0x000ce03401007387 */ /* 0x000fe20000100a00 */
        /* <DEDUP_REMOVED lines=8> */
[----:B------:R-:W-:-:S02]  /*4aa30*/  IMAD.MOV.U32 R30, RZ, RZ, R18 ;  /* 0x000000ffff1e7224 */ /* 0x000fc400078e0012 */
[----:B------:R-:W-:Y:S01]  /*4aa40*/  IMAD.MOV.U32 R31, RZ, RZ, R17 ;  /* 0x000000ffff1f7224 */ /* 0x000fe200078e0011 */
[----:B------:R-:W-:Y:S04]  /*4aa50*/  STL.64 [R1+0xcc8], R46 ;  /* 0x000cc82e01007387 */ /* 0x000fe80000100a00 */
[----:B------:R-:W-:Y:S04]  /*4aa60*/  STL.64 [R1+0xcc0], R44 ;  /* 0x000cc02c01007387 */ /* 0x000fe80000100a00 */
[----:B------:R-:W-:Y:S04]  /*4aa70*/  STL.64 [R1+0xcb8], R34 ;  /* 0x000cb82201007387 */ /* 0x000fe80000100a00 */
[----:B------:R-:W-:Y:S04]  /*4aa80*/  STL.64 [R1+0xcb0], R32 ;  /* 0x000cb02001007387 */ /* 0x000fe80000100a00 */
[----:B------:R-:W-:Y:S04]  /*4aa90*/  STL.64 [R1+0xca8], R30 ;  /* 0x000ca81e01007387 */ /* 0x000fe80000100a00 */
[----:B------:R-:W3:Y:S04]  /*4aaa0*/  LDL.LU R8, [R1+0xdc0] ;  /* 0x000dc00001087983 */ /* 0x000ee80000300800 */
[----:B------:R-:W4:Y:S04]  /*4aab0*/  LDL.LU R6, [R1+0xdc8] ;  /* 0x000dc80001067983 */ /* 0x000f280000300800 */
[----:B------:R-:W4:Y:S04]  /*4aac0*/  LDL.LU R13, [R1+0xdbc] ;  /* 0x000dbc00010d7983 */ /* 0x000f280000300800 */
[----:B------:R-:W4:Y:S01]  /*4aad0*/  LDL.LU R11, [R1+0xdc4] ;  /* 0x000dc400010b7983 */ /* 0x000f220000300800 */
[----:B------:R-:W-:-:S04]  /*4aae0*/  IADD3 R26, P1, R26, UR13, RZ ;  /* 0x0000000d1a1a7c10 */ /* 0x000fc8000ff3e0ff */
[----:B------:R-:W-:Y:S01]  /*4aaf0*/  IADD3.X R27, R27, UR7, RZ, P1, !PT ;  /* 0x000000071b1b7c10 */ /* 0x000fe20008ffe4ff */
[----:B------:R-:W-:Y:S01]  /*4ab00*/  STL [R1+0xda0], R26 ;  /* 0x000da01a01007387 */ /* 0x000fe20000100800 */
[----:B------:R-:W-:-:S03]  /*4ab10*/  IADD3 R24, P2, R24, UR13, RZ ;  /* 0x0000000d18187c10 */ /* 0x000fc6000ff5e0ff */
[----:B------:R-:W-:Y:S01]  /*4ab20*/  STL [R1+0xd9c], R27 ;  /* 0x000d9c1b01007387 */ /* 0x000fe20000100800 */
[----:B------:R-:W-:-:S03]  /*4ab30*/  IADD3.X R25, R25, UR7, RZ, P2, !PT ;  /* 0x0000000719197c10 */ /* 0x000fc600097fe4ff */
[----:B------:R-:W-:Y:S04]  /*4ab40*/  STL [R1+0xda8], R24 ;  /* 0x000da81801007387 */ /* 0x000fe80000100800 */
[----:B------:R-:W4:Y:S04]  /*4ab50*/  LDL.LU R7, [R1+0xdd0] ;  /* 0x000dd00001077983 */ /* 0x000f280000300800 */
[----:B------:R-:W-:Y:S04]  /*4ab60*/  STL [R1+0xda4], R25 ;  /* 0x000da41901007387 */ /* 0x000fe80000100800 */
[----:B------:R-:W4:Y:S01]  /*4ab70*/  LDL.LU R9, [R1+0xdcc] ;  /* 0x000dcc0001097983 */ /* 0x000f220000300800 */
[----:B------:R-:W-:-:S04]  /*4ab80*/  UISETP.GT.AND UP1, UPT, UR17, 0x3d, UPT ;  /* 0x0000003d1100788c */ /* 0x000fc8000bf24270 */
[----:B------:R-:W-:-:S04]  /*4ab90*/  USEL UR12, URZ, 0x4, !UP1 ;  /* 0x000000043f0c7887 */ /* 0x000fc8000c800000 */
[----:B------:R-:W-:-:S06]  /*4aba0*/  USEL UR12, UR12, URZ, !UP0 ;  /* 0x0000003f0c0c7287 */ /* 0x000fcc000c000000 */
[----:B------:R-:W-:Y:S01]  /*4abb0*/  ISETP.NE.U32.AND P0, PT, RZ, UR12, PT ;  /* 0x0000000cff007c0c */ /* 0x000fe2000bf05070 */
[----:B------:R-:W-:-:S04]  /*4abc0*/  UISETP.GT.AND UP1, UPT, UR17, 0x2, UPT ;  /* 0x000000021100788c */ /* 0x000fc8000bf24270 */
[----:B------:R-:W-:-:S04]  /*4abd0*/  USEL UR12, URZ, 0x4, !UP1 ;  /* 0x000000043f0c7887 */ /* 0x000fc8000c800000 */
[----:B------:R-:W-:-:S04]  /*4abe0*/  USEL UR12, UR12, URZ, !UP0 ;  /* 0x0000003f0c0c7287 */ /* 0x000fc8000c000000 */
[----:B------:R-:W-:Y:S04]  /*4abf0*/  LDGSTS.E [R2+0xf400], desc[UR14][R52.64], P0 ;  /* 0x0f40000034027fae */ /* 0x000fe8000812184e */
[----:B------:R-:W-:Y:S04]  /*4ac00*/  LDGSTS.E [R2+0xf480], desc[UR14][R50.64], P0 ;  /* 0x0f48000032027fae */ /* 0x000fe8000812184e */
[----:B------:R-:W-:Y:S04]  /*4ac10*/  LDGSTS.E [R2+0xf500], desc[UR14][R48.64], P0 ;  /* 0x0f50000030027fae */ /* 0x000fe8000812184e */
[----:B------:R-:W-:Y:S04]  /*4ac20*/  LDGSTS.E [R2+0xf580], desc[UR14][R46.64], P0 ;  /* 0x0f5800002e027fae */ /* 0x000fe8000812184e */
[----:B------:R-:W-:Y:S04]  /*4ac30*/  LDGSTS.E [R2+0xf600], desc[UR14][R44.64], P0 ;  /* 0x0f6000002c027fae */ /* 0x000fe8000812184e */
[----:B------:R-:W-:Y:S04]  /*4ac40*/  LDGSTS.E [R2+0xf680], desc[UR14][R34.64], P0 ;  /* 0x0f68000022027fae */ /* 0x000fe8000812184e */
[----:B------:R-:W-:Y:S04]  /*4ac50*/  LDGSTS.E [R2+0xf700], desc[UR14][R32.64], P0 ;  /* 0x0f70000020027fae */ /* 0x000fe8000812184e */
[----:B------:R1:W-:Y:S01]  /*4ac60*/  LDGSTS.E [R2+0xf780], desc[UR14][R30.64], P0 ;  /* 0x0f7800001e027fae */ /* 0x0003e2000812184e */
[----:B------:R-:W-:-:S02]  /*4ac70*/  ISETP.NE.U32.AND P0, PT, RZ, UR12, PT ;  /* 0x0000000cff007c0c */ /* 0x000fc4000bf05070 */
[----:B------:R-:W-:Y:S01]  /*4ac80*/  IADD3 R22, P1, R22, UR13, RZ ;  /* 0x0000000d16167c10 */ /* 0x000fe2000ff3e0ff */
[----:B------:R-:W-:Y:S01]  /*4ac90*/  IMAD.MOV.U32 R4, RZ, RZ, R26 ;  /* 0x000000ffff047224 */ /* 0x000fe200078e001a */
[----:B--2---:R-:W-:Y:S01]  /*4aca0*/  IADD3 R20, P2, R20, UR13, RZ ;  /* 0x0000000d14147c10 */ /* 0x004fe2000ff5e0ff */
[----:B------:R-:W-:Y:S01]  /*4acb0*/  IMAD.MOV.U32 R5, RZ, RZ, R27 ;  /* 0x000000ffff057224 */ /* 0x000fe200078e001b */
[----:B------:R-:W-:Y:S02]  /*4acc0*/  IADD3.X R23, R23, UR7, RZ, P1, !PT ;  /* 0x0000000717177c10 */ /* 0x000fe40008ffe4ff */
[----:B-1----:R-:W-:Y:S01]  /*4acd0*/  LOP3.LUT R2, R19, 0x40, RZ, 0x3c, !PT ;  /* 0x0000004013027812 */ /* 0x002fe200078e3cff */
[----:B------:R-:W-:Y:S03]  /*4ace0*/  STL [R1+0xdb0], R22 ;  /* 0x000db01601007387 */ /* 0x000fe60000100800 */
[----:B------:R-:W-:Y:S01]  /*4acf0*/  IADD3 R2, R2, UR18, RZ ;  /* 0x0000001202027c10 */ /* 0x000fe2000fffe0ff */
[----:B------:R-:W-:Y:S01]  /*4ad00*/  STL [R1+0xdac], R23 ;  /* 0x000dac1701007387 */ /* 0x000fe20000100800 */
[----:B------:R-:W-:-:S03]  /*4ad10*/  IADD3.X R21, R21, UR7, RZ, P2, !PT ;  /* 0x0000000715157c10 */ /* 0x000fc600097fe4ff */
[----:B------:R1:W-:Y:S04]  /*4ad20*/  LDGSTS.E [R2+0x800], desc[UR14][R4.64], P0 ;  /* 0x0080000004027fae */ /* 0x0003e8000812184e */
[----:B------:R-:W-:Y:S04]  /*4ad30*/  STL [R1+0xdb8], R20 ;  /* 0x000db81401007387 */ /* 0x000fe80000100800 */
[----:B------:R-:W2:Y:S01]  /*4ad40*/  LDL.LU R10, [R1+0xdd8] ;  /* 0x000dd800010a7983 */ /* 0x000ea20000300800 */
[----:B-1----:R-:W-:Y:S01]  /*4ad50*/  MOV R4, R24 ;  /* 0x0000001800047202 */ /* 0x002fe20000000f00 */
[----:B------:R-:W-:-:S02]  /*4ad60*/  IMAD.MOV.U32 R5, RZ, RZ, R25 ;  /* 0x000000ffff057224 */ /* 0x000fc400078e0019 */
[----:B------:R-:W-:Y:S04]  /*4ad70*/  STL [R1+0xdb4], R21 ;  /* 0x000db41501007387 */ /* 0x000fe80000100800 */
[----:B------:R-:W2:Y:S04]  /*4ad80*/  LDL.LU R17, [R1+0xea0] ;  /* 0x000ea00001117983 */ /* 0x000ea80000300800 */
[----:B------:R-:W2:Y:S04]  /*4ad90*/  LDL.LU R16, [R1+0xdd4] ;  /* 0x000dd40001107983 */ /* 0x000ea80000300800 */
[----:B------:R1:W-:Y:S04]  /*4ada0*/  LDGSTS.E [R2+0x880], desc[UR14][R4.64], P0 ;  /* 0x0088000004027fae */ /* 0x0003e8000812184e */
[----:B------:R-:W2:Y:S04]  /*4adb0*/  LDL.LU R18, [R1+0xe9c] ;  /* 0x000e9c0001127983 */ /* 0x000ea80000300800 */
[----:B------:R-:W2:Y:S01]  /*4adc0*/  LDL.LU R12, [R1+0xea8] ;  /* 0x000ea800010c7983 */ /* 0x000ea20000300800 */
[----:B-1----:R-:W-:Y:S01]  /*4add0*/  IMAD.MOV.U32 R4, RZ, RZ, R22 ;  /* 0x000000ffff047224 */ /* 0x002fe200078e0016 */
[----:B------:R-:W-:-:S02]  /*4ade0*/  MOV R5, R23 ;  /* 0x0000001700057202 */ /* 0x000fc40000000f00 */
[----:B------:R-:W2:Y:S04]  /*4adf0*/  LDL.LU R3, [R1+0xeb0] ;  /* 0x000eb00001037983 */ /* 0x000ea80000300800 */
[----:B------:R1:W-:Y:S02]  /*4ae00*/  LDGSTS.E [R2+0x900], desc[UR14][R4.64], P0 ;  /* 0x0090000004027fae */ /* 0x0003e4000812184e */
[----:B-1----:R-:W-:Y:S02]  /*4ae10*/  IMAD.MOV.U32 R4, RZ, RZ, R20 ;  /* 0x000000ffff047224 */ /* 0x002fe400078e0014 */
[----:B------:R-:W-:-:S05]  /*4ae20*/  IMAD.MOV.U32 R5, RZ, RZ, R21 ;  /* 0x000000ffff057224 */ /* 0x000fca00078e0015 */
[----:B------:R1:W-:Y:S01]  /*4ae30*/  LDGSTS.E [R2+0x980], desc[UR14][R4.64], P0 ;  /* 0x0098000004027fae */ /* 0x0003e2000812184e */
[----:B---3--:R-:W-:Y:S02]  /*4ae40*/  IADD3 R8, P1, R8, UR13, RZ ;  /* 0x0000000d08087c10 */ /* 0x008fe4000ff3e0ff */
[----:B----4-:R-:W-:Y:S02]  /*4ae50*/  IADD3 R6, P2, R6, UR13, RZ ;  /* 0x0000000d06067c10 */ /* 0x010fe4000ff5e0ff */
[----:B------:R-:W-:Y:S01]  /*4ae60*/  IADD3.X R13, R13, UR7, RZ, P1, !PT ;  /* 0x000000070d0d7c10 */ /* 0x000fe20008ffe4ff */
[----:B------:R-:W-:Y:S01]  /*4ae70*/  STL [R1+0xdc0], R8 ;  /* 0x000dc00801007387 */ /* 0x000fe20000100800 */
[----:B------:R-:W-:-:S03]  /*4ae80*/  IADD3.X R11, R11, UR7, RZ, P2, !PT ;  /* 0x000000070b0b7c10 */ /* 0x000fc600097fe4ff */
[----:B------:R3:W-:Y:S01]  /*4ae90*/  STL [R1+0xdbc], R13 ;  /* 0x000dbc0d01007387 */ /* 0x0007e20000100800 */
[----:B-1----:R-:W-:-:S03]  /*4aea0*/  IMAD.MOV.U32 R5, RZ, RZ, R13 ;  /* 0x000000ffff057224 */ /* 0x002fc600078e000d */
[----:B------:R-:W-:Y:S01]  /*4aeb0*/  STL [R1+0xdc8], R6 ;  /* 0x000dc80601007387 */ /* 0x000fe20000100800 */
[----:B------:R-:W-:-:S03]  /*4aec0*/  MOV R4, R8 ;  /* 0x0000000800047202 */ /* 0x000fc60000000f00 */
[----:B---3--:R-:W3:Y:S04]  /*4aed0*/  LDL.LU R13, [R1+0xea4] ;  /* 0x000ea400010d7983 */ /* 0x008ee80000300800 */
[----:B------:R1:W-:Y:S04]  /*4aee0*/  STL [R1+0xdc4], R11 ;  /* 0x000dc40b01007387 */ /* 0x0003e80000100800 */
[----:B------:R-:W4:Y:S04]  /*4aef0*/  LDL.LU R8, [R1+0xeac] ;  /* 0x000eac0001087983 */ /* 0x000f280000300800 */
[----:B------:R1:W-:Y:S02]  /*4af00*/  LDGSTS.E [R2+0xa00], desc[UR14][R4.64], P0 ;  /* 0x00a0000004027fae */ /* 0x0003e4000812184e */
[----:B-1----:R-:W-:Y:S01]  /*4af10*/  MOV R5, R11 ;  /* 0x0000000b00057202 */ /* 0x002fe20000000f00 */
[----:B------:R-:W-:Y:S01]  /*4af20*/  IMAD.MOV.U32 R4, RZ, RZ, R6 ;  /* 0x000000ffff047224 */ /* 0x000fe200078e0006 */
[----:B------:R-:W4:Y:S04]  /*4af30*/  LDL.LU R11, [R1+0xeb8] ;  /* 0x000eb800010b7983 */ /* 0x000f280000300800 */
[----:B------:R-:W4:Y:S01]  /*4af40*/  LDL.LU R6, [R1+0xec0] ;  /* 0x000ec00001067983 */ /* 0x000f220000300800 */
[----:B------:R-:W-:-:S03]  /*4af50*/  UISETP.GT.AND UP1, UPT, UR17, 0x6, UPT ;  /* 0x000000061100788c */ /* 0x000fc6000bf24270 */
[----:B------:R1:W-:Y:S01]  /*4af60*/  LDGSTS.E [R2+0xa80], desc[UR14][R4.64], P0 ;  /* 0x00a8000004027fae */ /* 0x0003e2000812184e */
[----:B------:R-:W-:-:S04]  /*4af70*/  IADD3 R7, P1, R7, UR13, RZ ;  /* 0x0000000d07077c10 */ /* 0x000fc8000ff3e0ff */
[----:B------:R-:W-:Y:S01]  /*4af80*/  IADD3.X R9, R9, UR7, RZ, P1, !PT ;  /* 0x0000000709097c10 */ /* 0x000fe20008ffe4ff */
[----:B------:R-:W-:Y:S04]  /*4af90*/  STL [R1+0xdd0], R7 ;  /* 0x000dd00701007387 */ /* 0x000fe80000100800 */
[----:B------:R1:W-:Y:S04]  /*4afa0*/  STL [R1+0xdcc], R9 ;  /* 0x000dcc0901007387 */ /* 0x0003e80000100800 */
[----:B------:R-:W4:Y:S04]  /*4afb0*/  LDL.LU R14, [R1+0xeb4] ;  /* 0x000eb400010e7983 */ /* 0x000f280000300800 */
[----:B------:R-:W4:Y:S01]  /*4afc0*/  LDL.LU R15, [R1+0xebc] ;  /* 0x000ebc00010f7983 */ /* 0x000f220000300800 */
[----:B------:R-:W-:Y:S01]  /*4afd0*/  USEL UR12, URZ, 0x4, !UP1 ;  /* 0x000000043f0c7887 */ /* 0x000fe2000c800000 */
[----:B-1----:R-:W-:-:S02]  /*4afe0*/  IMAD.MOV.U32 R4, RZ, RZ, R7 ;  /* 0x000000ffff047224 */ /* 0x002fc400078e0007 */
[----:B------:R-:W-:Y:S01]  /*4aff0*/  IMAD.MOV.U32 R5, RZ, RZ, R9 ;  /* 0x000000ffff057224 */ /* 0x000fe200078e0009 */
[----:B------:R-:W-:Y:S01]  /*4b000*/  USEL UR12, UR12, URZ, !UP0 ;  /* 0x0000003f0c0c7287 */ /* 0x000fe2000c000000 */
[----:B------:R-:W4:Y:S04]  /*4b010*/  LDL.LU R9, [R1+0xec8] ;  /* 0x000ec80001097983 */ /* 0x000f280000300800 */
[----:B------:R1:W-:Y:S01]  /*4b020*/  LDGSTS.E [R2+0xb00], desc[UR14][R4.64], P0 ;  /* 0x00b0000004027fae */ /* 0x0003e2000812184e */
[----:B------:R-:W-:-:S03]  /*4b030*/  ISETP.NE.U32.AND P1, PT, RZ, UR12, PT ;  /* 0x0000000cff007c0c */ /* 0x000fc6000bf25070 */
[----:B------:R-:W4:Y:S01]  /*4b040*/  LDL.LU R7, [R1+0xed0] ;  /* 0x000ed00001077983 */ /* 0x000f220000300800 */
[----:B--2---:R-:W-:-:S04]  /*4b050*/  IADD3 R10, P2, R10, UR13, RZ ;  /* 0x0000000d0a0a7c10 */ /* 0x004fc8000ff5e0ff */
[----:B-1----:R-:W-:Y:S01]  /*4b060*/  MOV R4, R10 ;  /* 0x0000000a00047202 */ /* 0x002fe20000000f00 */
[----:B------:R-:W-:Y:S01]  /*4b070*/  STL [R1+0xdd8], R10 ;  /* 0x000dd80a01007387 */ /* 0x000fe20000100800 */
[----:B------:R-:W-:Y:S02]  /*4b080*/  IADD3.X R16, R16, UR7, RZ, P2, !PT ;  /* 0x0000000710107c10 */ /* 0x000fe400097fe4ff */
[----:B------:R-:W-:-:S03]  /*4b090*/  IADD3 R17, P3, R17, UR13, RZ ;  /* 0x0000000d11117c10 */ /* 0x000fc6000ff7e0ff */
[----:B------:R-:W-:Y:S01]  /*4b0a0*/  IMAD.MOV.U32 R5, RZ, RZ, R16 ;  /* 0x000000ffff057224 */ /* 0x000fe200078e0010 */
[----:B------:R1:W-:Y:S01]  /*4b0b0*/  STL [R1+0xdd4], R16 ;  /* 0x000dd41001007387 */ /* 0x0003e20000100800 */
[----:B------:R-:W-:-:S03]  /*4b0c0*/  IADD3.X R18, R18, UR7, RZ, P3, !PT ;  /* 0x0000000712127c10 */ /* 0x000fc60009ffe4ff */
[----:B------:R-:W-:Y:S04]  /*4b0d0*/  STL [R1+0xea0], R17 ;  /* 0x000ea01101007387 */ /* 0x000fe80000100800 */
[----:B------:R2:W-:Y:S01]  /*4b0e0*/  LDGSTS.E [R2+0xb80], desc[UR14][R4.64], P0 ;  /* 0x00b8000004027fae */ /* 0x0005e2000812184e */
[----:B------:R-:W-:-:S03]  /*4b0f0*/  IADD3 R12, P0, R12, UR13, RZ ;  /* 0x0000000d0c0c7c10 */ /* 0x000fc6000ff1e0ff */
[----:B-1----:R-:W4:Y:S01]  /*4b100*/  LDL.LU R16, [R1+0xec4] ;  /* 0x000ec40001107983 */ /* 0x002f220000300800 */
[----:B------:R-:W-:-:S03]  /*4b110*/  IADD3 R3, P2, R3, UR13, RZ ;  /* 0x0000000d03037c10 */ /* 0x000fc6000ff5e0ff */
[----:B------:R-:W-:Y:S01]  /*4b120*/  STL [R1+0xe9c], R18 ;  /* 0x000e9c1201007387 */ /* 0x000fe20000100800 */
[----:B--2---:R-:W-:Y:S01]  /*4b130*/  IMAD.MOV.U32 R4, RZ, RZ, R17 ;  /* 0x000000ffff047224 */ /* 0x004fe200078e0011 */
        /* <DEDUP_REMOVED lines=12> */
[----:B-1----:R-:W3:Y:S04]  /*4b200*/  LDL.LU R13, [R1+0xed4] ;  /* 0x000ed400010d7983 */ /* 0x002ee80000300800 */
[----:B------:R1:W-:Y:S01]  /*4b210*/  LDGSTS.E [R2+0x1880], desc[UR14][R4.64], P1 ;  /* 0x0188000004027fae */ /* 0x0003e2000892184e */
[----:B------:R-:W-:-:S02]  /*4b220*/  IADD3 R11, P0, R11, UR13, RZ ;  /* 0x0000000d0b0b7c10 */ /* 0x000fc4000ff1e0ff */
[----:B------:R-:W-:Y:S02]  /*4b230*/  IADD3 R6, P2, R6, UR13, RZ ;  /* 0x0000000d06067c10 */ /* 0x000fe4000ff5e0ff */
[----:B-1----:R-:W-:Y:S01]  /*4b240*/  MOV R4, R3 ;  /* 0x0000000300047202 */ /* 0x002fe20000000f00 */
[----:B------:R-:W-:Y:S02]  /*4b250*/  IMAD.MOV.U32 R5, RZ, RZ, R8 ;  /* 0x000000ffff057224 */ /* 0x000fe400078e0008 */
[----:B----4-:R-:W4:Y:S04]  /*4b260*/  LDL.LU R8, [R1+0xfa0] ;  /* 0x000fa00001087983 */ /* 0x010f280000300800 */
        /* <DEDUP_REMOVED lines=9> */
[----:B------:R-:W-:-:S03]  /*4b300*/  IADD3 R9, P0, R9, UR13, RZ ;  /* 0x0000000d09097c10 */ /* 0x000fc6000ff1e0ff */
[----:B------:R1:W-:Y:S04]  /*4b310*/  LDGSTS.E [R2+0x1980], desc[UR14][R4.64], P1 ;  /* 0x0198000004027fae */ /* 0x0003e8000892184e */
[----:B-1----:R-:W4:Y:S04]  /*4b320*/  LDL.LU R14, [R1+0xf9c] ;  /* 0x000f9c00010e7983 */ /* 0x002f280000300800 */
[----:B------:R1:W-:Y:S04]  /*4b330*/  STL [R1+0xebc], R15 ;  /* 0x000ebc0f01007387 */ /* 0x0003e80000100800 */
[----:B------:R-:W4:Y:S01]  /*4b340*/  LDL.LU R11, [R1+0xfa4] ;  /* 0x000fa400010b7983 */ /* 0x000f220000300800 */
[----:B------:R-:W-:Y:S01]  /*4b350*/  IMAD.MOV.U32 R4, RZ, RZ, R6 ;  /* 0x000000ffff047224 */ /* 0x000fe200078e0006 */
[----:B------:R-:W-:Y:S01]  /*4b360*/  IADD3 R7, P2, R7, UR13, RZ ;  /* 0x0000000d07077c10 */ /* 0x000fe2000ff5e0ff */
[----:B------:R-:W-:-:S02]  /*4b370*/  IMAD.MOV.U32 R5, RZ, RZ, R15 ;  /* 0x000000ffff057224 */ /* 0x000fc400078e000f */
[----:B-1----:R-:W4:Y:S04]  /*4b380*/  LDL.LU R15, [R1+0xfb0] ;  /* 0x000fb000010f7983 */ /* 0x002f280000300800 */
[----:B------:R-:W4:Y:S04]  /*4b390*/  LDL.LU R6, [R1+0xfb8] ;  /* 0x000fb80001067983 */ /* 0x000f280000300800 */
[----:B------:R-:W-:Y:S04]  /*4b3a0*/  STL [R1+0xec8], R9 ;  /* 0x000ec80901007387 */ /* 0x000fe80000100800 */
[----:B------:R1:W-:Y:S02]  /*4b3b0*/  LDGSTS.E [R2+0x1a00], desc[UR14][R4.64], P1 ;  /* 0x01a0000004027fae */ /* 0x0003e4000892184e */
[----:B-1----:R-:W-:-:S02]  /*4b3c0*/  MOV R4, R9 ;  /* 0x0000000900047202 */ /* 0x002fc40000000f00 */
[----:B------:R-:W-:-:S05]  /*4b3d0*/  IADD3.X R16, R16, UR7, RZ, P0, !PT ;  /* 0x0000000710107c10 */ /* 0x000fca00087fe4ff */
[----:B------:R1:W-:Y:S01]  /*4b3e0*/  STL [R1+0xec4], R16 ;  /* 0x000ec41001007387 */ /* 0x0003e20000100800 */
[----:B------:R-:W-:-:S03]  /*4b3f0*/  IMAD.MOV.U32 R5, RZ, RZ, R16 ;  /* 0x000000ffff057224 */ /* 0x000fc600078e0010 */
[----:B------:R-:W-:Y:S01]  /*4b400*/  STL [R1+0xed0], R7 ;  /* 0x000ed00701007387 */ /* 0x000fe20000100800 */
[----:B--2---:R-:W-:-:S03]  /*4b410*/  IADD3.X R10, R10, UR7, RZ, P2, !PT ;  /* 0x000000070a0a7c10 */ /* 0x004fc600097fe4ff */
[----:B------:R2:W-:Y:S04]  /*4b420*/  LDGSTS.E [R2+0x1a80], desc[UR14][R4.64], P1 ;  /* 0x01a8000004027fae */ /* 0x0005e8000892184e */
[----:B-1----:R-:W4:Y:S04]  /*4b430*/  LDL.LU R16, [R1+0xfac] ;  /* 0x000fac0001107983 */ /* 0x002f280000300800 */
[----:B------:R1:W-:Y:S01]  /*4b440*/  STL [R1+0xecc], R10 ;  /* 0x000ecc0a01007387 */ /* 0x0003e20000100800 */
[----:B--2---:R-:W-:Y:S01]  /*4b450*/  IMAD.MOV.U32 R4, RZ, RZ, R7 ;  /* 0x000000ffff047224 */ /* 0x004fe200078e0007 */
[----:B------:R-:W-:-:S02]  /*4b460*/  MOV R5, R10 ;  /* 0x0000000a00057202 */ /* 0x000fc40000000f00 */
[----:B------:R-:W2:Y:S04]  /*4b470*/  LDL.LU R9, [R1+0xfb4] ;  /* 0x000fb40001097983 */ /* 0x000ea80000300800 */
[----:B-1----:R-:W2:Y:S04]  /*4b480*/  LDL.LU R10, [R1+0xfc0] ;  /* 0x000fc000010a7983 */ /* 0x002ea80000300800 */
[----:B------:R-:W2:Y:S04]  /*4b490*/  LDL.LU R7, [R1+0xfc8] ;  /* 0x000fc80001077983 */ /* 0x000ea80000300800 */
[----:B------:R1:W-:Y:S01]  /*4b4a0*/  LDGSTS.E [R2+0x1b00], desc[UR14][R4.64], P1 ;  /* 0x01b0000004027fae */ /* 0x0003e2000892184e */
[----:B---3--:R-:W-:-:S04]  /*4b4b0*/  IADD3 R12, P0, R12, UR13, RZ ;  /* 0x0000000d0c0c7c10 */ /* 0x008fc8000ff1e0ff */
[----:B------:R-:W-:Y:S01]  /*4b4c0*/  IADD3.X R13, R13, UR7, RZ, P0, !PT ;  /* 0x000000070d0d7c10 */ /* 0x000fe200087fe4ff */
[----:B------:R-:W-:Y:S01]  /*4b4d0*/  STL [R1+0xed8], R12 ;  /* 0x000ed80c01007387 */ /* 0x000fe20000100800 */
[----:B-1----:R-:W-:-:S03]  /*4b4e0*/  IMAD.MOV.U32 R4, RZ, RZ, R12 ;  /* 0x000000ffff047224 */ /* 0x002fc600078e000c */
[----:B------:R1:W-:Y:S01]  /*4b4f0*/  STL [R1+0xed4], R13 ;  /* 0x000ed40d01007387 */ /* 0x0003e20000100800 */
[----:B------:R-:W-:-:S05]  /*4b500*/  IMAD.MOV.U32 R5, RZ, RZ, R13 ;  /* 0x000000ffff057224 */ /* 0x000fca00078e000d */
[----:B------:R3:W-:Y:S04]  /*4b510*/  LDGSTS.E [R2+0x1b80], desc[UR14][R4.64], P1 ;  /* 0x01b8000004027fae */ /* 0x0007e8000892184e */
[----:B-1----:R-:W2:Y:S04]  /*4b520*/  LDL.LU R13, [R1+0xfbc] ;  /* 0x000fbc00010d7983 */ /* 0x002ea80000300800 */
[----:B------:R-:W2:Y:S01]  /*4b530*/  LDL.LU R12, [R1+0xfc4] ;  /* 0x000fc400010c7983 */ /* 0x000ea20000300800 */
[----:B----4-:R-:W-:Y:S02]  /*4b540*/  IADD3 R8, P1, R8, UR13, RZ ;  /* 0x0000000d08087c10 */ /* 0x010fe4000ff3e0ff */
[----:B------:R-:W-:-:S03]  /*4b550*/  IADD3 R3, P2, R3, UR13, RZ ;  /* 0x0000000d03037c10 */ /* 0x000fc6000ff5e0ff */
[----:B------:R1:W-:Y:S01]  /*4b560*/  STL [R1+0xfa0], R8 ;  /* 0x000fa00801007387 */ /* 0x0003e20000100800 */
[----:B---3--:R-:W-:Y:S02]  /*4b570*/  MOV R4, R8 ;  /* 0x0000000800047202 */ /* 0x008fe40000000f00 */
[----:B------:R-:W-:-:S05]  /*4b580*/  IADD3.X R14, R14, UR7, RZ, P1, !PT ;  /* 0x000000070e0e7c10 */ /* 0x000fca0008ffe4ff */
[----:B------:R3:W-:Y:S01]  /*4b590*/  STL [R1+0xf9c], R14 ;  /* 0x000f9c0e01007387 */ /* 0x0007e20000100800 */
[----:B------:R-:W-:-:S03]  /*4b5a0*/  IADD3.X R11, R11, UR7, RZ, P2, !PT ;  /* 0x000000070b0b7c10 */ /* 0x000fc600097fe4ff */
[----:B------:R4:W-:Y:S01]  /*4b5b0*/  STL [R1+0xfa8], R3 ;  /* 0x000fa80301007387 */ /* 0x0009e20000100800 */
[----:B------:R-:W-:-:S03]  /*4b5c0*/  IMAD.MOV.U32 R5, RZ, RZ, R14 ;  /* 0x000000ffff057224 */ /* 0x000fc600078e000e */
[----:B-1----:R-:W2:Y:S04]  /*4b5d0*/  LDL.LU R8, [R1+0xfd0] ;  /* 0x000fd00001087983 */ /* 0x002ea80000300800 */
[----:B------:R1:W-:Y:S04]  /*4b5e0*/  STL [R1+0xfa4], R11 ;  /* 0x000fa40b01007387 */ /* 0x0003e80000100800 */
[----:B---3--:R-:W3:Y:S01]  /*4b5f0*/  LDL.LU R14, [R1+0xfcc] ;  /* 0x000fcc00010e7983 */ /* 0x008ee20000300800 */
[----:B------:R-:W-:-:S04]  /*4b600*/  UISETP.GT.AND UP1, UPT, UR17, 0xa, UPT ;  /* 0x0000000a1100788c */ /* 0x000fc8000bf24270 */
[----:B------:R-:W-:-:S04]  /*4b610*/  USEL UR12, URZ, 0x4, !UP1 ;  /* 0x000000043f0c7887 */ /* 0x000fc8000c800000 */
[----:B------:R-:W-:-:S06]  /*4b620*/  USEL UR12, UR12, URZ, !UP0 ;  /* 0x0000003f0c0c7287 */ /* 0x000fcc000c000000 */
[----:B------:R-:W-:Y:S02]  /*4b630*/  ISETP.NE.U32.AND P0, PT, RZ, UR12, PT ;  /* 0x0000000cff007c0c */ /* 0x000fe4000bf05070 */
[----:B------:R-:W-:Y:S02]  /*4b640*/  IADD3 R15, P1, R15, UR13, RZ ;  /* 0x0000000d0f0f7c10 */ /* 0x000fe4000ff3e0ff */
[----:B------:R-:W-:-:S09]  /*4b650*/  IADD3 R6, P2, R6, UR13, RZ ;  /* 0x0000000d06067c10 */ /* 0x000fd2000ff5e0ff */
[----:B------:R1:W-:Y:S02]  /*4b660*/  LDGSTS.E [R2+0x2800], desc[UR14][R4.64], P0 ;  /* 0x0280000004027fae */ /* 0x0003e4000812184e */
[----:B-1----:R-:W-:Y:S01]  /*4b670*/  IMAD.MOV.U32 R4, RZ, RZ, R3 ;  /* 0x000000ffff047224 */ /* 0x002fe200078e0003 */
[----:B------:R-:W-:Y:S01]  /*4b680*/  MOV R5, R11 ;  /* 0x0000000b00057202 */ /* 0x000fe20000000f00 */
[----:B----4-:R-:W4:Y:S04]  /*4b690*/  LDL.LU R3, [R1+0xfd8] ;  /* 0x000fd80001037983 */ /* 0x010f280000300800 */
[----:B------:R-:W4:Y:S04]  /*4b6a0*/  LDL.LU R11, [R1+0x10a0] ;  /* 0x0010a000010b7983 */ /* 0x000f280000300800 */
[----:B------:R-:W-:Y:S04]  /*4b6b0*/  STL [R1+0xfb0], R15 ;  /* 0x000fb00f01007387 */ /* 0x000fe80000100800 */
[----:B------:R1:W-:Y:S02]  /*4b6c0*/  LDGSTS.E [R2+0x2880], desc[UR14][R4.64], P0 ;  /* 0x0288000004027fae */ /* 0x0003e4000812184e */
[----:B-1----:R-:W-:Y:S01]  /*4b6d0*/  IMAD.MOV.U32 R4, RZ, RZ, R15 ;  /* 0x000000ffff047224 */ /* 0x002fe200078e000f */
[----:B------:R-:W-:-:S05]  /*4b6e0*/  IADD3.X R16, R16, UR7, RZ, P1, !PT ;  /* 0x0000000710107c10 */ /* 0x000fca0008ffe4ff */
[----:B------:R1:W-:Y:S01]  /*4b6f0*/  STL [R1+0xfac], R16 ;  /* 0x000fac1001007387 */ /* 0x0003e20000100800 */
[----:B------:R-:W-:-:S03]  /*4b700*/  IMAD.MOV.U32 R5, RZ, RZ, R16 ;  /* 0x000000ffff057224 */ /* 0x000fc600078e0010 */
[----:B------:R-:W-:Y:S01]  /*4b710*/  STL [R1+0xfb8], R6 ;  /* 0x000fb80601007387 */ /* 0x000fe20000100800 */
[----:B--2---:R-:W-:-:S03]  /*4b720*/  IADD3.X R9, R9, UR7, RZ, P2, !PT ;  /* 0x0000000709097c10 */ /* 0x004fc600097fe4ff */
[----:B------:R2:W-:Y:S01]  /*4b730*/  LDGSTS.E [R2+0x2900], desc[UR14][R4.64], P0 ;  /* 0x0290000004027fae */ /* 0x0005e2000812184e */
[----:B------:R-:W-:-:S03]  /*4b740*/  IADD3 R10, P1, R10, UR13, RZ ;  /* 0x0000000d0a0a7c10 */ /* 0x000fc6000ff3e0ff */
[----:B-1----:R-:W4:Y:S01]  /*4b750*/  LDL.LU R16, [R1+0xfd4] ;  /* 0x000fd40001107983 */ /* 0x002f220000300800 */
[----:B------:R-:W-:-:S03]  /*4b760*/  IADD3 R7, P2, R7, UR13, RZ ;  /* 0x0000000d07077c10 */ /* 0x000fc6000ff5e0ff */
[----:B------:R1:W-:Y:S04]  /*4b770*/  STL [R1+0xfb4], R9 ;  /* 0x000fb40901007387 */ /* 0x0003e80000100800 */
[----:B------:R-:W4:Y:S01]  /*4b780*/  LDL.LU R15, [R1+0x109c] ;  /* 0x00109c00010f7983 */ /* 0x000f220000300800 */
[----:B--2---:R-:W-:Y:S01]  /*4b790*/  MOV R4, R6 ;  /* 0x0000000600047202 */ /* 0x004fe20000000f00 */
[----:B------:R-:W-:Y:S02]  /*4b7a0*/  IMAD.MOV.U32 R5, RZ, RZ, R9 ;  /* 0x000000ffff057224 */ /* 0x000fe400078e0009 */
[----:B-1----:R-:W2:Y:S04]  /*4b7b0*/  LDL.LU R9, [R1+0x10a8] ;  /* 0x0010a80001097983 */ /* 0x002ea80000300800 */
        /* <DEDUP_REMOVED lines=14> */
[----:B------:R-:W-:Y:S02]  /*4b8a0*/  IMAD.MOV.U32 R5, RZ, RZ, R12 ;  /* 0x000000ffff057224 */ /* 0x000fe400078e000c */
[----:B-1----:R-:W2:Y:S04]  /*4b8b0*/  LDL.LU R12, [R1+0x10b8] ;  /* 0x0010b800010c7983 */ /* 0x002ea80000300800 */
[----:B------:R-:W2:Y:S04]  /*4b8c0*/  LDL.LU R7, [R1+0x10c0] ;  /* 0x0010c00001077983 */ /* 0x000ea80000300800 */
[----:B------:R1:W-:Y:S01]  /*4b8d0*/  LDGSTS.E [R2+0x2a80], desc[UR14][R4.64], P0 ;  /* 0x02a8000004027fae */ /* 0x0003e2000812184e */
[----:B------:R-:W-:-:S04]  /*4b8e0*/  IADD3 R8, P1, R8, UR13, RZ ;  /* 0x0000000d08087c10 */ /* 0x000fc8000ff3e0ff */
[----:B---3--:R-:W-:Y:S01]  /*4b8f0*/  IADD3.X R14, R14, UR7, RZ, P1, !PT ;  /* 0x000000070e0e7c10 */ /* 0x008fe20008ffe4ff */
[----:B------:R-:W-:Y:S04]  /*4b900*/  STL [R1+0xfd0], R8 ;  /* 0x000fd00801007387 */ /* 0x000fe80000100800 */
[----:B------:R3:W-:Y:S01]  /*4b910*/  STL [R1+0xfcc], R14 ;  /* 0x000fcc0e01007387 */ /* 0x0007e20000100800 */
[----:B-1----:R-:W-:Y:S01]  /*4b920*/  IMAD.MOV.U32 R5, RZ, RZ, R14 ;  /* 0x000000ffff057224 */ /* 0x002fe200078e000e */
[----:B------:R-:W-:Y:S01]  /*4b930*/  MOV R4, R8 ;  /* 0x0000000800047202 */ /* 0x000fe20000000f00 */
[----:B------:R-:W-:Y:S01]  /*4b940*/  UISETP.GT.AND UP1, UPT, UR17, 0xe, UPT ;  /* 0x0000000e1100788c */ /* 0x000fe2000bf24270 */
[----:B---3--:R-:W3:Y:S04]  /*4b950*/  LDL.LU R14, [R1+0x10b4] ;  /* 0x0010b400010e7983 */ /* 0x008ee80000300800 */
[----:B------:R-:W3:Y:S01]  /*4b960*/  LDL.LU R8, [R1+0x10bc] ;  /* 0x0010bc0001087983 */ /* 0x000ee20000300800 */
[----:B------:R-:W-:-:S03]  /*4b970*/  USEL UR12, URZ, 0x4, !UP1 ;  /* 0x000000043f0c7887 */ /* 0x000fc6000c800000 */
[----:B------:R1:W-:Y:S01]  /*4b980*/  LDGSTS.E [R2+0x2b00], desc[UR14][R4.64], P0 ;  /* 0x02b0000004027fae */ /* 0x0003e2000812184e */
[----:B------:R-:W-:-:S06]  /*4b990*/  USEL UR12, UR12, URZ, !UP0 ;  /* 0x0000003f0c0c7287 */ /* 0x000fcc000c000000 */
[----:B------:R-:W-:Y:S02]  /*4b9a0*/  ISETP.NE.U32.AND P1, PT, RZ, UR12, PT ;  /* 0x0000000cff007c0c */ /* 0x000fe4000bf25070 */
[----:B----4-:R-:W-:Y:S02]  /*4b9b0*/  IADD3 R3, P2, R3, UR13, RZ ;  /* 0x0000000d03037c10 */ /* 0x010fe4000ff5e0ff */
[----:B------:R-:W-:-:S03]  /*4b9c0*/  IADD3 R11, P3, R11, UR13, RZ ;  /* 0x0000000d0b0b7c10 */ /* 0x000fc6000ff7e0ff */
[----:B-1----:R-:W-:Y:S01]  /*4b9d0*/  IMAD.MOV.U32 R4, RZ, RZ, R3 ;  /* 0x000000ffff047224 */ /* 0x002fe200078e0003 */
[----:B------:R1:W-:Y:S01]  /*4b9e0*/  STL [R1+0xfd8], R3 ;  /* 0x000fd80301007387 */ /* 0x0003e20000100800 */
[----:B------:R-:W-:-:S04]  /*4b9f0*/  IADD3.X R16, R16, UR7, RZ, P2, !PT ;  /* 0x0000000710107c10 */ /* 0x000fc800097fe4ff */
[----:B------:R-:W-:Y:S01]  /*4ba00*/  MOV R5, R16 ;  /* 0x0000001000057202 */ /* 0x000fe20000000f00 */
[----:B------:R-:W-:Y:S01]  /*4ba10*/  STL [R1+0xfd4], R16 ;  /* 0x000fd41001007387 */ /* 0x000fe20000100800 */
[----:B------:R-:W-:-:S03]  /*4ba20*/  IADD3.X R15, R15, UR7, RZ, P3, !PT ;  /* 0x000000070f0f7c10 */ /* 0x000fc60009ffe4ff */
[----:B------:R4:W-:Y:S04]  /*4ba30*/  STL [R1+0x10a0], R11 ;  /* 0x0010a00b01007387 */ /* 0x0009e80000100800 */
[----:B------:R4:W-:Y:S01]  /*4ba40*/  LDGSTS.E [R2+0x2b80], desc[UR14][R4.64], P0 ;  /* 0x02b8000004027fae */ /* 0x0009e2000812184e */
[----:B--2---:R-:W-:-:S03]  /*4ba50*/  IADD3 R9, P0, R9, UR13, RZ ;  /* 0x0000000d09097c10 */ /* 0x004fc6000ff1e0ff */
[----:B------:R-:W2:Y:S01]  /*4ba60*/  LDL.LU R17, [R1+0x10c8] ;  /* 0x0010c80001117983 */ /* 0x000ea20000300800 */
[----:B------:R-:W-:-:S03]  /*4ba70*/  IADD3 R6, P2, R6, UR13, RZ ;  /* 0x0000000d06067c10 */ /* 0x000fc6000ff5e0ff */
[----:B------:R-:W-:Y:S04]  /*4ba80*/  STL [R1+0x109c], R15 ;  /* 0x00109c0f01007387 */ /* 0x000fe80000100800 */
[----:B-1----:R-:W2:Y:S01]  /*4ba90*/  LDL.LU R3, [R1+0x10d0] ;  /* 0x0010d00001037983 */ /* 0x002ea20000300800 */
[----:B----4-:R-:W-:Y:S02]  /*4baa0*/  IMAD.MOV.U32 R4, RZ, RZ, R11 ;  /* 0x000000ffff047224 */ /* 0x010fe400078e000b */
[----:B------:R-:W-:Y:S01]  /*4bab0*/  IMAD.MOV.U32 R5, RZ, RZ, R15 ;  /* 0x000000ffff057224 */ /* 0x000fe200078e000f */
[----:B------:R-:W4:Y:S04]  /*4bac0*/  LDL.LU R18, [R1+0x10c4] ;  /* 0x0010c40001127983 */ /* 0x000f280000300800 */
[----:B------:R-:W4:Y:S04]  /*4bad0*/  LDL.LU R11, [R1+0x10cc] ;  /* 0x0010cc00010b7983 */ /* 0x000f280000300800 */
        /* <DEDUP_REMOVED lines=11> */
[----:B------:R-:W-:Y:S02]  /*4bb90*/  IADD3 R12, P0, R12, UR13, RZ ;  /* 0x0000000d0c0c7c10 */ /* 0x000fe4000ff1e0ff */
[----:B------:R-:W-:Y:S01]  /*4bba0*/  IADD3 R7, P2, R7, UR13, RZ ;  /* 0x0000000d07077c10 */ /* 0x000fe2000ff5e0ff */
[----:B------:R1:W-:Y:S02]  /*4bbb0*/  LDGSTS.E [R2+0x3880], desc[UR14][R4.64], P1 ;  /* 0x0388000004027fae */ /* 0x0003e4000892184e */
[----:B-1----:R-:W-:Y:S01]  /*4bbc0*/  IMAD.MOV.U32 R4, RZ, RZ, R6 ;  /* 0x000000ffff047224 */ /* 0x002fe200078e0006 */
[----:B------:R-:W-:Y:S01]  /*4bbd0*/  MOV R5, R10 ;  /* 0x0000000a00057202 */ /* 0x000fe20000000f00 */
[----:B------:R-:W4:Y:S04]  /*4bbe0*/  LDL.LU R6, [R1+0x11a0] ;  /* 0x0011a00001067983 */ /* 0x000f280000300800 */
[----:B------:R-:W4:Y:S04]  /*4bbf0*/  LDL.LU R10, [R1+0x11a8] ;  /* 0x0011a800010a7983 */ /* 0x000f280000300800 */
[----:B------:R-:W-:Y:S04]  /*4bc00*/  STL [R1+0x10b8], R12 ;  /* 0x0010b80c01007387 */ /* 0x000fe80000100800 */
[----:B------:R1:W-:Y:S01]  /*4bc10*/  LDGSTS.E [R2+0x3900], desc[UR14][R4.64], P1 ;  /* 0x0390000004027fae */ /* 0x0003e2000892184e */
[----:B---3--:R-:W-:-:S02]  /*4bc20*/  IADD3.X R14, R14, UR7, RZ, P0, !PT ;  /* 0x000000070e0e7c10 */ /* 0x008fc400087fe4ff */
[----:B------:R-:W-:-:S03]  /*4bc30*/  IADD3.X R8, R8, UR7, RZ, P2, !PT ;  /* 0x0000000708087c10 */ /* 0x000fc600097fe4ff */
[----:B------:R3:W-:Y:S04]  /*4bc40*/  STL [R1+0x10b4], R14 ;  /* 0x0010b40e01007387 */ /* 0x0007e80000100800 */
[----:B------:R-:W-:Y:S04]  /*4bc50*/  STL [R1+0x10c0], R7 ;  /* 0x0010c00701007387 */ /* 0x000fe80000100800 */
[----:B------:R-:W4:Y:S04]  /*4bc60*/  LDL.LU R16, [R1+0x119c] ;  /* 0x00119c0001107983 */ /* 0x000f280000300800 */
[----:B------:R3:W-:Y:S04]  /*4bc70*/  STL [R1+0x10bc], R8 ;  /* 0x0010bc0801007387 */ /* 0x0007e80000100800 */
[----:B------:R-:W4:Y:S01]  /*4bc80*/  LDL.LU R15, [R1+0x11a4] ;  /* 0x0011a400010f7983 */ /* 0x000f220000300800 */
[----:B-1----:R-:W-:-:S02]  /*4bc90*/  IMAD.MOV.U32 R4, RZ, RZ, R12 ;  /* 0x000000ffff047224 */ /* 0x002fc400078e000c */
[----:B------:R-:W-:Y:S02]  /*4bca0*/  IMAD.MOV.U32 R5, RZ, RZ, R14 ;  /* 0x000000ffff057224 */ /* 0x000fe400078e000e */
[----:B---3--:R-:W3:Y:S04]  /*4bcb0*/  LDL.LU R14, [R1+0x11ac] ;  /* 0x0011ac00010e7983 */ /* 0x008ee80000300800 */
[----:B------:R1:W-:Y:S02]  /*4bcc0*/  LDGSTS.E [R2+0x3980], desc[UR14][R4.64], P1 ;  /* 0x0398000004027fae */ /* 0x0003e4000892184e */
[----:B-1----:R-:W-:Y:S02]  /*4bcd0*/  IMAD.MOV.U32 R5, RZ, RZ, R8 ;  /* 0x000000ffff057224 */ /* 0x002fe400078e0008 */
[----:B------:R-:W3:Y:S01]  /*4bce0*/  LDL.LU R8, [R1+0x11b0] ;  /* 0x0011b00001087983 */ /* 0x000ee20000300800 */
[----:B------:R-:W-:-:S03]  /*4bcf0*/  MOV R4, R7 ;  /* 0x0000000700047202 */ /* 0x000fc60000000f00 */
[----:B------:R-:W3:Y:S04]  /*4bd00*/  LDL.LU R12, [R1+0x11b4] ;  /* 0x0011b400010c7983 */ /* 0x000ee80000300800 */
[----:B------:R-:W3:Y:S04]  /*4bd10*/  LDL.LU R7, [R1+0x11b8] ;  /* 0x0011b80001077983 */ /* 0x000ee80000300800 */
[----:B------:R1:W-:Y:S01]  /*4bd20*/  LDGSTS.E [R2+0x3a00], desc[UR14][R4.64], P1 ;  /* 0x03a0000004027fae */ /* 0x0003e2000892184e */
[----:B------:R-:W-:-:S04]  /*4bd30*/  UISETP.GT.AND UP1, UPT, UR17, 0x12, UPT ;  /* 0x000000121100788c */ /* 0x000fc8000bf24270 */
[----:B------:R-:W-:-:S04]  /*4bd40*/  USEL UR12, URZ, 0x4, !UP1 ;  /* 0x000000043f0c7887 */ /* 0x000fc8000c800000 */
[----:B------:R-:W-:Y:S01]  /*4bd50*/  USEL UR12, UR12, URZ, !UP0 ;  /* 0x0000003f0c0c7287 */ /* 0x000fe2000c000000 */
[----:B--2---:R-:W-:-:S05]  /*4bd60*/  IADD3 R17, P0, R17, UR13, RZ ;  /* 0x0000000d11117c10 */ /* 0x004fca000ff1e0ff */
[----:B-1----:R-:W-:Y:S01]  /*4bd70*/  IMAD.MOV.U32 R4, RZ, RZ, R17 ;  /* 0x000000ffff047224 */ /* 0x002fe200078e0011 */
[----:B------:R-:W-:Y:S02]  /*4bd80*/  IADD3 R3, P2, R3, UR13, RZ ;  /* 0x0000000d03037c10 */ /* 0x000fe4000ff5e0ff */
[----:B----4-:R-:W-:-:S04]  /*4bd90*/  IADD3.X R18, R18, UR7, RZ, P0, !PT ;  /* 0x0000000712127c10 */ /* 0x010fc800087fe4ff */
        /* <DEDUP_REMOVED lines=10> */
[----:B-1----:R-:W4:Y:S04]  /*4be40*/  LDL.LU R11, [R1+0x11c0] ;  /* 0x0011c000010b7983 */ /* 0x002f280000300800 */
[----:B------:R-:W4:Y:S01]  /*4be50*/  LDL.LU R3, [R1+0x11c8] ;  /* 0x0011c80001037983 */ /* 0x000f220000300800 */
[----:B------:R-:W-:-:S04]  /*4be60*/  IADD3 R9, P0, R9, UR13, RZ ;  /* 0x0000000d09097c10 */ /* 0x000fc8000ff1e0ff */
[----:B------:R-:W-:Y:S01]  /*4be70*/  IADD3.X R13, R13, UR7, RZ, P0, !PT ;  /* 0x000000070d0d7c10 */ /* 0x000fe200087fe4ff */
[----:B------:R-:W-:Y:S01]  /*4be80*/  STL [R1+0x10d8], R9 ;  /* 0x0010d80901007387 */ /* 0x000fe20000100800 */
[----:B--2---:R-:W-:-:S03]  /*4be90*/  MOV R4, R9 ;  /* 0x0000000900047202 */ /* 0x004fc60000000f00 */
[----:B------:R1:W-:Y:S01]  /*4bea0*/  STL [R1+0x10d4], R13 ;  /* 0x0010d40d01007387 */ /* 0x0003e20000100800 */
[----:B------:R-:W-:Y:S01]  /*4beb0*/  IMAD.MOV.U32 R5, RZ, RZ, R13 ;  /* 0x000000ffff057224 */ /* 0x000fe200078e000d */
[----:B------:R-:W-:-:S04]  /*4bec0*/  ISETP.NE.U32.AND P0, PT, RZ, UR12, PT ;  /* 0x0000000cff007c0c */ /* 0x000fc8000bf05070 */
[----:B------:R2:W-:Y:S04]  /*4bed0*/  LDGSTS.E [R2+0x3b80], desc[UR14][R4.64], P1 ;  /* 0x03b8000004027fae */ /* 0x0005e8000892184e */
[----:B-1----:R-:W4:Y:S04]  /*4bee0*/  LDL.LU R13, [R1+0x11bc] ;  /* 0x0011bc00010d7983 */ /* 0x002f280000300800 */
[----:B------:R-:W4:Y:S01]  /*4bef0*/  LDL.LU R9, [R1+0x11c4] ;  /* 0x0011c40001097983 */ /* 0x000f220000300800 */
[----:B------:R-:W-:Y:S02]  /*4bf00*/  IADD3 R6, P1, R6, UR13, RZ ;  /* 0x0000000d06067c10 */ /* 0x000fe4000ff3e0ff */
[----:B------:R-:W-:-:S03]  /*4bf10*/  IADD3 R10, P2, R10, UR13, RZ ;  /* 0x0000000d0a0a7c10 */ /* 0x000fc6000ff5e0ff */
[----:B------:R1:W-:Y:S01]  /*4bf20*/  STL [R1+0x11a0], R6 ;  /* 0x0011a00601007387 */ /* 0x0003e20000100800 */
[----:B--2---:R-:W-:Y:S01]  /*4bf30*/  IMAD.MOV.U32 R4, RZ, RZ, R6 ;  /* 0x000000ffff047224 */ /* 0x004fe200078e0006 */
[----:B------:R-:W-:-:S04]  /*4bf40*/  IADD3.X R16, R16, UR7, RZ, P1, !PT ;  /* 0x0000000710107c10 */ /* 0x000fc80008ffe4ff */
[----:B------:R-:W-:Y:S01]  /*4bf50*/  MOV R5, R16 ;  /* 0x0000001000057202 */ /* 0x000fe20000000f00 */
[----:B------:R-:W-:Y:S01]  /*4bf60*/  STL [R1+0x119c], R16 ;  /* 0x00119c1001007387 */ /* 0x000fe20000100800 */
[----:B------:R-:W-:-:S03]  /*4bf70*/  IADD3.X R15, R15, UR7, RZ, P2, !PT ;  /* 0x000000070f0f7c10 */ /* 0x000fc600097fe4ff */
[----:B------:R2:W-:Y:S04]  /*4bf80*/  STL [R1+0x11a8], R10 ;  /* 0x0011a80a01007387 */ /* 0x0005e80000100800 */
[----:B-1----:R-:W4:Y:S04]  /*4bf90*/  LDL.LU R6, [R1+0x11d0] ;  /* 0x0011d00001067983 */ /* 0x002f280000300800 */
[----:B------:R1:W-:Y:S04]  /*4bfa0*/  LDGSTS.E [R2+0x4800], desc[UR14][R4.64], P0 ;  /* 0x0480000004027fae */ /* 0x0003e8000812184e */
[----:B------:R-:W-:Y:S01]  /*4bfb0*/  STL [R1+0x11a4], R15 ;  /* 0x0011a40f01007387 */ /* 0x000fe20000100800 */
[----:B-1----:R-:W-:-:S03]  /*4bfc0*/  IMAD.MOV.U32 R4, RZ, RZ, R10 ;  /* 0x000000ffff047224 */ /* 0x002fc600078e000a */
[----:B--2---:R-:W2:Y:S01]  /*4bfd0*/  LDL.LU R10, [R1+0x11cc] ;  /* 0x0011cc00010a7983 */ /* 0x004ea20000300800 */
        /* <DEDUP_REMOVED lines=9> */
[----:B---3--:R-:W-:-:S03]  /*4c070*/  MOV R4, R8 ;  /* 0x0000000800047202 */ /* 0x008fc60000000f00 */
[----:B-1----:R-:W3:Y:S04]  /*4c080*/  LDL.LU R8, [R1+0x11d8] ;  /* 0x0011d80001087983 */ /* 0x002ee80000300800 */
[----:B------:R1:W-:Y:S01]  /*4c090*/  STL [R1+0x11b4], R12 ;  /* 0x0011b40c01007387 */ /* 0x0003e20000100800 */
[----:B------:R-:W-:-:S03]  /*4c0a0*/  IMAD.MOV.U32 R5, RZ, RZ, R14 ;  /* 0x000000ffff057224 */ /* 0x000fc600078e000e */
[----:B------:R-:W3:Y:S04]  /*4c0b0*/  LDL.LU R17, [R1+0x12a0] ;  /* 0x0012a00001117983 */ /* 0x000ee80000300800 */
[----:B------:R-:W3:Y:S04]  /*4c0c0*/  LDL.LU R16, [R1+0x11d4] ;  /* 0x0011d40001107983 */ /* 0x000ee80000300800 */
[----:B------:R1:W-:Y:S04]  /*4c0d0*/  LDGSTS.E [R2+0x4900], desc[UR14][R4.64], P0 ;  /* 0x0490000004027fae */ /* 0x0003e8000812184e */
[----:B------:R-:W3:Y:S01]  /*4c0e0*/  LDL.LU R18, [R1+0x129c] ;  /* 0x00129c0001127983 */ /* 0x000ee20000300800 */
[----:B-1----:R-:W-:Y:S01]  /*4c0f0*/  IMAD.MOV.U32 R4, RZ, RZ, R7 ;  /* 0x000000ffff047224 */ /* 0x002fe200078e0007 */
[----:B------:R-:W-:-:S02]  /*4c100*/  MOV R5, R12 ;  /* 0x0000000c00057202 */ /* 0x000fc40000000f00 */
[----:B------:R-:W3:Y:S04]  /*4c110*/  LDL.LU R12, [R1+0x12a8] ;  /* 0x0012a800010c7983 */ /* 0x000ee80000300800 */
[----:B------:R-:W3:Y:S04]  /*4c120*/  LDL.LU R7, [R1+0x12b0] ;  /* 0x0012b00001077983 */ /* 0x000ee80000300800 */
[----:B------:R1:W-:Y:S01]  /*4c130*/  LDGSTS.E [R2+0x4980], desc[UR14][R4.64], P0 ;  /* 0x0498000004027fae */ /* 0x0003e2000812184e */
[----:B----4-:R-:W-:Y:S02]  /*4c140*/  IADD3 R11, P1, R11, UR13, RZ ;  /* 0x0000000d0b0b7c10 */ /* 0x010fe4000ff3e0ff */
[----:B------:R-:W-:-:S03]  /*4c150*/  IADD3 R3, P2, R3, UR13, RZ ;  /* 0x0000000d03037c10 */ /* 0x000fc6000ff5e0ff */
[----:B------:R-:W-:Y:S01]  /*4c160*/  STL [R1+0x11c0], R11 ;  /* 0x0011c00b01007387 */ /* 0x000fe20000100800 */
[----:B-1----:R-:W-:Y:S01]  /*4c170*/  IMAD.MOV.U32 R4, RZ, RZ, R11 ;  /* 0x000000ffff047224 */ /* 0x002fe200078e000b */
[----:B------:R-:W-:Y:S02]  /*4c180*/  IADD3.X R13, R13, UR7, RZ, P1, !PT ;  /* 0x000000070d0d7c10 */ /* 0x000fe40008ffe4ff */
[----:B------:R-:W-:-:S03]  /*4c190*/  IADD3.X R9, R9, UR7, RZ, P2, !PT ;  /* 0x0000000709097c10 */ /* 0x000fc600097fe4ff */
[----:B------:R1:W-:Y:S01]  /*4c1a0*/  STL [R1+0x11bc], R13 ;  /* 0x0011bc0d01007387 */ /* 0x0003e20000100800 */
[----:B------:R-:W-:-:S03]  /*4c1b0*/  IMAD.MOV.U32 R5, RZ, RZ, R13 ;  /* 0x000000ffff057224 */ /* 0x000fc600078e000d */
[----:B------:R-:W-:Y:S04]  /*4c1c0*/  STL [R1+0x11c8], R3 ;  /* 0x0011c80301007387 */ /* 0x000fe80000100800 */
[----:B------:R4:W-:Y:S04]  /*4c1d0*/  LDGSTS.E [R2+0x4a00], desc[UR14][R4.64], P0 ;  /* 0x04a0000004027fae */ /* 0x0009e8000812184e */
[----:B-1----:R-:W3:Y:S04]  /*4c1e0*/  LDL.LU R13, [R1+0x12a4] ;  /* 0x0012a400010d7983 */ /* 0x002ee80000300800 */
[----:B------:R1:W-:Y:S04]  /*4c1f0*/  STL [R1+0x11c4], R9 ;  /* 0x0011c40901007387 */ /* 0x0003e80000100800 */
[----:B------:R-:W3:Y:S01]  /*4c200*/  LDL.LU R11, [R1+0x12ac] ;  /* 0x0012ac00010b7983 */ /* 0x000ee20000300800 */
[----:B----4-:R-:W-:Y:S01]  /*4c210*/  IMAD.MOV.U32 R5, RZ, RZ, R9 ;  /* 0x000000ffff057224 */ /* 0x010fe200078e0009 */
[----:B------:R-:W-:-:S02]  /*4c220*/  MOV R4, R3 ;  /* 0x0000000300047202 */ /* 0x000fc40000000f00 */
[----:B-1----:R-:W4:Y:S04]  /*4c230*/  LDL.LU R9, [R1+0x12b8] ;  /* 0x0012b80001097983 */ /* 0x002f280000300800 */
[----:B------:R-:W4:Y:S01]  /*4c240*/  LDL.LU R3, [R1+0x12c0] ;  /* 0x0012c00001037983 */ /* 0x000f220000300800 */
[----:B------:R-:W-:-:S03]  /*4c250*/  UISETP.GT.AND UP1, UPT, UR17, 0x16, UPT ;  /* 0x000000161100788c */ /* 0x000fc6000bf24270 */
[----:B------:R1:W-:Y:S01]  /*4c260*/  LDGSTS.E [R2+0x4a80], desc[UR14][R4.64], P0 ;  /* 0x04a8000004027fae */ /* 0x0003e2000812184e */
[----:B------:R-:W-:-:S05]  /*4c270*/  IADD3 R6, P1, R6, UR13, RZ ;  /* 0x0000000d06067c10 */ /* 0x000fca000ff3e0ff */
[----:B------:R-:W-:Y:S01]  /*4c280*/  STL [R1+0x11d0], R6 ;  /* 0x0011d00601007387 */ /* 0x000fe20000100800 */
[----:B--2---:R-:W-:-:S05]  /*4c290*/  IADD3.X R10, R10, UR7, RZ, P1, !PT ;  /* 0x000000070a0a7c10 */ /* 0x004fca0008ffe4ff */
[----:B------:R2:W-:Y:S04]  /*4c2a0*/  STL [R1+0x11cc], R10 ;  /* 0x0011cc0a01007387 */ /* 0x0005e80000100800 */
[----:B------:R-:W4:Y:S04]  /*4c2b0*/  LDL.LU R14, [R1+0x12b4] ;  /* 0x0012b400010e7983 */ /* 0x000f280000300800 */
[----:B------:R-:W4:Y:S01]  /*4c2c0*/  LDL.LU R15, [R1+0x12bc] ;  /* 0x0012bc00010f7983 */ /* 0x000f220000300800 */
[----:B------:R-:W-:Y:S01]  /*4c2d0*/  USEL UR12, URZ, 0x4, !UP1 ;  /* 0x000000043f0c7887 */ /* 0x000fe2000c800000 */
[----:B-1----:R-:W-:Y:S01]  /*4c2e0*/  IMAD.MOV.U32 R4, RZ, RZ, R6 ;  /* 0x000000ffff047224 */ /* 0x002fe200078e0006 */
[----:B------:R-:W-:-:S02]  /*4c2f0*/  MOV R5, R10 ;  /* 0x0000000a00057202 */ /* 0x000fc40000000f00 */
[----:B------:R-:W-:Y:S01]  /*4c300*/  USEL UR12, UR12, URZ, !UP0 ;  /* 0x0000003f0c0c7287 */ /* 0x000fe2000c000000 */
[----:B--2---:R-:W2:Y:S04]  /*4c310*/  LDL.LU R10, [R1+0x12c8] ;  /* 0x0012c800010a7983 */ /* 0x004ea80000300800 */
[----:B------:R1:W-:Y:S01]  /*4c320*/  LDGSTS.E [R2+0x4b00], desc[UR14][R4.64], P0 ;  /* 0x04b0000004027fae */ /* 0x0003e2000812184e */
[----:B---3--:R-:W-:-:S03]  /*4c330*/  IADD3 R8, P2, R8, UR13, RZ ;  /* 0x0000000d08087c10 */ /* 0x008fc6000ff5e0ff */
[----:B------:R-:W3:Y:S01]  /*4c340*/  LDL.LU R6, [R1+0x12d0] ;  /* 0x0012d00001067983 */ /* 0x000ee20000300800 */
        /* <DEDUP_REMOVED lines=10> */
[----:B-1----:R-:W3:Y:S01]  /*4c3f0*/  LDL.LU R16, [R1+0x12c4] ;  /* 0x0012c40001107983 */ /* 0x002ee20000300800 */
[----:B------:R-:W-:-:S03]  /*4c400*/  IADD3 R12, P0, R12, UR13, RZ ;  /* 0x0000000d0c0c7c10 */ /* 0x000fc6000ff1e0ff */
[----:B------:R-:W-:Y:S01]  /*4c410*/  STL [R1+0x129c], R18 ;  /* 0x00129c1201007387 */ /* 0x000fe20000100800 */
[----:B------:R-:W-:Y:S02]  /*4c420*/  IADD3 R7, P2, R7, UR13, RZ ;  /* 0x0000000d07077c10 */ /* 0x000fe4000ff5e0ff */
[----:B------:R-:W-:Y:S01]  /*4c430*/  MOV R4, R17 ;  /* 0x0000001100047202 */ /* 0x000fe20000000f00 */
[----:B------:R-:W-:Y:S01]  /*4c440*/  IMAD.MOV.U32 R5, RZ, RZ, R18 ;  /* 0x000000ffff057224 */ /* 0x000fe200078e0012 */
[----:B------:R-:W3:Y:S04]  /*4c450*/  LDL.LU R8, [R1+0x12cc] ;  /* 0x0012cc0001087983 */ /* 0x000ee80000300800 */
        /* <DEDUP_REMOVED lines=8> */
[----:B------:R-:W3:Y:S04]  /*4c4e0*/  LDL.LU R12, [R1+0x12d8] ;  /* 0x0012d800010c7983 */ /* 0x000ee80000300800 */
[----:B------:R4:W-:Y:S04]  /*4c4f0*/  STL [R1+0x12ac], R11 ;  /* 0x0012ac0b01007387 */ /* 0x0009e80000100800 */
[----:B-1----:R-:W3:Y:S01]  /*4c500*/  LDL.LU R13, [R1+0x12d4] ;  /* 0x0012d400010d7983 */ /* 0x002ee20000300800 */
[----:B----4-:R-:W-:-:S03]  /*4c510*/  IADD3 R9, P0, R9, UR13, RZ ;  /* 0x0000000d09097c10 */ /* 0x010fc6000ff1e0ff */
[----:B------:R1:W-:Y:S01]  /*4c520*/  LDGSTS.E [R2+0x5880], desc[UR14][R4.64], P1 ;  /* 0x0588000004027fae */ /* 0x0003e2000892184e */
        /* <DEDUP_REMOVED lines=12> */
[----:B------:R-:W-:Y:S01]  /*4c5f0*/  STL [R1+0x12c0], R3 ;  /* 0x0012c00301007387 */ /* 0x000fe20000100800 */
[----:B--2---:R-:W-:-:S03]  /*4c600*/  IADD3 R10, P0, R10, UR13, RZ ;  /* 0x0000000d0a0a7c10 */ /* 0x004fc6000ff1e0ff */
[----:B------:R2:W-:Y:S04]  /*4c610*/  LDGSTS.E [R2+0x5980], desc[UR14][R4.64], P1 ;  /* 0x0598000004027fae */ /* 0x0005e8000892184e */
[----:B-1----:R-:W4:Y:S04]  /*4c620*/  LDL.LU R14, [R1+0x139c] ;  /* 0x00139c00010e7983 */ /* 0x002f280000300800 */
[----:B------:R1:W-:Y:S04]  /*4c630*/  STL [R1+0x12bc], R15 ;  /* 0x0012bc0f01007387 */ /* 0x0003e80000100800 */
[----:B------:R-:W4:Y:S01]  /*4c640*/  LDL.LU R9, [R1+0x13a4] ;  /* 0x0013a40001097983 */ /* 0x000f220000300800 */
[----:B--2---:R-:W-:Y:S01]  /*4c650*/  IMAD.MOV.U32 R4, RZ, RZ, R3 ;  /* 0x000000ffff047224 */ /* 0x004fe200078e0003 */
[----:B------:R-:W-:-:S02]  /*4c660*/  MOV R5, R15 ;  /* 0x0000000f00057202 */ /* 0x000fc40000000f00 */
[----:B---3--:R-:W-:Y:S01]  /*4c670*/  IADD3 R6, P2, R6, UR13, RZ ;  /* 0x0000000d06067c10 */ /* 0x008fe2000ff5e0ff */
[----:B-1----:R-:W2:Y:S04]  /*4c680*/  LDL.LU R15, [R1+0x13b0] ;  /* 0x0013b000010f7983 */ /* 0x002ea80000300800 */
[----:B------:R-:W3:Y:S04]  /*4c690*/  LDL.LU R3, [R1+0x13b8] ;  /* 0x0013b80001037983 */ /* 0x000ee80000300800 */
        /* <DEDUP_REMOVED lines=8> */
[----:B------:R-:W3:Y:S04]  /*4c720*/  LDL.LU R16, [R1+0x13ac] ;  /* 0x0013ac0001107983 */ /* 0x000ee80000300800 */
[----:B------:R1:W-:Y:S04]  /*4c730*/  STL [R1+0x12cc], R8 ;  /* 0x0012cc0801007387 */ /* 0x0003e80000100800 */
[----:B------:R1:W-:Y:S04]  /*4c740*/  LDGSTS.E [R2+0x5a80], desc[UR14][R4.64], P1 ;  /* 0x05a8000004027fae */ /* 0x0003e8000892184e */
[----:B------:R-:W3:Y:S01]  /*4c750*/  LDL.LU R10, [R1+0x13b4] ;  /* 0x0013b400010a7983 */ /* 0x000ee20000300800 */
[----:B-1----:R-:W-:Y:S01]  /*4c760*/  MOV R4, R6 ;  /* 0x0000000600047202 */ /* 0x002fe20000000f00 */
[----:B------:R-:W-:-:S02]  /*4c770*/  IMAD.MOV.U32 R5, RZ, RZ, R8 ;  /* 0x000000ffff057224 */ /* 0x000fc400078e0008 */
[----:B------:R-:W3:Y:S04]  /*4c780*/  LDL.LU R8, [R1+0x13c0] ;  /* 0x0013c00001087983 */ /* 0x000ee80000300800 */
[----:B------:R-:W3:Y:S04]  /*4c790*/  LDL.LU R6, [R1+0x13c8] ;  /* 0x0013c80001067983 */ /* 0x000ee80000300800 */
        /* <DEDUP_REMOVED lines=8> */
[----:B-1----:R-:W3:Y:S04]  /*4c820*/  LDL.LU R13, [R1+0x13bc] ;  /* 0x0013bc00010d7983 */ /* 0x002ee80000300800 */
[----:B------:R-:W3:Y:S01]  /*4c830*/  LDL.LU R12, [R1+0x13c4] ;  /* 0x0013c400010c7983 */ /* 0x000ee20000300800 */
[----:B----4-:R-:W-:Y:S02]  /*4c840*/  IADD3 R11, P1, R11, UR13, RZ ;  /* 0x0000000d0b0b7c10 */ /* 0x010fe4000ff3e0ff */
[----:B------:R-:W-:-:S03]  /*4c850*/  IADD3 R7, P2, R7, UR13, RZ ;  /* 0x0000000d07077c10 */ /* 0x000fc6000ff5e0ff */
[----:B------:R1:W-:Y:S01]  /*4c860*/  STL [R1+0x13a0], R11 ;  /* 0x0013a00b01007387 */ /* 0x0003e20000100800 */
[----:B------:R-:W-:Y:S01]  /*4c870*/  IMAD.MOV.U32 R4, RZ, RZ, R11 ;  /* 0x000000ffff047224 */ /* 0x000fe200078e000b */
[----:B------:R-:W-:-:S05]  /*4c880*/  IADD3.X R14, R14, UR7, RZ, P1, !PT ;  /* 0x000000070e0e7c10 */ /* 0x000fca0008ffe4ff */
[----:B------:R4:W-:Y:S01]  /*4c890*/  STL [R1+0x139c], R14 ;  /* 0x00139c0e01007387 */ /* 0x0009e20000100800 */
[----:B------:R-:W-:-:S03]  /*4c8a0*/  IADD3.X R9, R9, UR7, RZ, P2, !PT ;  /* 0x0000000709097c10 */ /* 0x000fc600097fe4ff */
[----:B------:R3:W-:Y:S01]  /*4c8b0*/  STL [R1+0x13a8], R7 ;  /* 0x0013a80701007387 */ /* 0x0007e20000100800 */
[----:B------:R-:W-:-:S03]  /*4c8c0*/  IMAD.MOV.U32 R5, RZ, RZ, R14 ;  /* 0x000000ffff057224 */ /* 0x000fc600078e000e */
[----:B-1----:R-:W3:Y:S04]  /*4c8d0*/  LDL.LU R11, [R1+0x13d0] ;  /* 0x0013d000010b7983 */ /* 0x002ee80000300800 */
[----:B------:R1:W-:Y:S04]  /*4c8e0*/  STL [R1+0x13a4], R9 ;  /* 0x0013a40901007387 */ /* 0x0003e80000100800 */
[----:B----4-:R-:W4:Y:S01]  /*4c8f0*/  LDL.LU R14, [R1+0x13cc] ;  /* 0x0013cc00010e7983 */ /* 0x010f220000300800 */
[----:B------:R-:W-:-:S04]  /*4c900*/  UISETP.GT.AND UP1, UPT, UR17, 0x1a, UPT ;  /* 0x0000001a1100788c */ /* 0x000fc8000bf24270 */
[----:B------:R-:W-:-:S04]  /*4c910*/  USEL UR12, URZ, 0x4, !UP1 ;  /* 0x000000043f0c7887 */ /* 0x000fc8000c800000 */
[----:B------:R-:W-:-:S06]  /*4c920*/  USEL UR12, UR12, URZ, !UP0 ;  /* 0x0000003f0c0c7287 */ /* 0x000fcc000c000000 */
[----:B------:R-:W-:Y:S02]  /*4c930*/  ISETP.NE.U32.AND P0, PT, RZ, UR12, PT ;  /* 0x0000000cff007c0c */ /* 0x000fe4000bf05070 */
[----:B--2---:R-:W-:Y:S02]  /*4c940*/  IADD3 R15, P1, R15, UR13, RZ ;  /* 0x0000000d0f0f7c10 */ /* 0x004fe4000ff3e0ff */
[----:B---3--:R-:W-:Y:S02]  /*4c950*/  IADD3 R3, P2, R3, UR13, RZ ;  /* 0x0000000d03037c10 */ /* 0x008fe4000ff5e0ff */
[----:B------:R-:W-:-:S07]  /*4c960*/  IADD3.X R16, R16, UR7, RZ, P1, !PT ;  /* 0x0000000710107c10 */ /* 0x000fce0008ffe4ff */
[----:B------:R2:W-:Y:S02]  /*4c970*/  LDGSTS.E [R2+0x6800], desc[UR14][R4.64], P0 ;  /* 0x0680000004027fae */ /* 0x0005e4000812184e */
[----:B--2---:R-:W-:Y:S01]  /*4c980*/  MOV R4, R7 ;  /* 0x0000000700047202 */ /* 0x004fe20000000f00 */
[----:B------:R-:W-:Y:S01]  /*4c990*/  IMAD.MOV.U32 R5, RZ, RZ, R9 ;  /* 0x000000ffff057224 */ /* 0x000fe200078e0009 */
[----:B------:R-:W2:Y:S04]  /*4c9a0*/  LDL.LU R7, [R1+0x13d8] ;  /* 0x0013d80001077983 */ /* 0x000ea80000300800 */
[----:B-1----:R-:W3:Y:S04]  /*4c9b0*/  LDL.LU R9, [R1+0x14a0] ;  /* 0x0014a00001097983 */ /* 0x002ee80000300800 */
[----:B------:R-:W-:Y:S01]  /*4c9c0*/  STL [R1+0x13b0], R15 ;  /* 0x0013b00f01007387 */ /* 0x000fe20000100800 */
[----:B------:R-:W-:-:S03]  /*4c9d0*/  IADD3.X R10, R10, UR7, RZ, P2, !PT ;  /* 0x000000070a0a7c10 */ /* 0x000fc600097fe4ff */
[----:B------:R1:W-:Y:S04]  /*4c9e0*/  LDGSTS.E [R2+0x6880], desc[UR14][R4.64], P0 ;  /* 0x0688000004027fae */ /* 0x0003e8000812184e */
[----:B------:R1:W-:Y:S04]  /*4c9f0*/  STL [R1+0x13ac], R16 ;  /* 0x0013ac1001007387 */ /* 0x0003e80000100800 */
[----:B------:R-:W-:Y:S01]  /*4ca00*/  STL [R1+0x13b8], R3 ;  /* 0x0013b80301007387 */ /* 0x000fe20000100800 */
[----:B-1----:R-:W-:-:S03]  /*4ca10*/  MOV R5, R16 ;  /* 0x0000001000057202 */ /* 0x002fc60000000f00 */
[----:B------:R-:W3:Y:S01]  /*4ca20*/  LDL.LU R16, [R1+0x13d4] ;  /* 0x0013d40001107983 */ /* 0x000ee20000300800 */
[----:B------:R-:W-:Y:S01]  /*4ca30*/  IMAD.MOV.U32 R4, RZ, RZ, R15 ;  /* 0x000000ffff047224 */ /* 0x000fe200078e000f */
[----:B------:R-:W-:Y:S02]  /*4ca40*/  IADD3 R8, P1, R8, UR13, RZ ;  /* 0x0000000d08087c10 */ /* 0x000fe4000ff3e0ff */
[----:B------:R1:W-:Y:S01]  /*4ca50*/  STL [R1+0x13b4], R10 ;  /* 0x0013b40a01007387 */ /* 0x0003e20000100800 */
[----:B------:R-:W-:-:S03]  /*4ca60*/  IADD3 R6, P2, R6, UR13, RZ ;  /* 0x0000000d06067c10 */ /* 0x000fc6000ff5e0ff */
[----:B------:R-:W3:Y:S04]  /*4ca70*/  LDL.LU R15, [R1+0x149c] ;  /* 0x00149c00010f7983 */ /* 0x000ee80000300800 */
[----:B------:R1:W-:Y:S02]  /*4ca80*/  LDGSTS.E [R2+0x6900], desc[UR14][R4.64], P0 ;  /* 0x0690000004027fae */ /* 0x0003e4000812184e */
[----:B-1----:R-:W-:Y:S02]  /*4ca90*/  IMAD.MOV.U32 R4, RZ, RZ, R3 ;  /* 0x000000ffff047224 */ /* 0x002fe400078e0003 */
[----:B------:R-:W-:Y:S02]  /*4caa0*/  IMAD.MOV.U32 R5, RZ, RZ, R10 ;  /* 0x000000ffff057224 */ /* 0x000fe400078e000a */
[----:B------:R-:W3:Y:S04]  /*4cab0*/  LDL.LU R10, [R1+0x14a8] ;  /* 0x0014a800010a7983 */ /* 0x000ee80000300800 */
[----:B------:R-:W3:Y:S04]  /*4cac0*/  LDL.LU R3, [R1+0x14b0] ;  /* 0x0014b00001037983 */ /* 0x000ee80000300800 */
        /* <DEDUP_REMOVED lines=12> */
[----:B------:R-:W-:Y:S01]  /*4cb90*/  IMAD.MOV.U32 R4, RZ, RZ, R6 ;  /* 0x000000ffff047224 */ /* 0x000fe200078e0006 */
[----:B------:R-:W-:-:S02]  /*4cba0*/  MOV R5, R12 ;  /* 0x0000000c00057202 */ /* 0x000fc40000000f00 */
[----:B-1----:R-:W3:Y:S04]  /*4cbb0*/  LDL.LU R12, [R1+0x14b8] ;  /* 0x0014b800010c7983 */ /* 0x002ee80000300800 */
[----:B------:R-:W3:Y:S04]  /*4cbc0*/  LDL.LU R6, [R1+0x14c0] ;  /* 0x0014c00001067983 */ /* 0x000ee80000300800 */
[----:B------:R1:W-:Y:S01]  /*4cbd0*/  LDGSTS.E [R2+0x6a80], desc[UR14][R4.64], P0 ;  /* 0x06a8000004027fae */ /* 0x0003e2000812184e */
[----:B------:R-:W-:-:S04]  /*4cbe0*/  IADD3 R11, P1, R11, UR13, RZ ;  /* 0x0000000d0b0b7c10 */ /* 0x000fc8000ff3e0ff */
[----:B----4-:R-:W-:Y:S01]  /*4cbf0*/  IADD3.X R14, R14, UR7, RZ, P1, !PT ;  /* 0x000000070e0e7c10 */ /* 0x010fe20008ffe4ff */
[----:B------:R-:W-:Y:S04]  /*4cc00*/  STL [R1+0x13d0], R11 ;  /* 0x0013d00b01007387 */ /* 0x000fe80000100800 */
[----:B------:R4:W-:Y:S01]  /*4cc10*/  STL [R1+0x13cc], R14 ;  /* 0x0013cc0e01007387 */ /* 0x0009e20000100800 */
[----:B-1----:R-:W-:Y:S02]  /*4cc20*/  IMAD.MOV.U32 R5, RZ, RZ, R14 ;  /* 0x000000ffff057224 */ /* 0x002fe400078e000e */
[----:B------:R-:W-:Y:S01]  /*4cc30*/  IMAD.MOV.U32 R4, RZ, RZ, R11 ;  /* 0x000000ffff047224 */ /* 0x000fe200078e000b */
[----:B------:R-:W-:Y:S01]  /*4cc40*/  UISETP.GT.AND UP1, UPT, UR17, 0x1e, UPT ;  /* 0x0000001e1100788c */ /* 0x000fe2000bf24270 */
[----:B----4-:R-:W4:Y:S04]  /*4cc50*/  LDL.LU R14, [R1+0x14b4] ;  /* 0x0014b400010e7983 */ /* 0x010f280000300800 */
[----:B------:R-:W4:Y:S01]  /*4cc60*/  LDL.LU R11, [R1+0x14bc] ;  /* 0x0014bc00010b7983 */ /* 0x000f220000300800 */
[----:B------:R-:W-:-:S03]  /*4cc70*/  USEL UR12, URZ, 0x4, !UP1 ;  /* 0x000000043f0c7887 */ /* 0x000fc6000c800000 */
[----:B------:R1:W-:Y:S01]  /*4cc80*/  LDGSTS.E [R2+0x6b00], desc[UR14][R4.64], P0 ;  /* 0x06b0000004027fae */ /* 0x0003e2000812184e */
[----:B------:R-:W-:-:S06]  /*4cc90*/  USEL UR12, UR12, URZ, !UP0 ;  /* 0x0000003f0c0c7287 */ /* 0x000fcc000c000000 */
[----:B------:R-:W-:Y:S02]  /*4cca0*/  ISETP.NE.U32.AND P1, PT, RZ, UR12, PT ;  /* 0x0000000cff007c0c */ /* 0x000fe4000bf25070 */
[----:B--2---:R-:W-:Y:S02]  /*4ccb0*/  IADD3 R7, P2, R7, UR13, RZ ;  /* 0x0000000d07077c10 */ /* 0x004fe4000ff5e0ff */
[----:B---3--:R-:W-:Y:S02]  /*4ccc0*/  IADD3 R9, P3, R9, UR13, RZ ;  /* 0x0000000d09097c10 */ /* 0x008fe4000ff7e0ff */
[----:B-1----:R-:W-:Y:S01]  /*4ccd0*/  MOV R4, R7 ;  /* 0x0000000700047202 */ /* 0x002fe20000000f00 */
[----:B------:R1:W-:Y:S01]  /*4cce0*/  STL [R1+0x13d8], R7 ;  /* 0x0013d80701007387 */ /* 0x0003e20000100800 */
        /* <DEDUP_REMOVED lines=11> */
[----:B--2---:R-:W-:Y:S01]  /*4cda0*/  IMAD.MOV.U32 R4, RZ, RZ, R9 ;  /* 0x000000ffff047224 */ /* 0x004fe200078e0009 */
        /* <DEDUP_REMOVED lines=23> */
[----:B----4-:R-:W-:-:S05]  /*4cf20*/  IADD3.X R14, R14, UR7, RZ, P0, !PT ;  /* 0x000000070e0e7c10 */ /* 0x010fca00087fe4ff */
        /* <DEDUP_REMOVED lines=8> */
[----:B----4-:R-:W4:Y:S04]  /*4cfb0*/  LDL.LU R14, [R1+0x15ac] ;  /* 0x0015ac00010e7983 */ /* 0x010f280000300800 */
[----:B------:R1:W-:Y:S02]  /*4cfc0*/  LDGSTS.E [R2+0x7980], desc[UR14][R4.64], P1 ;  /* 0x0798000004027fae */ /* 0x0003e4000892184e */
[----:B-1----:R-:W-:Y:S02]  /*4cfd0*/  IMAD.MOV.U32 R5, RZ, RZ, R11 ;  /* 0x000000ffff057224 */ /* 0x002fe400078e000b */
[----:B------:R-:W4:Y:S01]  /*4cfe0*/  LDL.LU R11, [R1+0x15b0] ;  /* 0x0015b000010b7983 */ /* 0x000f220000300800 */
[----:B------:R-:W-:-:S03]  /*4cff0*/  IMAD.MOV.U32 R4, RZ, RZ, R6 ;  /* 0x000000ffff047224 */ /* 0x000fc600078e0006 */
[----:B------:R-:W4:Y:S04]  /*4d000*/  LDL.LU R12, [R1+0x15b4] ;  /* 0x0015b400010c7983 */ /* 0x000f280000300800 */
[----:B------:R-:W4:Y:S04]  /*4d010*/  LDL.LU R6, [R1+0x15b8] ;  /* 0x0015b80001067983 */ /* 0x000f280000300800 */
[----:B------:R1:W-:Y:S01]  /*4d020*/  LDGSTS.E [R2+0x7a00], desc[UR14][R4.64], P1 ;  /* 0x07a0000004027fae */ /* 0x0003e2000892184e */
[----:B---3--:R-:W-:-:S04]  /*4d030*/  IADD3 R17, P0, R17, UR13, RZ ;  /* 0x0000000d11117c10 */ /* 0x008fc8000ff1e0ff */
[----:B-1----:R-:W-:Y:S02]  /*4d040*/  MOV R4, R17 ;  /* 0x0000001100047202 */ /* 0x002fe40000000f00 */
[----:B------:R-:W-:Y:S02]  /*4d050*/  IADD3 R7, P2, R7, UR13, RZ ;  /* 0x0000000d07077c10 */ /* 0x000fe4000ff5e0ff */
[----:B------:R-:W-:-:S05]  /*4d060*/  IADD3.X R18, R18, UR7, RZ, P0, !PT ;  /* 0x0000000712127c10 */ /* 0x000fca00087fe4ff */
[----:B------:R-:W-:Y:S01]  /*4d070*/  IMAD.MOV.U32 R5, RZ, RZ, R18 ;  /* 0x000000ffff057224 */ /* 0x000fe200078e0012 */
[----:B--2---:R-:W-:Y:S01]  /*4d080*/  IADD3.X R9, R9, UR7, RZ, P2, !PT ;  /* 0x0000000709097c10 */ /* 0x004fe200097fe4ff */
[----:B------:R-:W-:Y:S01]  /*4d090*/  STL [R1+0x14c8], R17 ;  /* 0x0014c81101007387 */ /* 0x000fe20000100800 */
[----:B------:R-:W-:-:S03]  /*4d0a0*/  UISETP.GT.AND UP1, UPT, UR17, 0x22, UPT ;  /* 0x000000221100788c */ /* 0x000fc6000bf24270 */
[----:B------:R1:W-:Y:S04]  /*4d0b0*/  LDGSTS.E [R2+0x7a80], desc[UR14][R4.64], P1 ;  /* 0x07a8000004027fae */ /* 0x0003e8000892184e */
[----:B------:R-:W-:Y:S04]  /*4d0c0*/  STL [R1+0x14c4], R18 ;  /* 0x0014c41201007387 */ /* 0x000fe80000100800 */
[----:B------:R-:W-:Y:S01]  /*4d0d0*/  STL [R1+0x14d0], R7 ;  /* 0x0014d00701007387 */ /* 0x000fe20000100800 */
[----:B-1----:R-:W-:Y:S01]  /*4d0e0*/  MOV R4, R7 ;  /* 0x0000000700047202 */ /* 0x002fe20000000f00 */
[----:B------:R-:W-:-:S02]  /*4d0f0*/  IMAD.MOV.U32 R5, RZ, RZ, R9 ;  /* 0x000000ffff057224 */ /* 0x000fc400078e0009 */
[----:B------:R1:W-:Y:S01]  /*4d100*/  STL [R1+0x14cc], R9 ;  /* 0x0014cc0901007387 */ /* 0x0003e20000100800 */
[----:B------:R-:W-:-:S03]  /*4d110*/  USEL UR12, URZ, 0x4, !UP1 ;  /* 0x000000043f0c7887 */ /* 0x000fc6000c800000 */
[----:B------:R2:W-:Y:S04]  /*4d120*/  LDGSTS.E [R2+0x7b00], desc[UR14][R4.64], P1 ;  /* 0x07b0000004027fae */ /* 0x0005e8000892184e */
[----:B-1----:R-:W3:Y:S04]  /*4d130*/  LDL.LU R9, [R1+0x15c0] ;  /* 0x0015c00001097983 */ /* 0x002ee80000300800 */
[----:B------:R-:W3:Y:S01]  /*4d140*/  LDL.LU R7, [R1+0x15c8] ;  /* 0x0015c80001077983 */ /* 0x000ee20000300800 */
[----:B------:R-:W-:Y:S01]  /*4d150*/  USEL UR12, UR12, URZ, !UP0 ;  /* 0x0000003f0c0c7287 */ /* 0x000fe2000c000000 */
        /* <DEDUP_REMOVED lines=8> */
[----:B-1----:R-:W3:Y:S04]  /*4d1e0*/  LDL.LU R13, [R1+0x15bc] ;  /* 0x0015bc00010d7983 */ /* 0x002ee80000300800 */
[----:B------:R-:W3:Y:S01]  /*4d1f0*/  LDL.LU R10, [R1+0x15c4] ;  /* 0x0015c400010a7983 */ /* 0x000ee20000300800 */
[----:B------:R-:W-:Y:S02]  /*4d200*/  IADD3 R3, P1, R3, UR13, RZ ;  /* 0x0000000d03037c10 */ /* 0x000fe4000ff3e0ff */
[----:B------:R-:W-:-:S02]  /*4d210*/  IADD3 R8, P2, R8, UR13, RZ ;  /* 0x0000000d08087c10 */ /* 0x000fc4000ff5e0ff */
[----:B--2---:R-:W-:Y:S01]  /*4d220*/  MOV R4, R3 ;  /* 0x0000000300047202 */ /* 0x004fe20000000f00 */
[----:B------:R1:W-:Y:S01]  /*4d230*/  STL [R1+0x15a0], R3 ;  /* 0x0015a00301007387 */ /* 0x0003e20000100800 */
[----:B------:R-:W-:-:S05]  /*4d240*/  IADD3.X R16, R16, UR7, RZ, P1, !PT ;  /* 0x0000000710107c10 */ /* 0x000fca0008ffe4ff */
[----:B------:R-:W-:Y:S01]  /*4d250*/  IMAD.MOV.U32 R5, RZ, RZ, R16 ;  /* 0x000000ffff057224 */ /* 0x000fe200078e0010 */
[----:B------:R-:W-:Y:S01]  /*4d260*/  STL [R1+0x159c], R16 ;  /* 0x00159c1001007387 */ /* 0x000fe20000100800 */
[----:B------:R-:W-:-:S03]  /*4d270*/  IADD3.X R15, R15, UR7, RZ, P2, !PT ;  /* 0x000000070f0f7c10 */ /* 0x000fc600097fe4ff */
[----:B------:R2:W-:Y:S04]  /*4d280*/  STL [R1+0x15a8], R8 ;  /* 0x0015a80801007387 */ /* 0x0005e80000100800 */
[----:B-1----:R-:W3:Y:S04]  /*4d290*/  LDL.LU R3, [R1+0x15d0] ;  /* 0x0015d00001037983 */ /* 0x002ee80000300800 */
[----:B------:R1:W-:Y:S04]  /*4d2a0*/  LDGSTS.E [R2+0x8800], desc[UR14][R4.64], P0 ;  /* 0x0880000004027fae */ /* 0x0003e8000812184e */
[----:B------:R-:W-:Y:S01]  /*4d2b0*/  STL [R1+0x15a4], R15 ;  /* 0x0015a40f01007387 */ /* 0x000fe20000100800 */
[----:B-1----:R-:W-:-:S03]  /*4d2c0*/  MOV R4, R8 ;  /* 0x0000000800047202 */ /* 0x002fc60000000f00 */
[----:B--2---:R-:W2:Y:S01]  /*4d2d0*/  LDL.LU R8, [R1+0x15cc] ;  /* 0x0015cc0001087983 */ /* 0x004ea20000300800 */
[----:B----4-:R-:W-:Y:S01]  /*4d2e0*/  IADD3 R11, P1, R11, UR13, RZ ;  /* 0x0000000d0b0b7c10 */ /* 0x010fe2000ff3e0ff */
        /* <DEDUP_REMOVED lines=8> */
[----:B----4-:R-:W-:-:S03]  /*4d370*/  MOV R4, R11 ;  /* 0x0000000b00047202 */ /* 0x010fc60000000f00 */
[----:B-1----:R-:W4:Y:S04]  /*4d380*/  LDL.LU R11, [R1+0x15d8] ;  /* 0x0015d800010b7983 */ /* 0x002f280000300800 */
[----:B------:R1:W-:Y:S04]  /*4d390*/  STL [R1+0x15b4], R12 ;  /* 0x0015b40c01007387 */ /* 0x0003e80000100800 */
[----:B------:R-:W4:Y:S01]  /*4d3a0*/  LDL.LU R17, [R1+0x16a0] ;  /* 0x0016a00001117983 */ /* 0x000f220000300800 */
[----:B------:R-:W-:-:S03]  /*4d3b0*/  IMAD.MOV.U32 R5, RZ, RZ, R14 ;  /* 0x000000ffff057224 */ /* 0x000fc600078e000e */
        /* <DEDUP_REMOVED lines=8> */
[----:B---3--:R-:W-:Y:S02]  /*4d440*/  IADD3 R9, P1, R9, UR13, RZ ;  /* 0x0000000d09097c10 */ /* 0x008fe4000ff3e0ff */
[----:B------:R-:W-:-:S03]  /*4d450*/  IADD3 R7, P2, R7, UR13, RZ ;  /* 0x0000000d07077c10 */ /* 0x000fc6000ff5e0ff */
[----:B------:R3:W-:Y:S01]  /*4d460*/  STL [R1+0x15c0], R9 ;  /* 0x0015c00901007387 */ /* 0x0007e20000100800 */
[----:B-1----:R-:W-:Y:S02]  /*4d470*/  MOV R4, R9 ;  /* 0x0000000900047202 */ /* 0x002fe40000000f00 */
[----:B------:R-:W-:Y:S02]  /*4d480*/  IADD3.X R13, R13, UR7, RZ, P1, !PT ;  /* 0x000000070d0d7c10 */ /* 0x000fe40008ffe4ff */
[----:B------:R-:W-:-:S03]  /*4d490*/  IADD3.X R10, R10, UR7, RZ, P2, !PT ;  /* 0x000000070a0a7c10 */ /* 0x000fc600097fe4ff */
[----:B------:R-:W-:Y:S04]  /*4d4a0*/  STL [R1+0x15bc], R13 ;  /* 0x0015bc0d01007387 */ /* 0x000fe80000100800 */
[----:B------:R-:W-:Y:S04]  /*4d4b0*/  STL [R1+0x15c8], R7 ;  /* 0x0015c80701007387 */ /* 0x000fe80000100800 */
[----:B------:R-:W4:Y:S04]  /*4d4c0*/  LDL.LU R14, [R1+0x16a4] ;  /* 0x0016a400010e7983 */ /* 0x000f280000300800 */
[----:B------:R1:W-:Y:S04]  /*4d4d0*/  STL [R1+0x15c4], R10 ;  /* 0x0015c40a01007387 */ /* 0x0003e80000100800 */
[----:B---3--:R-:W3:Y:S01]  /*4d4e0*/  LDL.LU R9, [R1+0x16ac] ;  /* 0x0016ac0001097983 */ /* 0x008ee20000300800 */
[----:B------:R-:W-:-:S05]  /*4d4f0*/  IMAD.MOV.U32 R5, RZ, RZ, R13 ;  /* 0x000000ffff057224 */ /* 0x000fca00078e000d */
[----:B------:R1:W-:Y:S02]  /*4d500*/  LDGSTS.E [R2+0x8a00], desc[UR14][R4.64], P0 ;  /* 0x08a0000004027fae */ /* 0x0003e4000812184e */
[----:B-1----:R-:W-:Y:S01]  /*4d510*/  IMAD.MOV.U32 R5, RZ, RZ, R10 ;  /* 0x000000ffff057224 */ /* 0x002fe200078e000a */
[----:B------:R-:W-:Y:S01]  /*4d520*/  MOV R4, R7 ;  /* 0x0000000700047202 */ /* 0x000fe20000000f00 */
[----:B------:R-:W3:Y:S04]  /*4d530*/  LDL.LU R10, [R1+0x16b8] ;  /* 0x0016b800010a7983 */ /* 0x000ee80000300800 */
[----:B------:R-:W3:Y:S01]  /*4d540*/  LDL.LU R7, [R1+0x16c0] ;  /* 0x0016c00001077983 */ /* 0x000ee20000300800 */
[----:B------:R-:W-:-:S03]  /*4d550*/  UISETP.GT.AND UP1, UPT, UR17, 0x26, UPT ;  /* 0x000000261100788c */ /* 0x000fc6000bf24270 */
[----:B------:R1:W-:Y:S01]  /*4d560*/  LDGSTS.E [R2+0x8a80], desc[UR14][R4.64], P0 ;  /* 0x08a8000004027fae */ /* 0x0003e2000812184e */
[----:B------:R-:W-:-:S05]  /*4d570*/  IADD3 R3, P1, R3, UR13, RZ ;  /* 0x0000000d03037c10 */ /* 0x000fca000ff3e0ff */
[----:B------:R-:W-:Y:S01]  /*4d580*/  STL [R1+0x15d0], R3 ;  /* 0x0015d00301007387 */ /* 0x000fe20000100800 */
[----:B--2---:R-:W-:-:S05]  /*4d590*/  IADD3.X R8, R8, UR7, RZ, P1, !PT ;  /* 0x0000000708087c10 */ /* 0x004fca0008ffe4ff */
        /* <DEDUP_REMOVED lines=14> */
[----:B------:R-:W-:Y:S02]  /*4d680*/  IADD3.X R16, R16, UR7, RZ, P2, !PT ;  /* 0x0000000710107c10 */ /* 0x000fe400097fe4ff */
[----:B-1----:R-:W-:-:S03]  /*4d690*/  MOV R4, R11 ;  /* 0x0000000b00047202 */ /* 0x002fc60000000f00 */
        /* <DEDUP_REMOVED lines=14> */
[----:B-1----:R-:W-:-:S02]  /*4d780*/  MOV R4, R12 ;  /* 0x0000000c00047202 */ /* 0x002fc40000000f00 */
[----:B------:R-:W-:-:S05]  /*4d790*/  IADD3.X R14, R14, UR7, RZ, P0, !PT ;  /* 0x000000070e0e7c10 */ /* 0x000fca00087fe4ff */
[----:B------:R1:W-:Y:S01]  /*4d7a0*/  STL [R1+0x16a4], R14 ;  /* 0x0016a40e01007387 */ /* 0x0003e20000100800 */
[----:B---3--:R-:W-:-:S03]  /*4d7b0*/  IADD3.X R9, R9, UR7, RZ, P2, !PT ;  /* 0x0000000709097c10 */ /* 0x008fc600097fe4ff */
        /* <DEDUP_REMOVED lines=25> */
[----:B--2---:R-:W-:Y:S01]  /*4d950*/  MOV R4, R7 ;  /* 0x0000000700047202 */ /* 0x004fe20000000f00 */
[----:B------:R-:W-:Y:S01]  /*4d960*/  IMAD.MOV.U32 R5, RZ, RZ, R15 ;  /* 0x000000ffff057224 */ /* 0x000fe200078e000f */
        /* <DEDUP_REMOVED lines=9> */
[----:B------:R-:W-:Y:S02]  /*4da00*/  MOV R4, R8 ;  /* 0x0000000800047202 */ /* 0x000fe40000000f00 */
[----:B------:R-:W-:Y:S01]  /*4da10*/  IADD3.X R11, R11, UR7, RZ, P2, !PT ;  /* 0x000000070b0b7c10 */ /* 0x000fe200097fe4ff */
[----:B------:R-:W4:Y:S04]  /*4da20*/  LDL.LU R16, [R1+0x17ac] ;  /* 0x0017ac0001107983 */ /* 0x000f280000300800 */
[----:B------:R1:W-:Y:S04]  /*4da30*/  LDGSTS.E [R2+0x9a80], desc[UR14][R4.64], P1 ;  /* 0x09a8000004027fae */ /* 0x0003e8000892184e */
[----:B------:R1:W-:Y:S04]  /*4da40*/  STL [R1+0x16cc], R11 ;  /* 0x0016cc0b01007387 */ /* 0x0003e80000100800 */
[----:B------:R-:W4:Y:S01]  /*4da50*/  LDL.LU R8, [R1+0x17b4] ;  /* 0x0017b40001087983 */ /* 0x000f220000300800 */
[----:B-1----:R-:W-:Y:S01]  /*4da60*/  MOV R4, R3 ;  /* 0x0000000300047202 */ /* 0x002fe20000000f00 */
[----:B------:R-:W-:-:S02]  /*4da70*/  IMAD.MOV.U32 R5, RZ, RZ, R11 ;  /* 0x000000ffff057224 */ /* 0x000fc400078e000b */
[----:B------:R-:W4:Y:S04]  /*4da80*/  LDL.LU R11, [R1+0x17c0] ;  /* 0x0017c000010b7983 */ /* 0x000f280000300800 */
[----:B------:R-:W4:Y:S04]  /*4da90*/  LDL.LU R3, [R1+0x17c8] ;  /* 0x0017c80001037983 */ /* 0x000f280000300800 */
[----:B------:R1:W-:Y:S01]  /*4daa0*/  LDGSTS.E [R2+0x9b00], desc[UR14][R4.64], P1 ;  /* 0x09b0000004027fae */ /* 0x0003e2000892184e */
[----:B---3--:R-:W-:-:S04]  /*4dab0*/  IADD3 R12, P0, R12, UR13, RZ ;  /* 0x0000000d0c0c7c10 */ /* 0x008fc8000ff1e0ff */
[----:B------:R-:W-:Y:S01]  /*4dac0*/  IADD3.X R14, R14, UR7, RZ, P0, !PT ;  /* 0x000000070e0e7c10 */ /* 0x000fe200087fe4ff */
[----:B------:R-:W-:Y:S04]  /*4dad0*/  STL [R1+0x16d8], R12 ;  /* 0x0016d80c01007387 */ /* 0x000fe80000100800 */
[----:B------:R3:W-:Y:S01]  /*4dae0*/  STL [R1+0x16d4], R14 ;  /* 0x0016d40e01007387 */ /* 0x0007e20000100800 */
[----:B-1----:R-:W-:Y:S01]  /*4daf0*/  IMAD.MOV.U32 R5, RZ, RZ, R14 ;  /* 0x000000ffff057224 */ /* 0x002fe200078e000e */
[----:B------:R-:W-:-:S05]  /*4db00*/  MOV R4, R12 ;  /* 0x0000000c00047202 */ /* 0x000fca0000000f00 */
[----:B------:R1:W-:Y:S04]  /*4db10*/  LDGSTS.E [R2+0x9b80], desc[UR14][R4.64], P1 ;  /* 0x09b8000004027fae */ /* 0x0003e8000892184e */
[----:B---3--:R-:W3:Y:S04]  /*4db20*/  LDL.LU R14, [R1+0x17bc] ;  /* 0x0017bc00010e7983 */ /* 0x008ee80000300800 */
[----:B------:R-:W3:Y:S01]  /*4db30*/  LDL.LU R12, [R1+0x17c4] ;  /* 0x0017c400010c7983 */ /* 0x000ee20000300800 */
[----:B------:R-:W-:Y:S02]  /*4db40*/  IADD3 R9, P1, R9, UR13, RZ ;  /* 0x0000000d09097c10 */ /* 0x000fe4000ff3e0ff */
[----:B------:R-:W-:-:S03]  /*4db50*/  IADD3 R6, P2, R6, UR13, RZ ;  /* 0x0000000d06067c10 */ /* 0x000fc6000ff5e0ff */
[----:B------:R2:W-:Y:S01]  /*4db60*/  STL [R1+0x17a0], R9 ;  /* 0x0017a00901007387 */ /* 0x0005e20000100800 */
[----:B-1----:R-:W-:Y:S02]  /*4db70*/  MOV R4, R9 ;  /* 0x0000000900047202 */ /* 0x002fe40000000f00 */
        /* <DEDUP_REMOVED lines=8> */
[----:B------:R-:W-:-:S04]  /*4dc00*/  UISETP.GT.AND UP1, UPT, UR17, 0x2a, UPT ;  /* 0x0000002a1100788c */ /* 0x000fc8000bf24270 */
[----:B------:R-:W-:-:S04]  /*4dc10*/  USEL UR12, URZ, 0x4, !UP1 ;  /* 0x000000043f0c7887 */ /* 0x000fc8000c800000 */
[----:B------:R-:W-:-:S06]  /*4dc20*/  USEL UR12, UR12, URZ, !UP0 ;  /* 0x0000003f0c0c7287 */ /* 0x000fcc000c000000 */
[----:B------:R-:W-:Y:S02]  /*4dc30*/  ISETP.NE.U32.AND P0, PT, RZ, UR12, PT ;  /* 0x0000000cff007c0c */ /* 0x000fe4000bf05070 */
[----:B------:R-:W-:Y:S02]  /*4dc40*/  IADD3 R15, P1, R15, UR13, RZ ;  /* 0x0000000d0f0f7c10 */ /* 0x000fe4000ff3e0ff */
[----:B----4-:R-:W-:Y:S02]  /*4dc50*/  IADD3 R7, P2, R7, UR13, RZ ;  /* 0x0000000d07077c10 */ /* 0x010fe4000ff5e0ff */
[----:B------:R-:W-:-:S07]  /*4dc60*/  IADD3.X R16, R16, UR7, RZ, P1, !PT ;  /* 0x0000000710107c10 */ /* 0x000fce0008ffe4ff */
[----:B------:R1:W-:Y:S02]  /*4dc70*/  LDGSTS.E [R2+0xa800], desc[UR14][R4.64], P0 ;  /* 0x0a80000004027fae */ /* 0x0003e4000812184e */
[----:B-1----:R-:W-:Y:S01]  /*4dc80*/  MOV R4, R6 ;  /* 0x0000000600047202 */ /* 0x002fe20000000f00 */
[----:B------:R-:W-:Y:S01]  /*4dc90*/  IMAD.MOV.U32 R5, RZ, RZ, R10 ;  /* 0x000000ffff057224 */ /* 0x000fe200078e000a */
        /* <DEDUP_REMOVED lines=9> */
[----:B------:R-:W-:Y:S02]  /*4dd30*/  MOV R4, R15 ;  /* 0x0000000f00047202 */ /* 0x000fe40000000f00 */
[----:B------:R-:W-:Y:S01]  /*4dd40*/  IADD3 R11, P1, R11, UR13, RZ ;  /* 0x0000000d0b0b7c10 */ /* 0x000fe2000ff3e0ff */
        /* <DEDUP_REMOVED lines=10> */
[----:B-1----:R-:W-:-:S02]  /*4ddf0*/  MOV R4, R11 ;  /* 0x0000000b00047202 */ /* 0x002fc40000000f00 */
[----:B---3--:R-:W-:-:S05]  /*4de00*/  IADD3.X R14, R14, UR7, RZ, P1, !PT ;  /* 0x000000070e0e7c10 */ /* 0x008fca0008ffe4ff */
        /* <DEDUP_REMOVED lines=8> */
[----:B---3--:R-:W-:Y:S01]  /*4de90*/  MOV R4, R3 ;  /* 0x0000000300047202 */ /* 0x008fe20000000f00 */
[----:B------:R-:W-:-:S02]  /*4dea0*/  IMAD.MOV.U32 R5, RZ, RZ, R12 ;  /* 0x000000ffff057224 */ /* 0x000fc400078e000c */
        /* <DEDUP_REMOVED lines=14> */
[----:B------:R-:W-:-:S06]  /*4df90*/  USEL UR12, UR12, URZ, !UP0 ;  /* 0x0000003f0c0c7287 */ /* 0x000fcc000c000000 */
[----:B------:R-:W-:Y:S02]  /*4dfa0*/  ISETP.NE.U32.AND P1, PT, RZ, UR12, PT ;  /* 0x0000000cff007c0c */ /* 0x000fe4000bf25070 */
[----:B----4-:R-:W-:Y:S02]  /*4dfb0*/  IADD3 R6, P2, R6, UR13, RZ ;  /* 0x0000000d06067c10 */ /* 0x010fe4000ff5e0ff */
[----:B------:R-:W-:Y:S02]  /*4dfc0*/  IADD3 R10, P3, R10, UR13, RZ ;  /* 0x0000000d0a0a7c10 */ /* 0x000fe4000ff7e0ff */
[----:B-1----:R-:W-:Y:S01]  /*4dfd0*/  MOV R4, R6 ;  /* 0x0000000600047202 */ /* 0x002fe20000000f00 */
[----:B------:R1:W-:Y:S01]  /*4dfe0*/  STL [R1+0x17d8], R6 ;  /* 0x0017d80601007387 */ /* 0x0003e20000100800 */
[----:B------:R-:W-:-:S05]  /*4dff0*/  IADD3.X R16, R16, UR7, RZ, P2, !PT ;  /* 0x0000000710107c10 */ /* 0x000fca00097fe4ff */
[----:B------:R-:W-:Y:S01]  /*4e000*/  IMAD.MOV.U32 R5, RZ, RZ, R16 ;  /* 0x000000ffff057224 */ /* 0x000fe200078e0010 */
[----:B------:R-:W-:Y:S04]  /*4e010*/  STL [R1+0x17d4], R16 ;  /* 0x0017d41001007387 */ /* 0x000fe80000100800 */
[----:B------:R4:W-:Y:S01]  /*4e020*/  STL [R1+0x18a0], R10 ;  /* 0x0018a00a01007387 */ /* 0x0009e20000100800 */
[----:B------:R-:W-:-:S03]  /*4e030*/  IADD3.X R15, R15, UR7, RZ, P3, !PT ;  /* 0x000000070f0f7c10 */ /* 0x000fc60009ffe4ff */
[----:B------:R1:W-:Y:S04]  /*4e040*/  LDGSTS.E [R2+0xab80], desc[UR14][R4.64], P0 ;  /* 0x0ab8000004027fae */ /* 0x0003e8000812184e */
[----:B------:R-:W2:Y:S01]  /*4e050*/  LDL.LU R17, [R1+0x18c8] ;  /* 0x0018c80001117983 */ /* 0x000ea20000300800 */
[----:B------:R-:W-:-:S03]  /*4e060*/  IADD3 R8, P0, R8, UR13, RZ ;  /* 0x0000000d08087c10 */ /* 0x000fc6000ff1e0ff */
[----:B------:R-:W-:Y:S01]  /*4e070*/  STL [R1+0x189c], R15 ;  /* 0x00189c0f01007387 */ /* 0x000fe20000100800 */
[----:B-1----:R-:W-:Y:S01]  /*4e080*/  MOV R4, R10 ;  /* 0x0000000a00047202 */ /* 0x002fe20000000f00 */
[----:B------:R-:W-:Y:S02]  /*4e090*/  IMAD.MOV.U32 R5, RZ, RZ, R15 ;  /* 0x000000ffff057224 */ /* 0x000fe400078e000f */
[----:B------:R-:W2:Y:S01]  /*4e0a0*/  LDL.LU R6, [R1+0x18d0] ;  /* 0x0018d00001067983 */ /* 0x000ea20000300800 */
[----:B------:R-:W-:-:S03]  /*4e0b0*/  IADD3 R7, P2, R7, UR13, RZ ;  /* 0x0000000d07077c10 */ /* 0x000fc6000ff5e0ff */
[----:B------:R-:W2:Y:S04]  /*4e0c0*/  LDL.LU R18, [R1+0x18c4] ;  /* 0x0018c40001127983 */ /* 0x000ea80000300800 */
[----:B----4-:R-:W4:Y:S04]  /*4e0d0*/  LDL.LU R10, [R1+0x18cc] ;  /* 0x0018cc00010a7983 */ /* 0x010f280000300800 */
[----:B------:R1:W-:Y:S04]  /*4e0e0*/  LDGSTS.E [R2+0xb800], desc[UR14][R4.64], P1 ;  /* 0x0b80000004027fae */ /* 0x0003e8000892184e */
[----:B------:R3:W-:Y:S01]  /*4e0f0*/  STL [R1+0x18a8], R8 ;  /* 0x0018a80801007387 */ /* 0x0007e20000100800 */
[----:B-1----:R-:W-:-:S02]  /*4e100*/  MOV R4, R8 ;  /* 0x0000000800047202 */ /* 0x002fc40000000f00 */
[----:B------:R-:W-:-:S05]  /*4e110*/  IADD3.X R14, R14, UR7, RZ, P0, !PT ;  /* 0x000000070e0e7c10 */ /* 0x000fca00087fe4ff */
[----:B------:R-:W-:Y:S01]  /*4e120*/  IMAD.MOV.U32 R5, RZ, RZ, R14 ;  /* 0x000000ffff057224 */ /* 0x000fe200078e000e */
[----:B------:R-:W-:Y:S01]  /*4e130*/  STL [R1+0x18a4], R14 ;  /* 0x0018a40e01007387 */ /* 0x000fe20000100800 */
[----:B------:R-:W-:-:S03]  /*4e140*/  IADD3.X R11, R11, UR7, RZ, P2, !PT ;  /* 0x000000070b0b7c10 */ /* 0x000fc600097fe4ff */
[----:B------:R-:W-:Y:S04]  /*4e150*/  STL [R1+0x18b0], R7 ;  /* 0x0018b00701007387 */ /* 0x000fe80000100800 */
[----:B---3--:R-:W3:Y:S04]  /*4e160*/  LDL.LU R8, [R1+0x18d8] ;  /* 0x0018d80001087983 */ /* 0x008ee80000300800 */
[----:B------:R1:W-:Y:S04]  /*4e170*/  LDGSTS.E [R2+0xb880], desc[UR14][R4.64], P1 ;  /* 0x0b88000004027fae */ /* 0x0003e8000892184e */
[----:B------:R1:W-:Y:S02]  /*4e180*/  STL [R1+0x18ac], R11 ;  /* 0x0018ac0b01007387 */ /* 0x0003e40000100800 */
[----:B-1----:R-:W-:-:S02]  /*4e190*/  IMAD.MOV.U32 R5, RZ, RZ, R11 ;  /* 0x000000ffff057224 */ /* 0x002fc400078e000b */
[----:B------:R-:W3:Y:S01]  /*4e1a0*/  LDL.LU R11, [R1+0x18d4] ;  /* 0x0018d400010b7983 */ /* 0x000ee20000300800 */
[----:B------:R-:W-:Y:S02]  /*4e1b0*/  IADD3 R12, P0, R12, UR13, RZ ;  /* 0x0000000d0c0c7c10 */ /* 0x000fe4000ff1e0ff */
[----:B------:R-:W-:Y:S01]  /*4e1c0*/  IADD3 R3, P2, R3, UR13, RZ ;  /* 0x0000000d03037c10 */ /* 0x000fe2000ff5e0ff */
[----:B------:R-:W3:Y:S01]  /*4e1d0*/  LDL.LU R15, [R1+0x19a0] ;  /* 0x0019a000010f7983 */ /* 0x000ee20000300800 */
[----:B------:R-:W-:-:S03]  /*4e1e0*/  MOV R4, R7 ;  /* 0x0000000700047202 */ /* 0x000fc60000000f00 */
[----:B------:R-:W3:Y:S04]  /*4e1f0*/  LDL.LU R7, [R1+0x19a8] ;  /* 0x0019a80001077983 */ /* 0x000ee80000300800 */
[----:B------:R1:W-:Y:S04]  /*4e200*/  STL [R1+0x18b8], R12 ;  /* 0x0018b80c01007387 */ /* 0x0003e80000100800 */
[----:B------:R1:W-:Y:S02]  /*4e210*/  LDGSTS.E [R2+0xb900], desc[UR14][R4.64], P1 ;  /* 0x0b90000004027fae */ /* 0x0003e4000892184e */
[----:B-1----:R-:W-:-:S02]  /*4e220*/  MOV R4, R12 ;  /* 0x0000000c00047202 */ /* 0x002fc40000000f00 */
[----:B--2---:R-:W-:-:S05]  /*4e230*/  IADD3.X R13, R13, UR7, RZ, P0, !PT ;  /* 0x000000070d0d7c10 */ /* 0x004fca00087fe4ff */
[----:B------:R-:W-:Y:S01]  /*4e240*/  STL [R1+0x18b4], R13 ;  /* 0x0018b40d01007387 */ /* 0x000fe20000100800 */
[----:B------:R-:W-:Y:S01]  /*4e250*/  IADD3.X R9, R9, UR7, RZ, P2, !PT ;  /* 0x0000000709097c10 */ /* 0x000fe200097fe4ff */
[----:B------:R-:W-:Y:S02]  /*4e260*/  IMAD.MOV.U32 R5, RZ, RZ, R13 ;  /* 0x000000ffff057224 */ /* 0x000fe400078e000d */
[----:B------:R-:W-:Y:S04]  /*4e270*/  STL [R1+0x18c0], R3 ;  /* 0x0018c00301007387 */ /* 0x000fe80000100800 */
[----:B------:R-:W2:Y:S04]  /*4e280*/  LDL.LU R16, [R1+0x199c] ;  /* 0x00199c0001107983 */ /* 0x000ea80000300800 */
[----:B------:R1:W-:Y:S04]  /*4e290*/  STL [R1+0x18bc], R9 ;  /* 0x0018bc0901007387 */ /* 0x0003e80000100800 */
[----:B------:R-:W2:Y:S04]  /*4e2a0*/  LDL.LU R12, [R1+0x19a4] ;  /* 0x0019a400010c7983 */ /* 0x000ea80000300800 */
[----:B------:R1:W-:Y:S04]  /*4e2b0*/  LDGSTS.E [R2+0xb980], desc[UR14][R4.64], P1 ;  /* 0x0b98000004027fae */ /* 0x0003e8000892184e */
[----:B------:R-:W2:Y:S01]  /*4e2c0*/  LDL.LU R14, [R1+0x19ac] ;  /* 0x0019ac00010e7983 */ /* 0x000ea20000300800 */
[----:B-1----:R-:W-:-:S03]  /*4e2d0*/  IMAD.MOV.U32 R5, RZ, RZ, R9 ;  /* 0x000000ffff057224 */ /* 0x002fc600078e0009 */
[----:B------:R-:W2:Y:S01]  /*4e2e0*/  LDL.LU R9, [R1+0x19b0] ;  /* 0x0019b00001097983 */ /* 0x000ea20000300800 */
[----:B------:R-:W-:-:S03]  /*4e2f0*/  MOV R4, R3 ;  /* 0x0000000300047202 */ /* 0x000fc60000000f00 */
[----:B------:R-:W2:Y:S04]  /*4e300*/  LDL.LU R13, [R1+0x19b4] ;  /* 0x0019b400010d7983 */ /* 0x000ea80000300800 */
[----:B------:R-:W2:Y:S04]  /*4e310*/  LDL.LU R3, [R1+0x19b8] ;  /* 0x0019b80001037983 */ /* 0x000ea80000300800 */
[----:B------:R1:W-:Y:S01]  /*4e320*/  LDGSTS.E [R2+0xba00], desc[UR14][R4.64], P1 ;  /* 0x0ba0000004027fae */ /* 0x0003e2000892184e */
[----:B------:R-:W-:Y:S01]  /*4e330*/  UISETP.GT.AND UP1, UPT, UR17, 0x32, UPT ;  /* 0x000000321100788c */ /* 0x000fe2000bf24270 */
[----:B------:R-:W-:-:S04]  /*4e340*/  IADD3 R17, P0, R17, UR13, RZ ;  /* 0x0000000d11117c10 */ /* 0x000fc8000ff1e0ff */
[----:B-1----:R-:W-:Y:S02]  /*4e350*/  MOV R4, R17 ;  /* 0x0000001100047202 */ /* 0x002fe40000000f00 */
[----:B------:R-:W-:Y:S02]  /*4e360*/  IADD3 R6, P2, R6, UR13, RZ ;  /* 0x0000000d06067c10 */ /* 0x000fe4000ff5e0ff */
[----:B------:R-:W-:Y:S02]  /*4e370*/  IADD3.X R18, R18, UR7, RZ, P0, !PT ;  /* 0x0000000712127c10 */ /* 0x000fe400087fe4ff */
[----:B----4-:R-:W-:-:S03]  /*4e380*/  IADD3.X R10, R10, UR7, RZ, P2, !PT ;  /* 0x000000070a0a7c10 */ /* 0x010fc600097fe4ff */
[----:B------:R-:W-:Y:S01]  /*4e390*/  IMAD.MOV.U32 R5, RZ, RZ, R18 ;  /* 0x000000ffff057224 */ /* 0x000fe200078e0012 */
[----:B------:R-:W-:Y:S04]  /*4e3a0*/  STL [R1+0x18c8], R17 ;  /* 0x0018c81101007387 */ /* 0x000fe80000100800 */
        /* <DEDUP_REMOVED lines=8> */
[----:B-1----:R-:W2:Y:S04]  /*4e430*/  LDL.LU R10, [R1+0x19c0] ;  /* 0x0019c000010a7983 */ /* 0x002ea80000300800 */
[----:B------:R-:W2:Y:S01]  /*4e440*/  LDL.LU R6, [R1+0x19c8] ;  /* 0x0019c80001067983 */ /* 0x000ea20000300800 */
[----:B------:R-:W-:Y:S01]  /*4e450*/  USEL UR12, UR12, URZ, !UP0 ;  /* 0x0000003f0c0c7287 */ /* 0x000fe2000c000000 */
[----:B---3--:R-:W-:-:S05]  /*4e460*/  IADD3 R8, P0, R8, UR13, RZ ;  /* 0x0000000d08087c10 */ /* 0x008fca000ff1e0ff */
[----:B------:R-:W-:Y:S01]  /*4e470*/  STL [R1+0x18d8], R8 ;  /* 0x0018d80801007387 */ /* 0x000fe20000100800 */
[----:B----4-:R-:W-:Y:S02]  /*4e480*/  MOV R4, R8 ;  /* 0x0000000800047202 */ /* 0x010fe40000000f00 */
[----:B------:R-:W-:-:S05]  /*4e490*/  IADD3.X R11, R11, UR7, RZ, P0, !PT ;  /* 0x000000070b0b7c10 */ /* 0x000fca00087fe4ff */
[----:B------:R1:W-:Y:S01]  /*4e4a0*/  STL [R1+0x18d4], R11 ;  /* 0x0018d40b01007387 */ /* 0x0003e20000100800 */
[----:B------:R-:W-:Y:S01]  /*4e4b0*/  IMAD.MOV.U32 R5, RZ, RZ, R11 ;  /* 0x000000ffff057224 */ /* 0x000fe200078e000b */
[----:B------:R-:W-:-:S04]  /*4e4c0*/  ISETP.NE.U32.AND P0, PT, RZ, UR12, PT ;  /* 0x0000000cff007c0c */ /* 0x000fc8000bf05070 */
[----:B------:R3:W-:Y:S04]  /*4e4d0*/  LDGSTS.E [R2+0xbb80], desc[UR14][R4.64], P1 ;  /* 0x0bb8000004027fae */ /* 0x0007e8000892184e */
[----:B-1----:R-:W4:Y:S01]  /*4e4e0*/  LDL.LU R11, [R1+0x19bc] ;  /* 0x0019bc00010b7983 */ /* 0x002f220000300800 */
[----:B------:R-:W-:-:S03]  /*4e4f0*/  IADD3 R15, P1, R15, UR13, RZ ;  /* 0x0000000d0f0f7c10 */ /* 0x000fc6000ff3e0ff */
[----:B------:R-:W4:Y:S01]  /*4e500*/  LDL.LU R8, [R1+0x19c4] ;  /* 0x0019c40001087983 */ /* 0x000f220000300800 */
[----:B------:R-:W-:Y:S02]  /*4e510*/  IADD3 R7, P2, R7, UR13, RZ ;  /* 0x0000000d07077c10 */ /* 0x000fe4000ff5e0ff */
[----:B---3--:R-:W-:Y:S01]  /*4e520*/  MOV R4, R15 ;  /* 0x0000000f00047202 */ /* 0x008fe20000000f00 */
[----:B------:R-:W-:Y:S01]  /*4e530*/  STL [R1+0x19a0], R15 ;  /* 0x0019a00f01007387 */ /* 0x000fe20000100800 */
[----:B--2---:R-:W-:-:S05]  /*4e540*/  IADD3.X R16, R16, UR7, RZ, P1, !PT ;  /* 0x0000000710107c10 */ /* 0x004fca0008ffe4ff */
[----:B------:R-:W-:Y:S01]  /*4e550*/  IMAD.MOV.U32 R5, RZ, RZ, R16 ;  /* 0x000000ffff057224 */ /* 0x000fe200078e0010 */
[----:B------:R-:W-:Y:S01]  /*4e560*/  IADD3.X R12, R12, UR7, RZ, P2, !PT ;  /* 0x000000070c0c7c10 */ /* 0x000fe200097fe4ff */
[----:B------:R-:W-:Y:S04]  /*4e570*/  STL [R1+0x199c], R16 ;  /* 0x00199c1001007387 */ /* 0x000fe80000100800 */
[----:B------:R1:W-:Y:S04]  /*4e580*/  LDGSTS.E [R2+0xc800], desc[UR14][R4.64], P0 ;  /* 0x0c80000004027fae */ /* 0x0003e8000812184e */
[----:B------:R-:W-:Y:S04]  /*4e590*/  STL [R1+0x19a8], R7 ;  /* 0x0019a80701007387 */ /* 0x000fe80000100800 */
[----:B------:R2:W-:Y:S01]  /*4e5a0*/  STL [R1+0x19a4], R12 ;  /* 0x0019a40c01007387 */ /* 0x0005e20000100800 */
[----:B------:R-:W-:Y:S01]  /*4e5b0*/  IADD3 R9, P1, R9, UR13, RZ ;  /* 0x0000000d09097c10 */ /* 0x000fe2000ff3e0ff */
[----:B-1----:R-:W-:Y:S01]  /*4e5c0*/  IMAD.MOV.U32 R5, RZ, RZ, R12 ;  /* 0x000000ffff057224 */ /* 0x002fe200078e000c */
[----:B------:R-:W-:-:S02]  /*4e5d0*/  MOV R4, R7 ;  /* 0x0000000700047202 */ /* 0x000fc40000000f00 */
[----:B------:R-:W-:Y:S01]  /*4e5e0*/  IADD3.X R14, R14, UR7, RZ, P1, !PT ;  /* 0x000000070e0e7c10 */ /* 0x000fe20008ffe4ff */
[----:B--2---:R-:W2:Y:S01]  /*4e5f0*/  LDL.LU R12, [R1+0x19cc] ;  /* 0x0019cc00010c7983 */ /* 0x004ea20000300800 */
[----:B------:R-:W-:-:S03]  /*4e600*/  IADD3 R3, P2, R3, UR13, RZ ;  /* 0x0000000d03037c10 */ /* 0x000fc6000ff5e0ff */
[----:B------:R-:W3:Y:S01]  /*4e610*/  LDL.LU R7, [R1+0x19d0] ;  /* 0x0019d00001077983 */ /* 0x000ee20000300800 */
[----:B------:R-:W-:-:S03]  /*4e620*/  IADD3.X R13, R13, UR7, RZ, P2, !PT ;  /* 0x000000070d0d7c10 */ /* 0x000fc600097fe4ff */
[----:B------:R1:W-:Y:S04]  /*4e630*/  LDGSTS.E [R2+0xc880], desc[UR14][R4.64], P0 ;  /* 0x0c88000004027fae */ /* 0x0003e8000812184e */
[----:B------:R1:W-:Y:S04]  /*4e640*/  STL [R1+0x19b0], R9 ;  /* 0x0019b00901007387 */ /* 0x0003e80000100800 */
[----:B------:R-:W-:Y:S01]  /*4e650*/  STL [R1+0x19ac], R14 ;  /* 0x0019ac0e01007387 */ /* 0x000fe20000100800 */
[----:B-1----:R-:W-:Y:S01]  /*4e660*/  MOV R4, R9 ;  /* 0x0000000900047202 */ /* 0x002fe20000000f00 */
[----:B------:R-:W-:-:S02]  /*4e670*/  IMAD.MOV.U32 R5, RZ, RZ, R14 ;  /* 0x000000ffff057224 */ /* 0x000fc400078e000e */
[----:B------:R-:W-:Y:S04]  /*4e680*/  STL [R1+0x19b8], R3 ;  /* 0x0019b80301007387 */ /* 0x000fe80000100800 */
[----:B------:R-:W2:Y:S04]  /*4e690*/  LDL.LU R9, [R1+0x19d8] ;  /* 0x0019d80001097983 */ /* 0x000ea80000300800 */
[----:B------:R1:W-:Y:S04]  /*4e6a0*/  STL [R1+0x19b4], R13 ;  /* 0x0019b40d01007387 */ /* 0x0003e80000100800 */
[----:B------:R1:W-:Y:S04]  /*4e6b0*/  LDGSTS.E [R2+0xc900], desc[UR14][R4.64], P0 ;  /* 0x0c90000004027fae */ /* 0x0003e8000812184e */
[----:B------:R-:W2:Y:S01]  /*4e6c0*/  LDL.LU R17, [R1+0x1aa0] ;  /* 0x001aa00001117983 */ /* 0x000ea20000300800 */
[----:B-1----:R-:W-:-:S03]  /*4e6d0*/  IMAD.MOV.U32 R5, RZ, RZ, R13 ;  /* 0x000000ffff057224 */ /* 0x002fc600078e000d */
[----:B------:R-:W2:Y:S04]  /*4e6e0*/  LDL.LU R13, [R1+0x19d4] ;  /* 0x0019d400010d7983 */ /* 0x000ea80000300800 */
[----:B------:R-:W2:Y:S01]  /*4e6f0*/  LDL.LU R18, [R1+0x1a9c] ;  /* 0x001a9c0001127983 */ /* 0x000ea20000300800 */
[----:B------:R-:W-:-:S03]  /*4e700*/  MOV R4, R3 ;  /* 0x0000000300047202 */ /* 0x000fc60000000f00 */
[----:B------:R-:W2:Y:S04]  /*4e710*/  LDL.LU R15, [R1+0x1aa8] ;  /* 0x001aa800010f7983 */ /* 0x000ea80000300800 */
[----:B------:R-:W2:Y:S04]  /*4e720*/  LDL.LU R3, [R1+0x1ab0] ;  /* 0x001ab00001037983 */ /* 0x000ea80000300800 */
[----:B------:R1:W-:Y:S01]  /*4e730*/  LDGSTS.E [R2+0xc980], desc[UR14][R4.64], P0 ;  /* 0x0c98000004027fae */ /* 0x0003e2000812184e */
[----:B------:R-:W-:Y:S02]  /*4e740*/  IADD3 R10, P1, R10, UR13, RZ ;  /* 0x0000000d0a0a7c10 */ /* 0x000fe4000ff3e0ff */
[----:B------:R-:W-:-:S03]  /*4e750*/  IADD3 R6, P2, R6, UR13, RZ ;  /* 0x0000000d06067c10 */ /* 0x000fc6000ff5e0ff */
[----:B------:R-:W-:Y:S01]  /*4e760*/  STL [R1+0x19c0], R10 ;  /* 0x0019c00a01007387 */ /* 0x000fe20000100800 */
[----:B-1----:R-:W-:Y:S02]  /*4e770*/  MOV R4, R10 ;  /* 0x0000000a00047202 */ /* 0x002fe40000000f00 */
[----:B----4-:R-:W-:Y:S02]  /*4e780*/  IADD3.X R11, R11, UR7, RZ, P1, !PT ;  /* 0x000000070b0b7c10 */ /* 0x010fe40008ffe4ff */
[----:B------:R-:W-:-:S03]  /*4e790*/  IADD3.X R8, R8, UR7, RZ, P2, !PT ;  /* 0x0000000708087c10 */ /* 0x000fc600097fe4ff */
[----:B------:R1:W-:Y:S04]  /*4e7a0*/  STL [R1+0x19bc], R11 ;  /* 0x0019bc0b01007387 */ /* 0x0003e80000100800 */
[----:B------:R-:W-:Y:S04]  /*4e7b0*/  STL [R1+0x19c8], R6 ;  /* 0x0019c80601007387 */ /* 0x000fe80000100800 */
[----:B------:R-:W4:Y:S04]  /*4e7c0*/  LDL.LU R16, [R1+0x1aa4] ;  /* 0x001aa40001107983 */ /* 0x000f280000300800 */
[----:B------:R1:W-:Y:S04]  /*4e7d0*/  STL [R1+0x19c4], R8 ;  /* 0x0019c40801007387 */ /* 0x0003e80000100800 */
[----:B------:R-:W4:Y:S01]  /*4e7e0*/  LDL.LU R14, [R1+0x1aac] ;  /* 0x001aac00010e7983 */ /* 0x000f220000300800 */
[----:B------:R-:W-:-:S03]  /*4e7f0*/  IMAD.MOV.U32 R5, RZ, RZ, R11 ;  /* 0x000000ffff057224 */ /* 0x000fc600078e000b */
[----:B-1----:R-:W4:Y:S04]  /*4e800*/  LDL.LU R11, [R1+0x1ab4] ;  /* 0x001ab400010b7983 */ /* 0x002f280000300800 */
[----:B------:R-:W4:Y:S04]  /*4e810*/  LDL.LU R10, [R1+0x1ab8] ;  /* 0x001ab800010a7983 */ /* 0x000f280000300800 */
[----:B------:R1:W-:Y:S02]  /*4e820*/  LDGSTS.E [R2+0xca00], desc[UR14][R4.64], P0 ;  /* 0x0ca0000004027fae */ /* 0x0003e4000812184e */
[----:B-1----:R-:W-:Y:S01]  /*4e830*/  IMAD.MOV.U32 R5, RZ, RZ, R8 ;  /* 0x000000ffff057224 */ /* 0x002fe200078e0008 */
[----:B------:R-:W-:Y:S01]  /*4e840*/  MOV R4, R6 ;  /* 0x0000000600047202 */ /* 0x000fe20000000f00 */
[----:B------:R-:W4:Y:S04]  /*4e850*/  LDL.LU R8, [R1+0x1abc] ;  /* 0x001abc0001087983 */ /* 0x000f280000300800 */
[----:B------:R-:W4:Y:S04]  /*4e860*/  LDL.LU R6, [R1+0x1ac0] ;  /* 0x001ac00001067983 */ /* 0x000f280000300800 */
[----:B------:R1:W-:Y:S01]  /*4e870*/  LDGSTS.E [R2+0xca80], desc[UR14][R4.64], P0 ;  /* 0x0ca8000004027fae */ /* 0x0003e2000812184e */
[----:B---3--:R-:W-:-:S04]  /*4e880*/  IADD3 R7, P1, R7, UR13, RZ ;  /* 0x0000000d07077c10 */ /* 0x008fc8000ff3e0ff */
[----:B--2---:R-:W-:Y:S01]  /*4e890*/  IADD3.X R12, R12, UR7, RZ, P1, !PT ;  /* 0x000000070c0c7c10 */ /* 0x004fe20008ffe4ff */
[----:B------:R2:W-:Y:S01]  /*4e8a0*/  STL [R1+0x19d0], R7 ;  /* 0x0019d00701007387 */ /* 0x0005e20000100800 */
[----:B-1----:R-:W-:-:S03]  /*4e8b0*/  MOV R4, R7 ;  /* 0x0000000700047202 */ /* 0x002fc60000000f00 */
[----:B------:R-:W-:Y:S01]  /*4e8c0*/  IMAD.MOV.U32 R5, RZ, RZ, R12 ;  /* 0x000000ffff057224 */ /* 0x000fe200078e000c */
[----:B------:R1:W-:Y:S04]  /*4e8d0*/  STL [R1+0x19cc], R12 ;  /* 0x0019cc0c01007387 */ /* 0x0003e80000100800 */
[----:B------:R3:W-:Y:S04]  /*4e8e0*/  LDGSTS.E [R2+0xcb00], desc[UR14][R4.64], P0 ;  /* 0x0cb0000004027fae */ /* 0x0007e8000812184e */
[----:B--2---:R-:W2:Y:S01]  /*4e8f0*/  LDL.LU R7, [R1+0x1ac8] ;  /* 0x001ac80001077983 */ /* 0x004ea20000300800 */
[----:B------:R-:W-:-:S03]  /*4e900*/  IADD3 R9, P2, R9, UR13, RZ ;  /* 0x0000000d09097c10 */ /* 0x000fc6000ff5e0ff */
[----:B-1----:R-:W2:Y:S04]  /*4e910*/  LDL.LU R12, [R1+0x1ad0] ;  /* 0x001ad000010c7983 */ /* 0x002ea80000300800 */
[----:B------:R1:W-:Y:S01]  /*4e920*/  STL [R1+0x19d8], R9 ;  /* 0x0019d80901007387 */ /* 0x0003e20000100800 */
[----:B---3--:R-:W-:Y:S02]  /*4e930*/  MOV R4, R9 ;  /* 0x0000000900047202 */ /* 0x008fe40000000f00 */
[----:B------:R-:W-:Y:S02]  /*4e940*/  IADD3 R17, P3, R17, UR13, RZ ;  /* 0x0000000d11117c10 */ /* 0x000fe4000ff7e0ff */
[----:B------:R-:W-:-:S05]  /*4e950*/  IADD3.X R13, R13, UR7, RZ, P2, !PT ;  /* 0x000000070d0d7c10 */ /* 0x000fca00097fe4ff */
[----:B------:R3:W-:Y:S01]  /*4e960*/  STL [R1+0x19d4], R13 ;  /* 0x0019d40d01007387 */ /* 0x0007e20000100800 */
[----:B------:R-:W-:-:S03]  /*4e970*/  IADD3.X R18, R18, UR7, RZ, P3, !PT ;  /* 0x0000000712127c10 */ /* 0x000fc60009ffe4ff */
[----:B------:R-:W-:Y:S04]  /*4e980*/  STL [R1+0x1aa0], R17 ;  /* 0x001aa01101007387 */ /* 0x000fe80000100800 */
[----:B-1----:R-:W2:Y:S01]  /*4e990*/  LDL.LU R9, [R1+0x1ac4] ;  /* 0x001ac40001097983 */ /* 0x002ea20000300800 */
[----:B------:R-:W-:-:S03]  /*4e9a0*/  IMAD.MOV.U32 R5, RZ, RZ, R13 ;  /* 0x000000ffff057224 */ /* 0x000fc600078e000d */
[----:B------:R1:W-:Y:S04]  /*4e9b0*/  STL [R1+0x1a9c], R18 ;  /* 0x001a9c1201007387 */ /* 0x0003e80000100800 */
[----:B---3--:R-:W3:Y:S01]  /*4e9c0*/  LDL.LU R13, [R1+0x1acc] ;  /* 0x001acc00010d7983 */ /* 0x008ee20000300800 */
[----:B------:R-:W-:-:S03]  /*4e9d0*/  UISETP.GT.AND UP1, UPT, UR17, 0x36, UPT ;  /* 0x000000361100788c */ /* 0x000fc6000bf24270 */
[----:B------:R1:W-:Y:S01]  /*4e9e0*/  LDGSTS.E [R2+0xcb80], desc[UR14][R4.64], P0 ;  /* 0x0cb8000004027fae */ /* 0x0003e2000812184e */
[----:B------:R-:W-:-:S04]  /*4e9f0*/  USEL UR12, URZ, 0x4, !UP1 ;  /* 0x000000043f0c7887 */ /* 0x000fc8000c800000 */
[----:B------:R-:W-:Y:S01]  /*4ea00*/  USEL UR12, UR12, URZ, !UP0 ;  /* 0x0000003f0c0c7287 */ /* 0x000fe2000c000000 */
[----:B------:R-:W-:-:S05]  /*4ea10*/  IADD3 R15, P0, R15, UR13, RZ ;  /* 0x0000000d0f0f7c10 */ /* 0x000fca000ff1e0ff */
[----:B------:R-:W-:Y:S01]  /*4ea20*/  ISETP.NE.U32.AND P1, PT, RZ, UR12, PT ;  /* 0x0000000cff007c0c */ /* 0x000fe2000bf25070 */
[----:B-1----:R-:W-:Y:S01]  /*4ea30*/  IMAD.MOV.U32 R5, RZ, RZ, R18 ;  /* 0x000000ffff057224 */ /* 0x002fe200078e0012 */
[----:B------:R-:W-:Y:S02]  /*4ea40*/  MOV R4, R17 ;  /* 0x0000001100047202 */ /* 0x000fe40000000f00 */
[----:B------:R-:W-:Y:S01]  /*4ea50*/  IADD3 R3, P2, R3, UR13, RZ ;  /* 0x0000000d03037c10 */ /* 0x000fe2000ff5e0ff */
[----:B------:R-:W-:Y:S08]  /*4ea60*/  STL [R1+0x1aa8], R15 ;  /* 0x001aa80f01007387 */ /* 0x000ff00000100800 */
[----:B------:R1:W-:Y:S02]  /*4ea70*/  LDGSTS.E [R2+0xd800], desc[UR14][R4.64], P1 ;  /* 0x0d80000004027fae */ /* 0x0003e4000892184e */
[----:B-1----:R-:W-:-:S02]  /*4ea80*/  MOV R4, R15 ;  /* 0x0000000f00047202 */ /* 0x002fc40000000f00 */
[----:B----4-:R-:W-:-:S05]  /*4ea90*/  IADD3.X R16, R16, UR7, RZ, P0, !PT ;  /* 0x0000000710107c10 */ /* 0x010fca00087fe4ff */
[----:B------:R-:W-:Y:S01]  /*4eaa0*/  IMAD.MOV.U32 R5, RZ, RZ, R16 ;  /* 0x000000ffff057224 */ /* 0x000fe200078e0010 */
[----:B------:R-:W-:Y:S01]  /*4eab0*/  IADD3.X R14, R14, UR7, RZ, P2, !PT ;  /* 0x000000070e0e7c10 */ /* 0x000fe200097fe4ff */
[----:B------:R-:W-:Y:S04]  /*4eac0*/  STL [R1+0x1aa4], R16 ;  /* 0x001aa41001007387 */ /* 0x000fe80000100800 */
[----:B------:R1:W-:Y:S04]  /*4ead0*/  STL [R1+0x1ab0], R3 ;  /* 0x001ab00301007387 */ /* 0x0003e80000100800 */
[----:B------:R4:W-:Y:S04]  /*4eae0*/  LDGSTS.E [R2+0xd880], desc[UR14][R4.64], P1 ;  /* 0x0d88000004027fae */ /* 0x0009e8000892184e */
[----:B------:R1:W-:Y:S04]  /*4eaf0*/  STL [R1+0x1aac], R14 ;  /* 0x001aac0e01007387 */ /* 0x0003e80000100800 */
[----:B------:R-:W3:Y:S01]  /*4eb00*/  LDL.LU R18, [R1+0x1ad4] ;  /* 0x001ad40001127983 */ /* 0x000ee20000300800 */
[----:B----4-:R-:W-:-:S03]  /*4eb10*/  MOV R4, R3 ;  /* 0x0000000300047202 */ /* 0x010fc60000000f00 */
[----:B-1----:R-:W4:Y:S01]  /*4eb20*/  LDL.LU R3, [R1+0x1ad8] ;  /* 0x001ad80001037983 */ /* 0x002f220000300800 */
[----:B------:R-:W-:Y:S01]  /*4eb30*/  IADD3 R10, P0, R10, UR13, RZ ;  /* 0x0000000d0a0a7c10 */ /* 0x000fe2000ff1e0ff */
[----:B------:R-:W-:-:S03]  /*4eb40*/  IMAD.MOV.U32 R5, RZ, RZ, R14 ;  /* 0x000000ffff057224 */ /* 0x000fc600078e000e */
[----:B------:R-:W-:Y:S02]  /*4eb50*/  IADD3.X R11, R11, UR7, RZ, P0, !PT ;  /* 0x000000070b0b7c10 */ /* 0x000fe400087fe4ff */
[----:B------:R-:W-:Y:S01]  /*4eb60*/  IADD3 R6, P2, R6, UR13, RZ ;  /* 0x0000000d06067c10 */ /* 0x000fe2000ff5e0ff */
[----:B------:R1:W-:Y:S03]  /*4eb70*/  STL [R1+0x1ab8], R10 ;  /* 0x001ab80a01007387 */ /* 0x0003e60000100800 */
[----:B------:R-:W-:Y:S01]  /*4eb80*/  IADD3.X R8, R8, UR7, RZ, P2, !PT ;  /* 0x0000000708087c10 */ /* 0x000fe200097fe4ff */
[----:B------:R1:W-:Y:S04]  /*4eb90*/  STL [R1+0x1ab4], R11 ;  /* 0x001ab40b01007387 */ /* 0x0003e80000100800 */
[----:B------:R-:W-:Y:S04]  /*4eba0*/  STL [R1+0x1ac0], R6 ;  /* 0x001ac00601007387 */ /* 0x000fe80000100800 */
[----:B------:R-:W4:Y:S04]  /*4ebb0*/  LDL.LU R14, [R1+0x1ba0] ;  /* 0x001ba000010e7983 */ /* 0x000f280000300800 */
[----:B------:R1:W-:Y:S04]  /*4ebc0*/  LDGSTS.E [R2+0xd900], desc[UR14][R4.64], P1 ;  /* 0x0d90000004027fae */ /* 0x0003e8000892184e */
[----:B------:R1:W-:Y:S02]  /*4ebd0*/  STL [R1+0x1abc], R8 ;  /* 0x001abc0801007387 */ /* 0x0003e40000100800 */
[----:B-1----:R-:W-:Y:S01]  /*4ebe0*/  MOV R4, R10 ;  /* 0x0000000a00047202 */ /* 0x002fe20000000f00 */
[----:B------:R-:W-:Y:S01]  /*4ebf0*/  IMAD.MOV.U32 R5, RZ, RZ, R11 ;  /* 0x000000ffff057224 */ /* 0x000fe200078e000b */
[----:B------:R-:W4:Y:S04]  /*4ec00*/  LDL.LU R10, [R1+0x1ba8] ;  /* 0x001ba800010a7983 */ /* 0x000f280000300800 */
[----:B------:R-:W4:Y:S04]  /*4ec10*/  LDL.LU R15, [R1+0x1b9c] ;  /* 0x001b9c00010f7983 */ /* 0x000f280000300800 */
[----:B------:R1:W-:Y:S04]  /*4ec20*/  LDGSTS.E [R2+0xd980], desc[UR14][R4.64], P1 ;  /* 0x0d98000004027fae */ /* 0x0003e8000892184e */
[----:B------:R-:W4:Y:S01]  /*4ec30*/  LDL.LU R11, [R1+0x1ba4] ;  /* 0x001ba400010b7983 */ /* 0x000f220000300800 */
[----:B-1----:R-:W-:Y:S01]  /*4ec40*/  MOV R4, R6 ;  /* 0x0000000600047202 */ /* 0x002fe20000000f00 */
[----:B------:R-:W-:-:S02]  /*4ec50*/  IMAD.MOV.U32 R5, RZ, RZ, R8 ;  /* 0x000000ffff057224 */ /* 0x000fc400078e0008 */
[----:B------:R-:W4:Y:S04]  /*4ec60*/  LDL.LU R8, [R1+0x1bb0] ;  /* 0x001bb00001087983 */ /* 0x000f280000300800 */
[----:B------:R-:W4:Y:S04]  /*4ec70*/  LDL.LU R6, [R1+0x1bb8] ;  /* 0x001bb80001067983 */ /* 0x000f280000300800 */
[----:B------:R1:W-:Y:S01]  /*4ec80*/  LDGSTS.E [R2+0xda00], desc[UR14][R4.64], P1 ;  /* 0x0da0000004027fae */ /* 0x0003e2000892184e */
[----:B--2---:R-:W-:Y:S02]  /*4ec90*/  IADD3 R7, P0, R7, UR13, RZ ;  /* 0x0000000d07077c10 */ /* 0x004fe4000ff1e0ff */
[----:B------:R-:W-:-:S03]  /*4eca0*/  IADD3 R12, P2, R12, UR13, RZ ;  /* 0x0000000d0c0c7c10 */ /* 0x000fc6000ff5e0ff */
[----:B------:R-:W-:Y:S01]  /*4ecb0*/  STL [R1+0x1ac8], R7 ;  /* 0x001ac80701007387 */ /* 0x000fe20000100800 */
[----:B-1----:R-:W-:Y:S02]  /*4ecc0*/  MOV R4, R7 ;  /* 0x0000000700047202 */ /* 0x002fe40000000f00 */
[----:B------:R-:W-:-:S05]  /*4ecd0*/  IADD3.X R9, R9, UR7, RZ, P0, !PT ;  /* 0x0000000709097c10 */ /* 0x000fca00087fe4ff */
[----:B------:R1:W-:Y:S01]  /*4ece0*/  STL [R1+0x1ac4], R9 ;  /* 0x001ac40901007387 */ /* 0x0003e20000100800 */
[----:B------:R-:W-:Y:S01]  /*4ecf0*/  IMAD.MOV.U32 R5, RZ, RZ, R9 ;  /* 0x000000ffff057224 */ /* 0x000fe200078e0009 */
[----:B---3--:R-:W-:Y:S02]  /*4ed00*/  IADD3.X R13, R13, UR7, RZ, P2, !PT ;  /* 0x000000070d0d7c10 */ /* 0x008fe400097fe4ff */
[----:B------:R-:W-:Y:S04]  /*4ed10*/  STL [R1+0x1ad0], R12 ;  /* 0x001ad00c01007387 */ /* 0x000fe80000100800 */
[----:B------:R2:W-:Y:S04]  /*4ed20*/  LDGSTS.E [R2+0xda80], desc[UR14][R4.64], P1 ;  /* 0x0da8000004027fae */ /* 0x0005e8000892184e */
[----:B-1----:R-:W3:Y:S04]  /*4ed30*/  LDL.LU R9, [R1+0x1bac] ;  /* 0x001bac0001097983 */ /* 0x002ee80000300800 */
[----:B------:R1:W-:Y:S04]  /*4ed40*/  STL [R1+0x1acc], R13 ;  /* 0x001acc0d01007387 */ /* 0x0003e80000100800 */
[----:B------:R-:W3:Y:S01]  /*4ed50*/  LDL.LU R7, [R1+0x1bb4] ;  /* 0x001bb40001077983 */ /* 0x000ee20000300800 */
[----:B--2---:R-:W-:Y:S01]  /*4ed60*/  IMAD.MOV.U32 R5, RZ, RZ, R13 ;  /* 0x000000ffff057224 */ /* 0x004fe200078e000d */
[----:B------:R-:W-:-:S02]  /*4ed70*/  MOV R4, R12 ;  /* 0x0000000c00047202 */ /* 0x000fc40000000f00 */
[----:B-1----:R-:W2:Y:S04]  /*4ed80*/  LDL.LU R13, [R1+0x1bbc] ;  /* 0x001bbc00010d7983 */ /* 0x002ea80000300800 */
[----:B------:R-:W2:Y:S04]  /*4ed90*/  LDL.LU R12, [R1+0x1bc0] ;  /* 0x001bc000010c7983 */ /* 0x000ea80000300800 */
[----:B------:R-:W2:Y:S04]  /*4eda0*/  LDL.LU R17, [R1+0x1bc4] ;  /* 0x001bc40001117983 */ /* 0x000ea80000300800 */
[----:B------:R-:W2:Y:S01]  /*4edb0*/  LDL.LU R16, [R1+0x1bc8] ;  /* 0x001bc80001107983 */ /* 0x000ea20000300800 */
[----:B------:R-:W-:-:S03]  /*4edc0*/  UISETP.GT.AND UP1, UPT, UR17, 0x3a, UPT ;  /* 0x0000003a1100788c */ /* 0x000fc6000bf24270 */
[----:B------:R1:W-:Y:S01]  /*4edd0*/  LDGSTS.E [R2+0xdb00], desc[UR14][R4.64], P1 ;  /* 0x0db0000004027fae */ /* 0x0003e2000892184e */
[----:B------:R-:W-:-:S04]  /*4ede0*/  USEL UR12, URZ, 0x4, !UP1 ;  /* 0x000000043f0c7887 */ /* 0x000fc8000c800000 */
[----:B------:R-:W-:Y:S01]  /*4edf0*/  USEL UR12, UR12, URZ, !UP0 ;  /* 0x0000003f0c0c7287 */ /* 0x000fe2000c000000 */
[----:B----4-:R-:W-:-:S04]  /*4ee00*/  IADD3 R3, P0, R3, UR13, RZ ;  /* 0x0000000d03037c10 */ /* 0x010fc8000ff1e0ff */
[----:B------:R-:W-:Y:S02]  /*4ee10*/  IADD3.X R18, R18, UR7, RZ, P0, !PT ;  /* 0x0000000712127c10 */ /* 0x000fe400087fe4ff */
[----:B-1----:R-:W-:-:S03]  /*4ee20*/  MOV R4, R3 ;  /* 0x0000000300047202 */ /* 0x002fc60000000f00 */
[----:B------:R-:W-:Y:S01]  /*4ee30*/  IMAD.MOV.U32 R5, RZ, RZ, R18 ;  /* 0x000000ffff057224 */ /* 0x000fe200078e0012 */
[----:B------:R-:W-:-:S04]  /*4ee40*/  ISETP.NE.U32.AND P0, PT, RZ, UR12, PT ;  /* 0x0000000cff007c0c */ /* 0x000fc8000bf05070 */
[----:B------:R1:W-:Y:S01]  /*4ee50*/  LDGSTS.E [R2+0xdb80], desc[UR14][R4.64], P1 ;  /* 0x0db8000004027fae */ /* 0x0003e2000892184e */
[----:B------:R-:W-:-:S03]  /*4ee60*/  IADD3 R14, P1, R14, UR13, RZ ;  /* 0x0000000d0e0e7c10 */ /* 0x000fc6000ff3e0ff */
[----:B------:R4:W-:Y:S04]  /*4ee70*/  STL [R1+0x1ad8], R3 ;  /* 0x001ad80301007387 */ /* 0x0009e80000100800 */
[----:B------:R4:W-:Y:S01]  /*4ee80*/  STL [R1+0x1ad4], R18 ;  /* 0x001ad41201007387 */ /* 0x0009e20000100800 */
[----:B-1----:R-:W-:-:S03]  /*4ee90*/  MOV R4, R14 ;  /* 0x0000000e00047202 */ /* 0x002fc60000000f00 */
[----:B------:R-:W2:Y:S04]  /*4eea0*/  LDL.LU R19, [R1+0x1bd0] ;  /* 0x001bd00001137983 */ /* 0x000ea80000300800 */
[----:B----4-:R-:W4:Y:S01]  /*4eeb0*/  LDL.LU R3, [R1+0x1bd8] ;  /* 0x001bd80001037983 */ /* 0x010f220000300800 */
[----:B------:R-:W-:Y:S02]  /*4eec0*/  IADD3 R10, P2, R10, UR13, RZ ;  /* 0x0000000d0a0a7c10 */ /* 0x000fe4000ff5e0ff */
[----:B------:R-:W-:Y:S01]  /*4eed0*/  IADD3.X R15, R15, UR7, RZ, P1, !PT ;  /* 0x000000070f0f7c10 */ /* 0x000fe20008ffe4ff */
[----:B------:R-:W-:Y:S04]  /*4eee0*/  STL [R1+0x1ba0], R14 ;  /* 0x001ba00e01007387 */ /* 0x000fe80000100800 */
[----:B------:R-:W-:Y:S01]  /*4eef0*/  STL [R1+0x1b9c], R15 ;  /* 0x001b9c0f01007387 */ /* 0x000fe20000100800 */
[----:B------:R-:W-:Y:S01]  /*4ef00*/  IMAD.MOV.U32 R5, RZ, RZ, R15 ;  /* 0x000000ffff057224 */ /* 0x000fe200078e000f */
[----:B------:R-:W-:-:S02]  /*4ef10*/  IADD3.X R11, R11, UR7, RZ, P2, !PT ;  /* 0x000000070b0b7c10 */ /* 0x000fc400097fe4ff */
[----:B------:R-:W-:Y:S04]  /*4ef20*/  STL [R1+0x1ba8], R10 ;  /* 0x001ba80a01007387 */ /* 0x000fe80000100800 */
[----:B------:R-:W4:Y:S04]  /*4ef30*/  LDL.LU R20, [R1+0x1bcc] ;  /* 0x001bcc0001147983 */ /* 0x000f280000300800 */
[----:B------:R1:W-:Y:S01]  /*4ef40*/  LDGSTS.E [R2+0xe800], desc[UR14][R4.64], P0 ;  /* 0x0e80000004027fae */ /* 0x0003e2000812184e */
[----:B------:R-:W-:-:S03]  /*4ef50*/  IADD3 R8, P1, R8, UR13, RZ ;  /* 0x0000000d08087c10 */ /* 0x000fc6000ff3e0ff */
[----:B------:R-:W-:Y:S01]  /*4ef60*/  STL [R1+0x1ba4], R11 ;  /* 0x001ba40b01007387 */ /* 0x000fe20000100800 */
[----:B------:R-:W-:-:S03]  /*4ef70*/  IADD3 R6, P2, R6, UR13, RZ ;  /* 0x0000000d06067c10 */ /* 0x000fc6000ff5e0ff */
[----:B------:R-:W4:Y:S01]  /*4ef80*/  LDL.LU R18, [R1+0x1bd4] ;  /* 0x001bd40001127983 */ /* 0x000f220000300800 */
[----:B-1----:R-:W-:Y:S01]  /*4ef90*/  MOV R4, R10 ;  /* 0x0000000a00047202 */ /* 0x002fe20000000f00 */
[----:B------:R-:W-:Y:S02]  /*4efa0*/  IMAD.MOV.U32 R5, RZ, RZ, R11 ;  /* 0x000000ffff057224 */ /* 0x000fe400078e000b */
[----:B------:R-:W-:Y:S04]  /*4efb0*/  STL [R1+0x1bb0], R8 ;  /* 0x001bb00801007387 */ /* 0x000fe80000100800 */
[----:B------:R1:W-:Y:S02]  /*4efc0*/  LDGSTS.E [R2+0xe880], desc[UR14][R4.64], P0 ;  /* 0x0e88000004027fae */ /* 0x0003e4000812184e */
[----:B-1----:R-:W-:-:S02]  /*4efd0*/  MOV R4, R8 ;  /* 0x0000000800047202 */ /* 0x002fc40000000f00 */
[----:B---3--:R-:W-:-:S05]  /*4efe0*/  IADD3.X R9, R9, UR7, RZ, P1, !PT ;  /* 0x0000000709097c10 */ /* 0x008fca0008ffe4ff */
[----:B------:R-:W-:Y:S01]  /*4eff0*/  IMAD.MOV.U32 R5, RZ, RZ, R9 ;  /* 0x000000ffff057224 */ /* 0x000fe200078e0009 */
[----:B------:R-:W-:Y:S01]  /*4f000*/  IADD3.X R7, R7, UR7, RZ, P2, !PT ;  /* 0x0000000707077c10 */ /* 0x000fe200097fe4ff */
[----:B------:R-:W-:Y:S04]  /*4f010*/  STL [R1+0x1bac], R9 ;  /* 0x001bac0901007387 */ /* 0x000fe80000100800 */
[----:B------:R-:W-:Y:S04]  /*4f020*/  STL [R1+0x1bb8], R6 ;  /* 0x001bb80601007387 */ /* 0x000fe80000100800 */
[----:B------:R1:W-:Y:S04]  /*4f030*/  LDGSTS.E [R2+0xe900], desc[UR14][R4.64], P0 ;  /* 0x0e90000004027fae */ /* 0x0003e8000812184e */
[----:B------:R3:W-:Y:S01]  /*4f040*/  STL [R1+0x1bb4], R7 ;  /* 0x001bb40701007387 */ /* 0x0007e20000100800 */
[----:B--2---:R-:W-:-:S02]  /*4f050*/  IADD3 R12, P1, R12, UR13, RZ ;  /* 0x0000000d0c0c7c10 */ /* 0x004fc4000ff3e0ff */
[----:B-1----:R-:W-:Y:S01]  /*4f060*/  MOV R4, R6 ;  /* 0x0000000600047202 */ /* 0x002fe20000000f00 */
[----:B------:R-:W-:Y:S02]  /*4f070*/  IMAD.MOV.U32 R5, RZ, RZ, R7 ;  /* 0x000000ffff057224 */ /* 0x000fe400078e0007 */
[----:B---3--:R-:W2:Y:S01]  /*4f080*/  LDL.LU.64 R6, [R1+0xca0] ;  /* 0x000ca00001067983 */ /* 0x008ea20000300a00 */
        /* <DEDUP_REMOVED lines=15> */
[----:B-1----:R-:W-:Y:S01]  /*4f180*/  MOV R4, R16 ;  /* 0x0000001000047202 */ /* 0x002fe20000000f00 */
[----:B------:R-:W-:-:S02]  /*4f190*/  IMAD.MOV.U32 R5, RZ, RZ, R17 ;  /* 0x000000ffff057224 */ /* 0x000fc400078e0011 */
[----:B------:R-:W3:Y:S04]  /*4f1a0*/  LDL.LU.64 R16, [R1+0xc78] ;  /* 0x000c780001107983 */ /* 0x000ee80000300a00 */
[----:B------:R-:W3:Y:S04]  /*4f1b0*/  LDL.LU.64 R32, [R1+0xc70] ;  /* 0x000c700001207983 */ /* 0x000ee80000300a00 */
[----:B------:R-:W3:Y:S04]  /*4f1c0*/  LDL.LU.64 R30, [R1+0xc68] ;  /* 0x000c6800011e7983 */ /* 0x000ee80000300a00 */
[----:B------:R1:W-:Y:S01]  /*4f1d0*/  LDGSTS.E [R2+0xea80], desc[UR14][R4.64], P0 ;  /* 0x0ea8000004027fae */ /* 0x0003e2000812184e */
[----:B------:R-:W-:-:S02]  /*4f1e0*/  IADD3 R19, P1, R19, UR13, RZ ;  /* 0x0000000d13137c10 */ /* 0x000fc4000ff3e0ff */
[----:B----4-:R-:W-:Y:S02]  /*4f1f0*/  IADD3 R3, P2, R3, UR13, RZ ;  /* 0x0000000d03037c10 */ /* 0x010fe4000ff5e0ff */
[----:B-1----:R-:W-:Y:S01]  /*4f200*/  MOV R4, R19 ;  /* 0x0000001300047202 */ /* 0x002fe20000000f00 */
[----:B------:R-:W-:Y:S01]  /*4f210*/  STL [R1+0x1bd0], R19 ;  /* 0x001bd01301007387 */ /* 0x000fe20000100800 */
[----:B------:R-:W-:-:S05]  /*4f220*/  IADD3.X R20, R20, UR7, RZ, P1, !PT ;  /* 0x0000000714147c10 */ /* 0x000fca0008ffe4ff */
[----:B------:R-:W-:-:S05]  /*4f230*/  IMAD.MOV.U32 R5, RZ, RZ, R20 ;  /* 0x000000ffff057224 */ /* 0x000fca00078e0014 */
[----:B------:R1:W-:Y:S01]  /*4f240*/  LDGSTS.E [R2+0xeb00], desc[UR14][R4.64], P0 ;  /* 0x0eb0000004027fae */ /* 0x0003e2000812184e */
[----:B------:R-:W-:-:S03]  /*4f250*/  IADD3.X R18, R18, UR7, RZ, P2, !PT ;  /* 0x0000000712127c10 */ /* 0x000fc600097fe4ff */
[----:B------:R4:W-:Y:S01]  /*4f260*/  STL [R1+0x1bcc], R20 ;  /* 0x001bcc1401007387 */ /* 0x0009e20000100800 */
[----:B-1----:R-:W-:Y:S01]  /*4f270*/  MOV R4, R3 ;  /* 0x0000000300047202 */ /* 0x002fe20000000f00 */
[----:B------:R-:W-:Y:S02]  /*4f280*/  IMAD.MOV.U32 R5, RZ, RZ, R18 ;  /* 0x000000ffff057224 */ /* 0x000fe400078e0012 */
[----:B------:R1:W-:Y:S04]  /*4f290*/  STL [R1+0x1bd8], R3 ;  /* 0x001bd80301007387 */ /* 0x0003e80000100800 */
[----:B------:R2:W-:Y:S04]  /*4f2a0*/  LDGSTS.E [R2+0xeb80], desc[UR14][R4.64], P0 ;  /* 0x0eb8000004027fae */ /* 0x0005e8000812184e */
[----:B------:R3:W-:Y:S04]  /*4f2b0*/  STL [R1+0x1bd4], R18 ;  /* 0x001bd41201007387 */ /* 0x0007e80000100800 */
[----:B------:R-:W3:Y:S04]  /*4f2c0*/  LDL.LU R26, [R1+0xddc] ;  /* 0x000ddc00011a7983 */ /* 0x000ee80000300800 */
[----:B------:R-:W3:Y:S04]  /*4f2d0*/  LDL.LU R25, [R1+0xde0] ;  /* 0x000de00001197983 */ /* 0x000ee80000300800 */
[----:B------:R-:W3:Y:S04]  /*4f2e0*/  LDL.LU R24, [R1+0xde4] ;  /* 0x000de40001187983 */ /* 0x000ee80000300800 */
[----:B------:R-:W3:Y:S04]  /*4f2f0*/  LDL.LU R23, [R1+0xde8] ;  /* 0x000de80001177983 */ /* 0x000ee80000300800 */
[----:B------:R-:W3:Y:S04]  /*4f300*/  LDL.LU R22, [R1+0xdec] ;  /* 0x000dec0001167983 */ /* 0x000ee80000300800 */
[----:B------:R-:W3:Y:S04]  /*4f310*/  LDL.LU R21, [R1+0xdf0] ;  /* 0x000df00001157983 */ /* 0x000ee80000300800 */
[----:B----4-:R-:W4:Y:S04]  /*4f320*/  LDL.LU R20, [R1+0xdf4] ;  /* 0x000df40001147983 */ /* 0x010f280000300800 */
[----:B------:R-:W4:Y:S01]  /*4f330*/  LDL.LU R19, [R1+0xdf8] ;  /* 0x000df80001137983 */ /* 0x000f220000300800 */
[----:B--2---:R-:W-:-:S04]  /*4f340*/  IADD3 R4, P0, R6, UR13, RZ ;  /* 0x0000000d06047c10 */ /* 0x004fc8000ff1e0ff */
[----:B-1----:R-:W-:Y:S02]  /*4f350*/  IADD3.X R3, R7, UR7, RZ, P0, !PT ;  /* 0x0000000707037c10 */ /* 0x002fe400087fe4ff */
[----:B---3--:R-:W-:-:S04]  /*4f360*/  IADD3 R6, P0, R8, UR13, RZ ;  /* 0x0000000d08067c10 */ /* 0x008fc8000ff1e0ff */
        /* <DEDUP_REMOVED lines=21> */
[----:B------:R-:W-:Y:S01]  /*4f4c0*/  MOV R46, R10 ;  /* 0x0000000a002e7202 */ /* 0x000fe20000000f00 */
[----:B------:R-:W-:Y:S01]  /*4f4d0*/  STL.64 [R1+0xca0], R52 ;  /* 0x000ca03401007387 */ /* 0x000fe20000100a00 */
        /* <DEDUP_REMOVED lines=8> */
[----:B------:R-:W-:-:S03]  /*4f560*/  IMAD.MOV.U32 R31, RZ, RZ, R17 ;  /* 0x000000ffff1f7224 */ /* 0x000fc600078e0011 */
[----:B------:R-:W-:Y:S04]  /*4f570*/  STL.64 [R1+0xc88], R46 ;  /* 0x000c882e01007387 */ /* 0x000fe80000100a00 */
[----:B------:R-:W-:Y:S04]  /*4f580*/  STL.64 [R1+0xc80], R44 ;  /* 0x000c802c01007387 */ /* 0x000fe80000100a00 */
[----:B------:R1:W-:Y:S04]  /*4f590*/  STL.64 [R1+0xc78], R34 ;  /* 0x000c782201007387 */ /* 0x0003e80000100a00 */
[----:B------:R-:W-:Y:S04]  /*4f5a0*/  STL.64 [R1+0xc70], R32 ;  /* 0x000c702001007387 */ /* 0x000fe80000100a00 */
[----:B------:R-:W-:Y:S04]  /*4f5b0*/  STL.64 [R1+0xc68], R30 ;  /* 0x000c681e01007387 */ /* 0x000fe80000100a00 */
[----:B------:R-:W2:Y:S04]  /*4f5c0*/  LDL.LU R13, [R1+0xdfc] ;  /* 0x000dfc00010d7983 */ /* 0x000ea80000300800 */
[----:B------:R-:W3:Y:S04]  /*4f5d0*/  LDL.LU R11, [R1+0xe00] ;  /* 0x000e0000010b7983 */ /* 0x000ee80000300800 */
[----:B------:R-:W2:Y:S04]  /*4f5e0*/  LDL.LU R8, [R1+0xe04] ;  /* 0x000e040001087983 */ /* 0x000ea80000300800 */
[----:B------:R-:W2:Y:S01]  /*4f5f0*/  LDL.LU R7, [R1+0xe08] ;  /* 0x000e080001077983 */ /* 0x000ea20000300800 */
        /* <DEDUP_REMOVED lines=12> */
[----:B------:R1:W-:Y:S04]  /*4f6c0*/  LDGSTS.E [R2+0xfa80], desc[UR14][R34.64], P0 ;  /* 0x0fa8000022027fae */ /* 0x0003e8000812184e */
[----:B------:R-:W-:Y:S04]  /*4f6d0*/  LDGSTS.E [R2+0xfb00], desc[UR14][R32.64], P0 ;  /* 0x0fb0000020027fae */ /* 0x000fe8000812184e */
[----:B------:R4:W-:Y:S01]  /*4f6e0*/  LDGSTS.E [R2+0xfb80], desc[UR14][R30.64], P0 ;  /* 0x0fb800001e027fae */ /* 0x0009e2000812184e */
[----:B------:R-:W-:-:S02]  /*4f6f0*/  ISETP.NE.U32.AND P0, PT, RZ, UR12, PT ;  /* 0x0000000cff007c0c */ /* 0x000fc4000bf05070 */
[----:B-1----:R-:W-:-:S04]  /*4f700*/  SHF.L.U32 R35, R28, 0x2, RZ ;  /* 0x000000021c237819 */ /* 0x002fc800000006ff */
[----:B------:R-:W-:Y:S02]  /*4f710*/  LOP3.LUT R34, R35, 0x60, RZ, 0x3c, !PT ;  /* 0x0000006023227812 */ /* 0x000fe400078e3cff */
[----:B------:R-:W-:-:S04]  /*4f720*/  IADD3 R25, P1, R25, UR13, RZ ;  /* 0x0000000d19197c10 */ /* 0x000fc8000ff3e0ff */
[----:B------:R-:W-:Y:S02]  /*4f730*/  IADD3.X R26, R26, UR7, RZ, P1, !PT ;  /* 0x000000071a1a7c10 */ /* 0x000fe40008ffe4ff */
[----:B------:R-:W-:Y:S01]  /*4f740*/  IADD3 R23, P2, R23, UR13, RZ ;  /* 0x0000000d17177c10 */ /* 0x000fe2000ff5e0ff */
[----:B------:R-:W-:Y:S03]  /*4f750*/  STL [R1+0xde0], R25 ;  /* 0x000de01901007387 */ /* 0x000fe60000100800 */
[----:B------:R-:W-:Y:S01]  /*4f760*/  IADD3.X R24, R24, UR7, RZ, P2, !PT ;  /* 0x0000000718187c10 */ /* 0x000fe200097fe4ff */
[----:B------:R-:W-:Y:S04]  /*4f770*/  STL [R1+0xde8], R23 ;  /* 0x000de81701007387 */ /* 0x000fe80000100800 */
[----:B------:R-:W-:Y:S04]  /*4f780*/  STL [R1+0xddc], R26 ;  /* 0x000ddc1a01007387 */ /* 0x000fe80000100800 */
[----:B------:R-:W-:Y:S04]  /*4f790*/  STL [R1+0xde4], R24 ;  /* 0x000de41801007387 */ /* 0x000fe80000100800 */
[----:B------:R-:W2:Y:S01]  /*4f7a0*/  LDL.LU R6, [R1+0xe10] ;  /* 0x000e100001067983 */ /* 0x000ea20000300800 */
[----:B------:R-:W-:-:S03]  /*4f7b0*/  IADD3 R21, P1, R21, UR13, RZ ;  /* 0x0000000d15157c10 */ /* 0x000fc6000ff3e0ff */
[----:B------:R-:W2:Y:S01]  /*4f7c0*/  LDL.LU R9, [R1+0xe0c] ;  /* 0x000e0c0001097983 */ /* 0x000ea20000300800 */
[----:B----4-:R-:W-:Y:S01]  /*4f7d0*/  IADD3 R19, P2, R19, UR13, RZ ;  /* 0x0000000d13137c10 */ /* 0x010fe2000ff5e0ff */
[----:B------:R-:W-:Y:S01]  /*4f7e0*/  VIADD R2, R34, UR18 ;  /* 0x0000001222027c36 */ /* 0x000fe20008000000 */
[----:B------:R-:W-:Y:S01]  /*4f7f0*/  IADD3.X R22, R22, UR7, RZ, P1, !PT ;  /* 0x0000000716167c10 */ /* 0x000fe20008ffe4ff */
[----:B------:R-:W-:Y:S01]  /*4f800*/  IMAD.MOV.U32 R5, RZ, RZ, R26 ;  /* 0x000000ffff057224 */ /* 0x000fe200078e001a */
[----:B------:R-:W-:Y:S01]  /*4f810*/  MOV R4, R25 ;  /* 0x0000001900047202 */ /* 0x000fe20000000f00 */
[----:B------:R-:W-:Y:S01]  /*4f820*/  STL [R1+0xdf0], R21 ;  /* 0x000df01501007387 */ /* 0x000fe20000100800 */
[----:B------:R-:W-:-:S03]  /*4f830*/  IADD3.X R20, R20, UR7, RZ, P2, !PT ;  /* 0x0000000714147c10 */ /* 0x000fc600097fe4ff */
[----:B------:R-:W-:Y:S04]  /*4f840*/  STL [R1+0xdec], R22 ;  /* 0x000dec1601007387 */ /* 0x000fe80000100800 */
[----:B------:R1:W-:Y:S04]  /*4f850*/  LDGSTS.E [R2+0xc00], desc[UR14][R4.64], P0 ;  /* 0x00c0000004027fae */ /* 0x0003e8000812184e */
[----:B------:R-:W-:Y:S04]  /*4f860*/  STL [R1+0xdf8], R19 ;  /* 0x000df81301007387 */ /* 0x000fe80000100800 */
[----:B------:R-:W4:Y:S01]  /*4f870*/  LDL.LU R10, [R1+0xe18] ;  /* 0x000e1800010a7983 */ /* 0x000f220000300800 */
[----:B-1----:R-:W-:Y:S01]  /*4f880*/  MOV R4, R23 ;  /* 0x0000001700047202 */ /* 0x002fe20000000f00 */
[----:B------:R-:W-:-:S02]  /*4f890*/  IMAD.MOV.U32 R5, RZ, RZ, R24 ;  /* 0x000000ffff057224 */ /* 0x000fc400078e0018 */
[----:B------:R-:W-:Y:S04]  /*4f8a0*/  STL [R1+0xdf4], R20 ;  /* 0x000df41401007387 */ /* 0x000fe80000100800 */
[----:B------:R-:W4:Y:S04]  /*4f8b0*/  LDL.LU R17, [R1+0xee0] ;  /* 0x000ee00001117983 */ /* 0x000f280000300800 */
[----:B------:R-:W4:Y:S04]  /*4f8c0*/  LDL.LU R16, [R1+0xe14] ;  /* 0x000e140001107983 */ /* 0x000f280000300800 */
[----:B------:R1:W-:Y:S04]  /*4f8d0*/  LDGSTS.E [R2+0xc80], desc[UR14][R4.64], P0 ;  /* 0x00c8000004027fae */ /* 0x0003e8000812184e */
[----:B------:R-:W4:Y:S04]  /*4f8e0*/  LDL.LU R18, [R1+0xedc] ;  /* 0x000edc0001127983 */ /* 0x000f280000300800 */
[----:B------:R-:W4:Y:S01]  /*4f8f0*/  LDL.LU R12, [R1+0xee8] ;  /* 0x000ee800010c7983 */ /* 0x000f220000300800 */
[----:B-1----:R-:W-:Y:S01]  /*4f900*/  MOV R4, R21 ;  /* 0x0000001500047202 */ /* 0x002fe20000000f00 */
[----:B------:R-:W-:-:S02]  /*4f910*/  IMAD.MOV.U32 R5, RZ, RZ, R22 ;  /* 0x000000ffff057224 */ /* 0x000fc400078e0016 */
[----:B------:R-:W4:Y:S04]  /*4f920*/  LDL.LU R3, [R1+0xef0] ;  /* 0x000ef00001037983 */ /* 0x000f280000300800 */
[----:B------:R1:W-:Y:S02]  /*4f930*/  LDGSTS.E [R2+0xd00], desc[UR14][R4.64], P0 ;  /* 0x00d0000004027fae */ /* 0x0003e4000812184e */
[----:B-1----:R-:W-:Y:S01]  /*4f940*/  MOV R4, R19 ;  /* 0x0000001300047202 */ /* 0x002fe20000000f00 */
[----:B------:R-:W-:-:S05]  /*4f950*/  IMAD.MOV.U32 R5, RZ, RZ, R20 ;  /* 0x000000ffff057224 */ /* 0x000fca00078e0014 */
[----:B------:R1:W-:Y:S01]  /*4f960*/  LDGSTS.E [R2+0xd80], desc[UR14][R4.64], P0 ;  /* 0x00d8000004027fae */ /* 0x0003e2000812184e */
[----:B---3--:R-:W-:-:S04]  /*4f970*/  IADD3 R11, P1, R11, UR13, RZ ;  /* 0x0000000d0b0b7c10 */ /* 0x008fc8000ff3e0ff */
[----:B--2---:R-:W-:Y:S01]  /*4f980*/  IADD3.X R13, R13, UR7, RZ, P1, !PT ;  /* 0x000000070d0d7c10 */ /* 0x004fe20008ffe4ff */
[----:B------:R-:W-:Y:S01]  /*4f990*/  STL [R1+0xe00], R11 ;  /* 0x000e000b01007387 */ /* 0x000fe20000100800 */
[----:B------:R-:W-:-:S03]  /*4f9a0*/  IADD3 R7, P2, R7, UR13, RZ ;  /* 0x0000000d07077c10 */ /* 0x000fc6000ff5e0ff */
[----:B------:R2:W-:Y:S01]  /*4f9b0*/  STL [R1+0xdfc], R13 ;  /* 0x000dfc0d01007387 */ /* 0x0005e20000100800 */
[----:B-1----:R-:W-:Y:S01]  /*4f9c0*/  IMAD.MOV.U32 R5, RZ, RZ, R13 ;  /* 0x000000ffff057224 */ /* 0x002fe200078e000d */
[----:B------:R-:W-:Y:S02]  /*4f9d0*/  IADD3.X R8, R8, UR7, RZ, P2, !PT ;  /* 0x0000000708087c10 */ /* 0x000fe400097fe4ff */
[----:B------:R-:W-:Y:S01]  /*4f9e0*/  STL [R1+0xe08], R7 ;  /* 0x000e080701007387 */ /* 0x000fe20000100800 */
[----:B------:R-:W-:-:S03]  /*4f9f0*/  MOV R4, R11 ;  /* 0x0000000b00047202 */ /* 0x000fc60000000f00 */
[----:B--2---:R-:W2:Y:S04]  /*4fa00*/  LDL.LU R13, [R1+0xee4] ;  /* 0x000ee400010d7983 */ /* 0x004ea80000300800 */
[----:B------:R1:W-:Y:S04]  /*4fa10*/  STL [R1+0xe04], R8 ;  /* 0x000e040801007387 */ /* 0x0003e80000100800 */
[----:B------:R-:W3:Y:S04]  /*4fa20*/  LDL.LU R11, [R1+0xeec] ;  /* 0x000eec00010b7983 */ /* 0x000ee80000300800 */
[----:B------:R1:W-:Y:S01]  /*4fa30*/  LDGSTS.E [R2+0xe00], desc[UR14][R4.64], P0 ;  /* 0x00e0000004027fae */ /* 0x0003e2000812184e */
[----:B------:R-:W-:Y:S01]  /*4fa40*/  UISETP.GT.AND UP1, UPT, UR17, 0x7, UPT ;  /* 0x000000071100788c */ /* 0x000fe2000bf24270 */
[----:B-1----:R-:W-:Y:S01]  /*4fa50*/  IMAD.MOV.U32 R5, RZ, RZ, R8 ;  /* 0x000000ffff057224 */ /* 0x002fe200078e0008 */
[----:B------:R-:W-:Y:S01]  /*4fa60*/  MOV R4, R7 ;  /* 0x0000000700047202 */ /* 0x000fe20000000f00 */
[----:B------:R-:W3:Y:S04]  /*4fa70*/  LDL.LU R8, [R1+0xef8] ;  /* 0x000ef80001087983 */ /* 0x000ee80000300800 */
[----:B------:R-:W3:Y:S01]  /*4fa80*/  LDL.LU R7, [R1+0xf00] ;  /* 0x000f000001077983 */ /* 0x000ee20000300800 */
[----:B------:R-:W-:-:S03]  /*4fa90*/  USEL UR12, URZ, 0x4, !UP1 ;  /* 0x000000043f0c7887 */ /* 0x000fc6000c800000 */
[----:B------:R1:W-:Y:S01]  /*4faa0*/  LDGSTS.E [R2+0xe80], desc[UR14][R4.64], P0 ;  /* 0x00e8000004027fae */ /* 0x0003e2000812184e */
[----:B------:R-:W-:Y:S01]  /*4fab0*/  USEL UR12, UR12, URZ, !UP0 ;  /* 0x0000003f0c0c7287 */ /* 0x000fe2000c000000 */
[----:B------:R-:W-:-:S04]  /*4fac0*/  IADD3 R6, P1, R6, UR13, RZ ;  /* 0x0000000d06067c10 */ /* 0x000fc8000ff3e0ff */
[----:B------:R-:W-:Y:S01]  /*4fad0*/  IADD3.X R9, R9, UR7, RZ, P1, !PT ;  /* 0x0000000709097c10 */ /* 0x000fe20008ffe4ff */
[----:B------:R-:W-:Y:S04]  /*4fae0*/  STL [R1+0xe10], R6 ;  /* 0x000e100601007387 */ /* 0x000fe80000100800 */
[----:B------:R4:W-:Y:S04]  /*4faf0*/  STL [R1+0xe0c], R9 ;  /* 0x000e0c0901007387 */ /* 0x0009e80000100800 */
[----:B------:R-:W3:Y:S01]  /*4fb00*/  LDL.LU R14, [R1+0xef4] ;  /* 0x000ef400010e7983 */ /* 0x000ee20000300800 */
[----:B-1----:R-:W-:Y:S01]  /*4fb10*/  MOV R4, R6 ;  /* 0x0000000600047202 */ /* 0x002fe20000000f00 */
[----:B------:R-:W-:-:S02]  /*4fb20*/  IMAD.MOV.U32 R5, RZ, RZ, R9 ;  /* 0x000000ffff057224 */ /* 0x000fc400078e0009 */
[----:B------:R-:W3:Y:S01]  /*4fb30*/  LDL.LU R15, [R1+0xefc] ;  /* 0x000efc00010f7983 */ /* 0x000ee20000300800 */
[----:B----4-:R-:W-:-:S03]  /*4fb40*/  IADD3 R10, P2, R10, UR13, RZ ;  /* 0x0000000d0a0a7c10 */ /* 0x010fc6000ff5e0ff */
[----:B------:R1:W-:Y:S01]  /*4fb50*/  LDGSTS.E [R2+0xf00], desc[UR14][R4.64], P0 ;  /* 0x00f0000004027fae */ /* 0x0003e2000812184e */
[----:B------:R-:W-:-:S03]  /*4fb60*/  ISETP.NE.U32.AND P1, PT, RZ, UR12, PT ;  /* 0x0000000cff007c0c */ /* 0x000fc6000bf25070 */
[----:B------:R-:W4:Y:S04]  /*4fb70*/  LDL.LU R9, [R1+0xf08] ;  /* 0x000f080001097983 */ /* 0x000f280000300800 */
[----:B------:R-:W4:Y:S01]  /*4fb80*/  LDL.LU R6, [R1+0xf10] ;  /* 0x000f100001067983 */ /* 0x000f220000300800 */
[----:B------:R-:W-:Y:S02]  /*4fb90*/  IADD3 R17, P3, R17, UR13, RZ ;  /* 0x0000000d11117c10 */ /* 0x000fe4000ff7e0ff */
[----:B------:R-:W-:Y:S02]  /*4fba0*/  IADD3.X R16, R16, UR7, RZ, P2, !PT ;  /* 0x0000000710107c10 */ /* 0x000fe400097fe4ff */
[----:B-1----:R-:W-:Y:S01]  /*4fbb0*/  MOV R4, R10 ;  /* 0x0000000a00047202 */ /* 0x002fe20000000f00 */
[----:B------:R-:W-:Y:S02]  /*4fbc0*/  STL [R1+0xe18], R10 ;  /* 0x000e180a01007387 */ /* 0x000fe40000100800 */
[----:B------:R-:W-:-:S02]  /*4fbd0*/  IMAD.MOV.U32 R5, RZ, RZ, R16 ;  /* 0x000000ffff057224 */ /* 0x000fc400078e0010 */
        /* <DEDUP_REMOVED lines=8> */
[----:B------:R-:W-:Y:S01]  /*4fc60*/  MOV R4, R17 ;  /* 0x0000001100047202 */ /* 0x000fe20000000f00 */
[----:B------:R-:W-:Y:S02]  /*4fc70*/  IMAD.MOV.U32 R5, RZ, RZ, R18 ;  /* 0x000000ffff057224 */ /* 0x000fe400078e0012 */
[----:B------:R-:W4:Y:S04]  /*4fc80*/  LDL.LU R10, [R1+0xf0c] ;  /* 0x000f0c00010a7983 */ /* 0x000f280000300800 */
[----:B------:R1:W-:Y:S04]  /*4fc90*/  STL [R1+0xee8], R12 ;  /* 0x000ee80c01007387 */ /* 0x0003e80000100800 */
[----:B------:R1:W-:Y:S02]  /*4fca0*/  LDGSTS.E [R2+0x1c00], desc[UR14][R4.64], P1 ;  /* 0x01c0000004027fae */ /* 0x0003e4000892184e */
[----:B-1----:R-:W-:-:S02]  /*4fcb0*/  MOV R4, R12 ;  /* 0x0000000c00047202 */ /* 0x002fc40000000f00 */
[----:B--2---:R-:W-:-:S05]  /*4fcc0*/  IADD3.X R13, R13, UR7, RZ, P0, !PT ;  /* 0x000000070d0d7c10 */ /* 0x004fca00087fe4ff */
[----:B------:R1:W-:Y:S01]  /*4fcd0*/  STL [R1+0xee4], R13 ;  /* 0x000ee40d01007387 */ /* 0x0003e20000100800 */
[----:B---3--:R-:W-:-:S03]  /*4fce0*/  IADD3.X R11, R11, UR7, RZ, P2, !PT ;  /* 0x000000070b0b7c10 */ /* 0x008fc600097fe4ff */
        /* <DEDUP_REMOVED lines=10> */
[----:B---3--:R-:W3:Y:S04]  /*4fd90*/  LDL.LU R11, [R1+0xfe0] ;  /* 0x000fe000010b7983 */ /* 0x008ee80000300800 */
        /* <DEDUP_REMOVED lines=11> */
[----:B------:R1:W-:Y:S01]  /*4fe50*/  STL [R1+0xefc], R15 ;  /* 0x000efc0f01007387 */ /* 0x0003e20000100800 */
[----:B----4-:R-:W-:-:S03]  /*4fe60*/  IADD3 R9, P0, R9, UR13, RZ ;  /* 0x0000000d09097c10 */ /* 0x010fc6000ff1e0ff */
[----:B------:R-:W4:Y:S01]  /*4fe70*/  LDL.LU R8, [R1+0xfe4] ;  /* 0x000fe40001087983 */ /* 0x000f220000300800 */
[----:B------:R-:W-:Y:S01]  /*4fe80*/  MOV R4, R7 ;  /* 0x0000000700047202 */ /* 0x000fe20000000f00 */
[----:B------:R-:W-:Y:S01]  /*4fe90*/  IMAD.MOV.U32 R5, RZ, RZ, R15 ;  /* 0x000000ffff057224 */ /* 0x000fe200078e000f */
[----:B------:R-:W-:Y:S01]  /*4fea0*/  IADD3 R6, P2, R6, UR13, RZ ;  /* 0x0000000d06067c10 */ /* 0x000fe2000ff5e0ff */
[----:B-1----:R-:W4:Y:S04]  /*4feb0*/  LDL.LU R15, [R1+0xff0] ;  /* 0x000ff000010f7983 */ /* 0x002f280000300800 */
[----:B------:R-:W4:Y:S04]  /*4fec0*/  LDL.LU R7, [R1+0xff8] ;  /* 0x000ff80001077983 */ /* 0x000f280000300800 */
[----:B------:R-:W-:Y:S04]  /*4fed0*/  STL [R1+0xf08], R9 ;  /* 0x000f080901007387 */ /* 0x000fe80000100800 */
[----:B------:R1:W-:Y:S01]  /*4fee0*/  LDGSTS.E [R2+0x1e00], desc[UR14][R4.64], P1 ;  /* 0x01e0000004027fae */ /* 0x0003e2000892184e */
[----:B------:R-:W-:-:S05]  /*4fef0*/  IADD3.X R16, R16, UR7, RZ, P0, !PT ;  /* 0x0000000710107c10 */ /* 0x000fca00087fe4ff */
[----:B------:R1:W-:Y:S02]  /*4ff00*/  STL [R1+0xf04], R16 ;  /* 0x000f041001007387 */ /* 0x0003e40000100800 */
[----:B-1----:R-:W-:Y:S02]  /*4ff10*/  IMAD.MOV.U32 R5, RZ, RZ, R16 ;  /* 0x000000ffff057224 */ /* 0x002fe400078e0010 */
[----:B------:R-:W-:Y:S01]  /*4ff20*/  STL [R1+0xf10], R6 ;  /* 0x000f100601007387 */ /* 0x000fe20000100800 */
[----:B------:R-:W-:Y:S02]  /*4ff30*/  IADD3.X R10, R10, UR7, RZ, P2, !PT ;  /* 0x000000070a0a7c10 */ /* 0x000fe400097fe4ff */
[----:B------:R-:W-:Y:S01]  /*4ff40*/  MOV R4, R9 ;  /* 0x0000000900047202 */ /* 0x000fe20000000f00 */
        /* <DEDUP_REMOVED lines=20> */
[----:B---3--:R-:W-:Y:S01]  /*50090*/  IADD3 R11, P1, R11, UR13, RZ ;  /* 0x0000000d0b0b7c10 */ /* 0x008fe2000ff3e0ff */
[----:B------:R-:W-:Y:S01]  /*500a0*/  USEL UR12, UR12, URZ, !UP0 ;  /* 0x0000003f0c0c7287 */ /* 0x000fe2000c000000 */
[----:B------:R-:W-:-:S03]  /*500b0*/  IADD3 R3, P2, R3, UR13, RZ ;  /* 0x0000000d03037c10 */ /* 0x000fc6000ff5e0ff */
[----:B------:R3:W-:Y:S02]  /*500c0*/  STL [R1+0xfe0], R11 ;  /* 0x000fe00b01007387 */ /* 0x0007e40000100800 */
[----:B------:R-:W-:Y:S02]  /*500d0*/  ISETP.NE.U32.AND P0, PT, RZ, UR12, PT ;  /* 0x0000000cff007c0c */ /* 0x000fe4000bf05070 */
[----:B-1----:R-:W-:Y:S02]  /*500e0*/  MOV R4, R11 ;  /* 0x0000000b00047202 */ /* 0x002fe40000000f00 */
[----:B------:R-:W-:-:S05]  /*500f0*/  IADD3.X R14, R14, UR7, RZ, P1, !PT ;  /* 0x000000070e0e7c10 */ /* 0x000fca0008ffe4ff */
[----:B------:R1:W-:Y:S01]  /*50100*/  STL [R1+0xfdc], R14 ;  /* 0x000fdc0e01007387 */ /* 0x0003e20000100800 */
[----:B----4-:R-:W-:-:S03]  /*50110*/  IADD3.X R8, R8, UR7, RZ, P2, !PT ;  /* 0x0000000708087c10 */ /* 0x010fc600097fe4ff */
[----:B------:R4:W-:Y:S01]  /*50120*/  STL [R1+0xfe8], R3 ;  /* 0x000fe80301007387 */ /* 0x0009e20000100800 */
[----:B------:R-:W-:-:S03]  /*50130*/  IMAD.MOV.U32 R5, RZ, RZ, R14 ;  /* 0x000000ffff057224 */ /* 0x000fc600078e000e */
[----:B---3--:R-:W3:Y:S04]  /*50140*/  LDL.LU R11, [R1+0x1010] ;  /* 0x00101000010b7983 */ /* 0x008ee80000300800 */
[----:B------:R4:W-:Y:S04]  /*50150*/  STL [R1+0xfe4], R8 ;  /* 0x000fe40801007387 */ /* 0x0009e80000100800 */
[----:B-1----:R-:W3:Y:S01]  /*50160*/  LDL.LU R14, [R1+0x100c] ;  /* 0x00100c00010e7983 */ /* 0x002ee20000300800 */
[----:B------:R-:W-:-:S03]  /*50170*/  IADD3 R15, P1, R15, UR13, RZ ;  /* 0x0000000d0f0f7c10 */ /* 0x000fc6000ff3e0ff */
[----:B------:R1:W-:Y:S01]  /*50180*/  LDGSTS.E [R2+0x2c00], desc[UR14][R4.64], P0 ;  /* 0x02c0000004027fae */ /* 0x0003e2000812184e */
[----:B------:R-:W-:Y:S02]  /*50190*/  IADD3 R7, P2, R7, UR13, RZ ;  /* 0x0000000d07077c10 */ /* 0x000fe4000ff5e0ff */
[----:B-1----:R-:W-:Y:S01]  /*501a0*/  MOV R4, R3 ;  /* 0x0000000300047202 */ /* 0x002fe20000000f00 */
[----:B------:R-:W-:Y:S01]  /*501b0*/  IMAD.MOV.U32 R5, RZ, RZ, R8 ;  /* 0x000000ffff057224 */ /* 0x000fe200078e0008 */
[----:B----4-:R-:W4:Y:S04]  /*501c0*/  LDL.LU R3, [R1+0x1018] ;  /* 0x0010180001037983 */ /* 0x010f280000300800 */
[----:B------:R-:W4:Y:S01]  /*501d0*/  LDL.LU R8, [R1+0x10e0] ;  /* 0x0010e00001087983 */ /* 0x000f220000300800 */
[----:B------:R-:W-:-:S03]  /*501e0*/  IADD3.X R16, R16, UR7, RZ, P1, !PT ;  /* 0x0000000710107c10 */ /* 0x000fc60008ffe4ff */
        /* <DEDUP_REMOVED lines=11> */
[----:B------:R-:W4:Y:S04]  /*502a0*/  LDL.LU R15, [R1+0x10dc] ;  /* 0x0010dc00010f7983 */ /* 0x000f280000300800 */
[----:B------:R1:W-:Y:S02]  /*502b0*/  LDGSTS.E [R2+0x2d00], desc[UR14][R4.64], P0 ;  /* 0x02d0000004027fae */ /* 0x0003e4000812184e */
[----:B-1----:R-:W-:Y:S01]  /*502c0*/  MOV R4, R7 ;  /* 0x0000000700047202 */ /* 0x002fe20000000f00 */
[----:B------:R-:W-:Y:S02]  /*502d0*/  IMAD.MOV.U32 R5, RZ, RZ, R9 ;  /* 0x000000ffff057224 */ /* 0x000fe400078e0009 */
[----:B------:R-:W4:Y:S04]  /*502e0*/  LDL.LU R9, [R1+0x10e8] ;  /* 0x0010e80001097983 */ /* 0x000f280000300800 */
[----:B------:R-:W4:Y:S04]  /*502f0*/  LDL.LU R7, [R1+0x10f0] ;  /* 0x0010f00001077983 */ /* 0x000f280000300800 */
[----:B------:R-:W-:Y:S04]  /*50300*/  STL [R1+0x1000], R10 ;  /* 0x0010000a01007387 */ /* 0x000fe80000100800 */
[----:B------:R1:W-:Y:S02]  /*50310*/  LDGSTS.E [R2+0x2d80], desc[UR14][R4.64], P0 ;  /* 0x02d8000004027fae */ /* 0x0003e4000812184e */
[----:B-1----:R-:W-:-:S02]  /*50320*/  MOV R4, R10 ;  /* 0x0000000a00047202 */ /* 0x002fc40000000f00 */
[----:B--2---:R-:W-:Y:S02]  /*50330*/  IADD3.X R13, R13, UR7, RZ, P1, !PT ;  /* 0x000000070d0d7c10 */ /* 0x004fe40008ffe4ff */
        /* <DEDUP_REMOVED lines=8> */
[----:B--2---:R-:W-:Y:S01]  /*503c0*/  MOV R4, R6 ;  /* 0x0000000600047202 */ /* 0x004fe20000000f00 */
[----:B------:R-:W-:-:S02]  /*503d0*/  IMAD.MOV.U32 R5, RZ, RZ, R12 ;  /* 0x000000ffff057224 */ /* 0x000fc400078e000c */
[----:B-1----:R-:W2:Y:S04]  /*503e0*/  LDL.LU R12, [R1+0x10f8] ;  /* 0x0010f800010c7983 */ /* 0x002ea80000300800 */
[----:B------:R-:W2:Y:S04]  /*503f0*/  LDL.LU R6, [R1+0x1100] ;  /* 0x0011000001067983 */ /* 0x000ea80000300800 */
[----:B------:R1:W-:Y:S01]  /*50400*/  LDGSTS.E [R2+0x2e80], desc[UR14][R4.64], P0 ;  /* 0x02e8000004027fae */ /* 0x0003e2000812184e */
[----:B------:R-:W-:-:S04]  /*50410*/  UISETP.GT.AND UP1, UPT, UR17, 0xf, UPT ;  /* 0x0000000f1100788c */ /* 0x000fc8000bf24270 */
[----:B------:R-:W-:-:S04]  /*50420*/  USEL UR12, URZ, 0x4, !UP1 ;  /* 0x000000043f0c7887 */ /* 0x000fc8000c800000 */
[----:B------:R-:W-:Y:S01]  /*50430*/  USEL UR12, UR12, URZ, !UP0 ;  /* 0x0000003f0c0c7287 */ /* 0x000fe2000c000000 */
[----:B---3--:R-:W-:-:S04]  /*50440*/  IADD3 R11, P1, R11, UR13, RZ ;  /* 0x0000000d0b0b7c10 */ /* 0x008fc8000ff3e0ff */
[----:B------:R-:W-:Y:S01]  /*50450*/  IADD3.X R14, R14, UR7, RZ, P1, !PT ;  /* 0x000000070e0e7c10 */ /* 0x000fe20008ffe4ff */
[----:B------:R-:W-:Y:S04]  /*50460*/  STL [R1+0x1010], R11 ;  /* 0x0010100b01007387 */ /* 0x000fe80000100800 */
[----:B------:R3:W-:Y:S01]  /*50470*/  STL [R1+0x100c], R14 ;  /* 0x00100c0e01007387 */ /* 0x0007e20000100800 */
[----:B-1----:R-:W-:Y:S01]  /*50480*/  IMAD.MOV.U32 R5, RZ, RZ, R14 ;  /* 0x000000ffff057224 */ /* 0x002fe200078e000e */
[----:B------:R-:W-:Y:S02]  /*50490*/  MOV R4, R11 ;  /* 0x0000000b00047202 */ /* 0x000fe40000000f00 */
[----:B----4-:R-:W-:Y:S01]  /*504a0*/  IADD3 R3, P2, R3, UR13, RZ ;  /* 0x0000000d03037c10 */ /* 0x010fe2000ff5e0ff */
[----:B---3--:R-:W3:Y:S04]  /*504b0*/  LDL.LU R14, [R1+0x10f4] ;  /* 0x0010f400010e7983 */ /* 0x008ee80000300800 */
[----:B------:R-:W4:Y:S01]  /*504c0*/  LDL.LU R11, [R1+0x10fc] ;  /* 0x0010fc00010b7983 */ /* 0x000f220000300800 */
[----:B------:R-:W-:-:S03]  /*504d0*/  IADD3 R8, P3, R8, UR13, RZ ;  /* 0x0000000d08087c10 */ /* 0x000fc6000ff7e0ff */
[----:B------:R1:W-:Y:S01]  /*504e0*/  LDGSTS.E [R2+0x2f00], desc[UR14][R4.64], P0 ;  /* 0x02f0000004027fae */ /* 0x0003e2000812184e */
[----:B------:R-:W-:-:S03]  /*504f0*/  ISETP.NE.U32.AND P1, PT, RZ, UR12, PT ;  /* 0x0000000cff007c0c */ /* 0x000fc6000bf25070 */
[----:B------:R1:W-:Y:S02]  /*50500*/  STL [R1+0x1018], R3 ;  /* 0x0010180301007387 */ /* 0x0003e40000100800 */
[----:B-1----:R-:W-:Y:S02]  /*50510*/  MOV R4, R3 ;  /* 0x0000000300047202 */ /* 0x002fe40000000f00 */
        /* <DEDUP_REMOVED lines=8> */
[----:B------:R-:W4:Y:S01]  /*505a0*/  LDL.LU R3, [R1+0x1110] ;  /* 0x0011100001037983 */ /* 0x000f220000300800 */
[----:B------:R-:W-:-:S03]  /*505b0*/  IADD3 R9, P0, R9, UR13, RZ ;  /* 0x0000000d09097c10 */ /* 0x000fc6000ff1e0ff */
[----:B------:R-:W4:Y:S01]  /*505c0*/  LDL.LU R18, [R1+0x1104] ;  /* 0x0011040001127983 */ /* 0x000f220000300800 */
[----:B-1----:R-:W-:Y:S01]  /*505d0*/  MOV R4, R8 ;  /* 0x0000000800047202 */ /* 0x002fe20000000f00 */
[----:B------:R-:W-:Y:S01]  /*505e0*/  IMAD.MOV.U32 R5, RZ, RZ, R15 ;  /* 0x000000ffff057224 */ /* 0x000fe200078e000f */
[----:B------:R-:W-:Y:S01]  /*505f0*/  IADD3 R7, P2, R7, UR13, RZ ;  /* 0x0000000d07077c10 */ /* 0x000fe2000ff5e0ff */
        /* <DEDUP_REMOVED lines=12> */
[----:B--2---:R-:W-:Y:S02]  /*506c0*/  IADD3 R12, P0, R12, UR13, RZ ;  /* 0x0000000d0c0c7c10 */ /* 0x004fe4000ff1e0ff */
[----:B------:R-:W-:Y:S01]  /*506d0*/  IADD3 R6, P2, R6, UR13, RZ ;  /* 0x0000000d06067c10 */ /* 0x000fe2000ff5e0ff */
[----:B------:R1:W-:Y:S02]  /*506e0*/  LDGSTS.E [R2+0x3c80], desc[UR14][R4.64], P1 ;  /* 0x03c8000004027fae */ /* 0x0003e4000892184e */
[----:B-1----:R-:W-:Y:S01]  /*506f0*/  MOV R4, R7 ;  /* 0x0000000700047202 */ /* 0x002fe20000000f00 */
[----:B------:R-:W-:Y:S01]  /*50700*/  IMAD.MOV.U32 R5, RZ, RZ, R10 ;  /* 0x000000ffff057224 */ /* 0x000fe200078e000a */
[----:B------:R-:W2:Y:S04]  /*50710*/  LDL.LU R7, [R1+0x11e0] ;  /* 0x0011e00001077983 */ /* 0x000ea80000300800 */
[----:B------:R-:W2:Y:S04]  /*50720*/  LDL.LU R10, [R1+0x11e8] ;  /* 0x0011e800010a7983 */ /* 0x000ea80000300800 */
[----:B------:R-:W-:Y:S04]  /*50730*/  STL [R1+0x10f8], R12 ;  /* 0x0010f80c01007387 */ /* 0x000fe80000100800 */
[----:B------:R1:W-:Y:S02]  /*50740*/  LDGSTS.E [R2+0x3d00], desc[UR14][R4.64], P1 ;  /* 0x03d0000004027fae */ /* 0x0003e4000892184e */
[----:B-1----:R-:W-:-:S02]  /*50750*/  MOV R4, R12 ;  /* 0x0000000c00047202 */ /* 0x002fc40000000f00 */
[----:B---3--:R-:W-:-:S05]  /*50760*/  IADD3.X R14, R14, UR7, RZ, P0, !PT ;  /* 0x000000070e0e7c10 */ /* 0x008fca00087fe4ff */
[----:B------:R1:W-:Y:S01]  /*50770*/  STL [R1+0x10f4], R14 ;  /* 0x0010f40e01007387 */ /* 0x0003e20000100800 */
[----:B----4-:R-:W-:-:S03]  /*50780*/  IADD3.X R11, R11, UR7, RZ, P2, !PT ;  /* 0x000000070b0b7c10 */ /* 0x010fc600097fe4ff */
[----:B------:R-:W-:Y:S04]  /*50790*/  STL [R1+0x1100], R6 ;  /* 0x0011000601007387 */ /* 0x000fe80000100800 */
[----:B------:R-:W3:Y:S01]  /*507a0*/  LDL.LU R16, [R1+0x11dc] ;  /* 0x0011dc0001107983 */ /* 0x000ee20000300800 */
[----:B------:R-:W-:-:S03]  /*507b0*/  IMAD.MOV.U32 R5, RZ, RZ, R14 ;  /* 0x000000ffff057224 */ /* 0x000fc600078e000e */
[----:B------:R4:W-:Y:S04]  /*507c0*/  STL [R1+0x10fc], R11 ;  /* 0x0010fc0b01007387 */ /* 0x0009e80000100800 */
[----:B------:R-:W3:Y:S04]  /*507d0*/  LDL.LU R15, [R1+0x11e4] ;  /* 0x0011e400010f7983 */ /* 0x000ee80000300800 */
[----:B------:R4:W-:Y:S04]  /*507e0*/  LDGSTS.E [R2+0x3d80], desc[UR14][R4.64], P1 ;  /* 0x03d8000004027fae */ /* 0x0009e8000892184e */
[----:B-1----:R-:W3:Y:S01]  /*507f0*/  LDL.LU R14, [R1+0x11ec] ;  /* 0x0011ec00010e7983 */ /* 0x002ee20000300800 */
[----:B----4-:R-:W-:-:S03]  /*50800*/  IMAD.MOV.U32 R5, RZ, RZ, R11 ;  /* 0x000000ffff057224 */ /* 0x010fc600078e000b */
[----:B------:R-:W4:Y:S01]  /*50810*/  LDL.LU R11, [R1+0x11f0] ;  /* 0x0011f000010b7983 */ /* 0x000f220000300800 */
[----:B------:R-:W-:Y:S02]  /*50820*/  IADD3 R17, P0, R17, UR13, RZ ;  /* 0x0000000d11117c10 */ /* 0x000fe4000ff1e0ff */
[----:B------:R-:W-:Y:S01]  /*50830*/  MOV R4, R6 ;  /* 0x0000000600047202 */ /* 0x000fe20000000f00 */
[----:B------:R-:W4:Y:S04]  /*50840*/  LDL.LU R12, [R1+0x11f4] ;  /* 0x0011f400010c7983 */ /* 0x000f280000300800 */
[----:B------:R-:W4:Y:S01]  /*50850*/  LDL.LU R6, [R1+0x11f8] ;  /* 0x0011f80001067983 */ /* 0x000f220000300800 */
[----:B------:R-:W-:-:S03]  /*50860*/  IADD3 R3, P2, R3, UR13, RZ ;  /* 0x0000000d03037c10 */ /* 0x000fc6000ff5e0ff */
[----:B------:R1:W-:Y:S01]  /*50870*/  LDGSTS.E [R2+0x3e00], desc[UR14][R4.64], P1 ;  /* 0x03e0000004027fae */ /* 0x0003e2000892184e */
[----:B------:R-:W-:Y:S02]  /*50880*/  IADD3.X R18, R18, UR7, RZ, P0, !PT ;  /* 0x0000000712127c10 */ /* 0x000fe400087fe4ff */
[----:B------:R-:W-:Y:S02]  /*50890*/  IADD3.X R8, R8, UR7, RZ, P2, !PT ;  /* 0x0000000708087c10 */ /* 0x000fe400097fe4ff */
[----:B-1----:R-:W-:Y:S01]  /*508a0*/  MOV R4, R17 ;  /* 0x0000001100047202 */ /* 0x002fe20000000f00 */
        /* <DEDUP_REMOVED lines=9> */
[----:B-1----:R-:W4:Y:S04]  /*50940*/  LDL.LU R8, [R1+0x1200] ;  /* 0x0012000001087983 */ /* 0x002f280000300800 */
[----:B------:R-:W4:Y:S01]  /*50950*/  LDL.LU R3, [R1+0x1208] ;  /* 0x0012080001037983 */ /* 0x000f220000300800 */
[----:B------:R-:W-:-:S04]  /*50960*/  IADD3 R9, P0, R9, UR13, RZ ;  /* 0x0000000d09097c10 */ /* 0x000fc8000ff1e0ff */
[----:B------:R-:W-:Y:S01]  /*50970*/  IADD3.X R13, R13, UR7, RZ, P0, !PT ;  /* 0x000000070d0d7c10 */ /* 0x000fe200087fe4ff */
[----:B------:R-:W-:Y:S04]  /*50980*/  STL [R1+0x1118], R9 ;  /* 0x0011180901007387 */ /* 0x000fe80000100800 */
[----:B------:R1:W-:Y:S01]  /*50990*/  STL [R1+0x1114], R13 ;  /* 0x0011140d01007387 */ /* 0x0003e20000100800 */
[----:B------:R-:W-:Y:S01]  /*509a0*/  IMAD.MOV.U32 R5, RZ, RZ, R13 ;  /* 0x000000ffff057224 */ /* 0x000fe200078e000d */
[----:B------:R-:W-:Y:S01]  /*509b0*/  MOV R4, R9 ;  /* 0x0000000900047202 */ /* 0x000fe20000000f00 */
[----:B------:R-:W-:Y:S01]  /*509c0*/  UISETP.GT.AND UP1, UPT, UR17, 0x13, UPT ;  /* 0x000000131100788c */ /* 0x000fe2000bf24270 */
[----:B-1----:R-:W4:Y:S04]  /*509d0*/  LDL.LU R13, [R1+0x11fc] ;  /* 0x0011fc00010d7983 */ /* 0x002f280000300800 */
[----:B------:R-:W4:Y:S01]  /*509e0*/  LDL.LU R9, [R1+0x1204] ;  /* 0x0012040001097983 */ /* 0x000f220000300800 */
[----:B------:R-:W-:-:S03]  /*509f0*/  USEL UR12, URZ, 0x4, !UP1 ;  /* 0x000000043f0c7887 */ /* 0x000fc6000c800000 */
[----:B------:R1:W-:Y:S01]  /*50a00*/  LDGSTS.E [R2+0x3f80], desc[UR14][R4.64], P1 ;  /* 0x03f8000004027fae */ /* 0x0003e2000892184e */
[----:B------:R-:W-:Y:S01]  /*50a10*/  USEL UR12, UR12, URZ, !UP0 ;  /* 0x0000003f0c0c7287 */ /* 0x000fe2000c000000 */
[----:B--2---:R-:W-:-:S05]  /*50a20*/  IADD3 R7, P1, R7, UR13, RZ ;  /* 0x0000000d07077c10 */ /* 0x004fca000ff3e0ff */
[----:B------:R-:W-:Y:S02]  /*50a30*/  ISETP.NE.U32.AND P0, PT, RZ, UR12, PT ;  /* 0x0000000cff007c0c */ /* 0x000fe4000bf05070 */
[----:B------:R-:W-:Y:S01]  /*50a40*/  IADD3 R10, P2, R10, UR13, RZ ;  /* 0x0000000d0a0a7c10 */ /* 0x000fe2000ff5e0ff */
[----:B------:R2:W-:Y:S01]  /*50a50*/  STL [R1+0x11e0], R7 ;  /* 0x0011e00701007387 */ /* 0x0005e20000100800 */
[----:B-1----:R-:W-:Y:S02]  /*50a60*/  MOV R4, R7 ;  /* 0x0000000700047202 */ /* 0x002fe40000000f00 */
[----:B---3--:R-:W-:-:S05]  /*50a70*/  IADD3.X R16, R16, UR7, RZ, P1, !PT ;  /* 0x0000000710107c10 */ /* 0x008fca0008ffe4ff */
[----:B------:R-:W-:Y:S01]  /*50a80*/  IMAD.MOV.U32 R5, RZ, RZ, R16 ;  /* 0x000000ffff057224 */ /* 0x000fe200078e0010 */
[----:B------:R-:W-:Y:S01]  /*50a90*/  STL [R1+0x11dc], R16 ;  /* 0x0011dc1001007387 */ /* 0x000fe20000100800 */
[----:B------:R-:W-:-:S03]  /*50aa0*/  IADD3.X R15, R15, UR7, RZ, P2, !PT ;  /* 0x000000070f0f7c10 */ /* 0x000fc600097fe4ff */
[----:B------:R1:W-:Y:S04]  /*50ab0*/  STL [R1+0x11e8], R10 ;  /* 0x0011e80a01007387 */ /* 0x0003e80000100800 */
[----:B--2---:R-:W2:Y:S04]  /*50ac0*/  LDL.LU R7, [R1+0x1210] ;  /* 0x0012100001077983 */ /* 0x004ea80000300800 */
[----:B------:R3:W-:Y:S04]  /*50ad0*/  LDGSTS.E [R2+0x4c00], desc[UR14][R4.64], P0 ;  /* 0x04c0000004027fae */ /* 0x0007e8000812184e */
[----:B------:R-:W-:Y:S01]  /*50ae0*/  STL [R1+0x11e4], R15 ;  /* 0x0011e40f01007387 */ /* 0x000fe20000100800 */
[----:B----4-:R-:W-:-:S02]  /*50af0*/  IADD3 R11, P1, R11, UR13, RZ ;  /* 0x0000000d0b0b7c10 */ /* 0x010fc4000ff3e0ff */
[----:B---3--:R-:W-:Y:S02]  /*50b00*/  MOV R4, R10 ;  /* 0x0000000a00047202 */ /* 0x008fe40000000f00 */
[----:B-1----:R-:W3:Y:S01]  /*50b10*/  LDL.LU R10, [R1+0x120c] ;  /* 0x00120c00010a7983 */ /* 0x002ee20000300800 */
[----:B------:R-:W-:Y:S01]  /*50b20*/  IMAD.MOV.U32 R5, RZ, RZ, R15 ;  /* 0x000000ffff057224 */ /* 0x000fe200078e000f */
[----:B------:R-:W-:Y:S02]  /*50b30*/  IADD3 R6, P2, R6, UR13, RZ ;  /* 0x0000000d06067c10 */ /* 0x000fe4000ff5e0ff */
[----:B------:R-:W-:Y:S01]  /*50b40*/  IADD3.X R14, R14, UR7, RZ, P1, !PT ;  /* 0x000000070e0e7c10 */ /* 0x000fe20008ffe4ff */
[----:B------:R1:W-:Y:S01]  /*50b50*/  STL [R1+0x11f0], R11 ;  /* 0x0011f00b01007387 */ /* 0x0003e20000100800 */
[----:B------:R-:W-:-:S03]  /*50b60*/  IADD3.X R12, R12, UR7, RZ, P2, !PT ;  /* 0x000000070c0c7c10 */ /* 0x000fc600097fe4ff */
[----:B------:R4:W-:Y:S04]  /*50b70*/  LDGSTS.E [R2+0x4c80], desc[UR14][R4.64], P0 ;  /* 0x04c8000004027fae */ /* 0x0009e8000812184e */
[----:B------:R-:W-:Y:S04]  /*50b80*/  STL [R1+0x11ec], R14 ;  /* 0x0011ec0e01007387 */ /* 0x000fe80000100800 */
[----:B------:R-:W-:Y:S01]  /*50b90*/  STL [R1+0x11f8], R6 ;  /* 0x0011f80601007387 */ /* 0x000fe20000100800 */
[----:B----4-:R-:W-:-:S03]  /*50ba0*/  MOV R4, R11 ;  /* 0x0000000b00047202 */ /* 0x010fc60000000f00 */
[----:B-1----:R-:W4:Y:S04]  /*50bb0*/  LDL.LU R11, [R1+0x1218] ;  /* 0x00121800010b7983 */ /* 0x002f280000300800 */
[----:B------:R1:W-:Y:S01]  /*50bc0*/  STL [R1+0x11f4], R12 ;  /* 0x0011f40c01007387 */ /* 0x0003e20000100800 */
[----:B------:R-:W-:-:S03]  /*50bd0*/  IMAD.MOV.U32 R5, RZ, RZ, R14 ;  /* 0x000000ffff057224 */ /* 0x000fc600078e000e */
[----:B------:R-:W4:Y:S04]  /*50be0*/  LDL.LU R17, [R1+0x12e0] ;  /* 0x0012e00001117983 */ /* 0x000f280000300800 */
[----:B------:R-:W4:Y:S04]  /*50bf0*/  LDL.LU R16, [R1+0x1214] ;  /* 0x0012140001107983 */ /* 0x000f280000300800 */
[----:B------:R1:W-:Y:S04]  /*50c00*/  LDGSTS.E [R2+0x4d00], desc[UR14][R4.64], P0 ;  /* 0x04d0000004027fae */ /* 0x0003e8000812184e */
[----:B------:R-:W4:Y:S01]  /*50c10*/  LDL.LU R18, [R1+0x12dc] ;  /* 0x0012dc0001127983 */ /* 0x000f220000300800 */
[----:B------:R-:W-:-:S02]  /*50c20*/  IADD3 R8, P1, R8, UR13, RZ ;  /* 0x0000000d08087c10 */ /* 0x000fc4000ff3e0ff */
[----:B-1----:R-:W-:Y:S01]  /*50c30*/  MOV R4, R6 ;  /* 0x0000000600047202 */ /* 0x002fe20000000f00 */
[----:B------:R-:W-:Y:S01]  /*50c40*/  IMAD.MOV.U32 R5, RZ, RZ, R12 ;  /* 0x000000ffff057224 */ /* 0x000fe200078e000c */
[----:B------:R-:W-:Y:S01]  /*50c50*/  IADD3 R3, P2, R3, UR13, RZ ;  /* 0x0000000d03037c10 */ /* 0x000fe2000ff5e0ff */
        /* <DEDUP_REMOVED lines=17> */
[----:B------:R-:W4:Y:S01]  /*50d70*/  LDL.LU R3, [R1+0x1300] ;  /* 0x0013000001037983 */ /* 0x000f220000300800 */
[----:B------:R-:W-:-:S03]  /*50d80*/  UISETP.GT.AND UP1, UPT, UR17, 0x17, UPT ;  /* 0x000000171100788c */ /* 0x000fc6000bf24270 */
[----:B------:R1:W-:Y:S01]  /*50d90*/  LDGSTS.E [R2+0x4e80], desc[UR14][R4.64], P0 ;  /* 0x04e8000004027fae */ /* 0x0003e2000812184e */
[----:B------:R-:W-:-:S04]  /*50da0*/  USEL UR12, URZ, 0x4, !UP1 ;  /* 0x000000043f0c7887 */ /* 0x000fc8000c800000 */
[----:B------:R-:W-:Y:S01]  /*50db0*/  USEL UR12, UR12, URZ, !UP0 ;  /* 0x0000003f0c0c7287 */ /* 0x000fe2000c000000 */
[----:B--2---:R-:W-:-:S05]  /*50dc0*/  IADD3 R7, P1, R7, UR13, RZ ;  /* 0x0000000d07077c10 */ /* 0x004fca000ff3e0ff */
[----:B------:R-:W-:Y:S01]  /*50dd0*/  STL [R1+0x1210], R7 ;  /* 0x0012100701007387 */ /* 0x000fe20000100800 */
[----:B---3--:R-:W-:-:S05]  /*50de0*/  IADD3.X R10, R10, UR7, RZ, P1, !PT ;  /* 0x000000070a0a7c10 */ /* 0x008fca0008ffe4ff */
[----:B------:R2:W-:Y:S04]  /*50df0*/  STL [R1+0x120c], R10 ;  /* 0x00120c0a01007387 */ /* 0x0005e80000100800 */
[----:B------:R-:W3:Y:S01]  /*50e00*/  LDL.LU R14, [R1+0x12f4] ;  /* 0x0012f400010e7983 */ /* 0x000ee20000300800 */
[----:B-1----:R-:W-:Y:S01]  /*50e10*/  MOV R4, R7 ;  /* 0x0000000700047202 */ /* 0x002fe20000000f00 */
[----:B------:R-:W-:Y:S02]  /*50e20*/  IMAD.MOV.U32 R5, RZ, RZ, R10 ;  /* 0x000000ffff057224 */ /* 0x000fe400078e000a */
[----:B------:R-:W3:Y:S01]  /*50e30*/  LDL.LU R15, [R1+0x12fc] ;  /* 0x0012fc00010f7983 */ /* 0x000ee20000300800 */
[----:B----4-:R-:W-:-:S03]  /*50e40*/  IADD3 R11, P2, R11, UR13, RZ ;  /* 0x0000000d0b0b7c10 */ /* 0x010fc6000ff5e0ff */
[----:B------:R1:W-:Y:S01]  /*50e50*/  LDGSTS.E [R2+0x4f00], desc[UR14][R4.64], P0 ;  /* 0x04f0000004027fae */ /* 0x0003e2000812184e */
[----:B------:R-:W-:-:S03]  /*50e60*/  ISETP.NE.U32.AND P1, PT, RZ, UR12, PT ;  /* 0x0000000cff007c0c */ /* 0x000fc6000bf25070 */
[----:B--2---:R-:W2:Y:S01]  /*50e70*/  LDL.LU R10, [R1+0x1308] ;  /* 0x00130800010a7983 */ /* 0x004ea20000300800 */
[----:B------:R-:W-:-:S03]  /*50e80*/  IADD3 R17, P3, R17, UR13, RZ ;  /* 0x0000000d11117c10 */ /* 0x000fc6000ff7e0ff */
[----:B------:R-:W4:Y:S01]  /*50e90*/  LDL.LU R7, [R1+0x1310] ;  /* 0x0013100001077983 */ /* 0x000f220000300800 */
[----:B------:R-:W-:Y:S02]  /*50ea0*/  IADD3.X R16, R16, UR7, RZ, P2, !PT ;  /* 0x0000000710107c10 */ /* 0x000fe400097fe4ff */
[----:B-1----:R-:W-:Y:S01]  /*50eb0*/  MOV R4, R11 ;  /* 0x0000000b00047202 */ /* 0x002fe20000000f00 */
[----:B------:R-:W-:Y:S02]  /*50ec0*/  STL [R1+0x1218], R11 ;  /* 0x0012180b01007387 */ /* 0x000fe40000100800 */
[----:B------:R-:W-:Y:S02]  /*50ed0*/  IMAD.MOV.U32 R5, RZ, RZ, R16 ;  /* 0x000000ffff057224 */ /* 0x000fe400078e0010 */
        /* <DEDUP_REMOVED lines=24> */
[----:B------:R-:W-:Y:S02]  /*51060*/  IADD3 R3, P2, R3, UR13, RZ ;  /* 0x0000000d03037c10 */ /* 0x000fe4000ff5e0ff */
[----:B-1----:R-:W-:Y:S01]  /*51070*/  MOV R4, R6 ;  /* 0x0000000600047202 */ /* 0x002fe20000000f00 */
        /* <DEDUP_REMOVED lines=13> */
[----:B------:R1:W-:Y:S01]  /*51150*/  STL [R1+0x12fc], R15 ;  /* 0x0012fc0f01007387 */ /* 0x0003e20000100800 */
[----:B--2---:R-:W-:-:S03]  /*51160*/  IADD3 R10, P0, R10, UR13, RZ ;  /* 0x0000000d0a0a7c10 */ /* 0x004fc6000ff1e0ff */
[----:B------:R-:W2:Y:S01]  /*51170*/  LDL.LU R9, [R1+0x13e4] ;  /* 0x0013e40001097983 */ /* 0x000ea20000300800 */
[----:B---3--:R-:W-:Y:S01]  /*51180*/  MOV R4, R3 ;  /* 0x0000000300047202 */ /* 0x008fe20000000f00 */
[----:B------:R-:W-:Y:S01]  /*51190*/  IMAD.MOV.U32 R5, RZ, RZ, R15 ;  /* 0x000000ffff057224 */ /* 0x000fe200078e000f */
[----:B----4-:R-:W-:Y:S01]  /*511a0*/  IADD3 R7, P2, R7, UR13, RZ ;  /* 0x0000000d07077c10 */ /* 0x010fe2000ff5e0ff */
[----:B-1----:R-:W3:Y:S04]  /*511b0*/  LDL.LU R15, [R1+0x13f0] ;  /* 0x0013f000010f7983 */ /* 0x002ee80000300800 */
[----:B------:R-:W4:Y:S04]  /*511c0*/  LDL.LU R3, [R1+0x13f8] ;  /* 0x0013f80001037983 */ /* 0x000f280000300800 */
[----:B------:R-:W-:Y:S04]  /*511d0*/  STL [R1+0x1308], R10 ;  /* 0x0013080a01007387 */ /* 0x000fe80000100800 */
[----:B------:R1:W-:Y:S01]  /*511e0*/  LDGSTS.E [R2+0x5e00], desc[UR14][R4.64], P1 ;  /* 0x05e0000004027fae */ /* 0x0003e2000892184e */
[----:B------:R-:W-:-:S05]  /*511f0*/  IADD3.X R16, R16, UR7, RZ, P0, !PT ;  /* 0x0000000710107c10 */ /* 0x000fca00087fe4ff */
[----:B------:R1:W-:Y:S04]  /*51200*/  STL [R1+0x1304], R16 ;  /* 0x0013041001007387 */ /* 0x0003e80000100800 */
[----:B------:R-:W-:Y:S01]  /*51210*/  STL [R1+0x1310], R7 ;  /* 0x0013100701007387 */ /* 0x000fe20000100800 */
[----:B-1----:R-:W-:Y:S01]  /*51220*/  IMAD.MOV.U32 R5, RZ, RZ, R16 ;  /* 0x000000ffff057224 */ /* 0x002fe200078e0010 */
        /* <DEDUP_REMOVED lines=13> */
[----:B------:R1:W-:Y:S02]  /*51300*/  STL [R1+0x1318], R12 ;  /* 0x0013180c01007387 */ /* 0x0003e40000100800 */
[----:B-1----:R-:W-:Y:S02]  /*51310*/  MOV R4, R12 ;  /* 0x0000000c00047202 */ /* 0x002fe40000000f00 */
[----:B------:R1:W-:Y:S01]  /*51320*/  STL [R1+0x1314], R13 ;  /* 0x0013140d01007387 */ /* 0x0003e20000100800 */
[----:B------:R-:W-:-:S03]  /*51330*/  IMAD.MOV.U32 R5, RZ, RZ, R13 ;  /* 0x000000ffff057224 */ /* 0x000fc600078e000d */
[----:B------:R-:W4:Y:S04]  /*51340*/  LDL.LU R12, [R1+0x13fc] ;  /* 0x0013fc00010c7983 */ /* 0x000f280000300800 */
[----:B-1----:R-:W4:Y:S01]  /*51350*/  LDL.LU R13, [R1+0x1404] ;  /* 0x00140400010d7983 */ /* 0x002f220000300800 */
[----:B------:R-:W-:-:S03]  /*51360*/  UISETP.GT.AND UP1, UPT, UR17, 0x1b, UPT ;  /* 0x0000001b1100788c */ /* 0x000fc6000bf24270 */
[----:B------:R1:W-:Y:S01]  /*51370*/  LDGSTS.E [R2+0x5f80], desc[UR14][R4.64], P1 ;  /* 0x05f8000004027fae */ /* 0x0003e2000892184e */
[----:B------:R-:W-:Y:S01]  /*51380*/  USEL UR12, URZ, 0x4, !UP1 ;  /* 0x000000043f0c7887 */ /* 0x000fe2000c800000 */
[----:B------:R-:W-:-:S03]  /*51390*/  IADD3 R8, P1, R8, UR13, RZ ;  /* 0x0000000d08087c10 */ /* 0x000fc6000ff3e0ff */
[----:B------:R-:W-:Y:S01]  /*513a0*/  USEL UR12, UR12, URZ, !UP0 ;  /* 0x0000003f0c0c7287 */ /* 0x000fe2000c000000 */
[----:B------:R-:W-:Y:S01]  /*513b0*/  IADD3 R6, P2, R6, UR13, RZ ;  /* 0x0000000d06067c10 */ /* 0x000fe2000ff5e0ff */
[----:B------:R2:W-:Y:S04]  /*513c0*/  STL [R1+0x13e0], R8 ;  /* 0x0013e00801007387 */ /* 0x0005e80000100800 */
[----:B------:R-:W-:Y:S02]  /*513d0*/  ISETP.NE.U32.AND P0, PT, RZ, UR12, PT ;  /* 0x0000000cff007c0c */ /* 0x000fe4000bf05070 */
[----:B-1----:R-:W-:Y:S02]  /*513e0*/  MOV R4, R8 ;  /* 0x0000000800047202 */ /* 0x002fe40000000f00 */
[----:B------:R-:W-:-:S05]  /*513f0*/  IADD3.X R14, R14, UR7, RZ, P1, !PT ;  /* 0x000000070e0e7c10 */ /* 0x000fca0008ffe4ff */
[----:B------:R1:W-:Y:S01]  /*51400*/  STL [R1+0x13dc], R14 ;  /* 0x0013dc0e01007387 */ /* 0x0003e20000100800 */
[----:B--2---:R-:W-:-:S03]  /*51410*/  IADD3.X R9, R9, UR7, RZ, P2, !PT ;  /* 0x0000000709097c10 */ /* 0x004fc600097fe4ff */
[----:B------:R2:W-:Y:S01]  /*51420*/  STL [R1+0x13e8], R6 ;  /* 0x0013e80601007387 */ /* 0x0005e20000100800 */
[----:B------:R-:W-:-:S03]  /*51430*/  IMAD.MOV.U32 R5, RZ, RZ, R14 ;  /* 0x000000ffff057224 */ /* 0x000fc600078e000e */
[----:B------:R-:W2:Y:S04]  /*51440*/  LDL.LU R8, [R1+0x1410] ;  /* 0x0014100001087983 */ /* 0x000ea80000300800 */
[----:B------:R2:W-:Y:S01]  /*51450*/  STL [R1+0x13e4], R9 ;  /* 0x0013e40901007387 */ /* 0x0005e20000100800 */
[----:B---3--:R-:W-:-:S03]  /*51460*/  IADD3 R15, P1, R15, UR13, RZ ;  /* 0x0000000d0f0f7c10 */ /* 0x008fc6000ff3e0ff */
[----:B-1----:R-:W3:Y:S01]  /*51470*/  LDL.LU R14, [R1+0x140c] ;  /* 0x00140c00010e7983 */ /* 0x002ee20000300800 */
[----:B----4-:R-:W-:-:S03]  /*51480*/  IADD3 R3, P2, R3, UR13, RZ ;  /* 0x0000000d03037c10 */ /* 0x010fc6000ff5e0ff */
[----:B------:R1:W-:Y:S02]  /*51490*/  LDGSTS.E [R2+0x6c00], desc[UR14][R4.64], P0 ;  /* 0x06c0000004027fae */ /* 0x0003e4000812184e */
[----:B-1----:R-:W-:Y:S01]  /*514a0*/  MOV R4, R6 ;  /* 0x0000000600047202 */ /* 0x002fe20000000f00 */
[----:B------:R-:W-:Y:S01]  /*514b0*/  IMAD.MOV.U32 R5, RZ, RZ, R9 ;  /* 0x000000ffff057224 */ /* 0x000fe200078e0009 */
[----:B--2---:R-:W2:Y:S01]  /*514c0*/  LDL.LU R6, [R1+0x1418] ;  /* 0x0014180001067983 */ /* 0x004ea20000300800 */
[----:B------:R-:W-:-:S03]  /*514d0*/  IADD3.X R16, R16, UR7, RZ, P1, !PT ;  /* 0x0000000710107c10 */ /* 0x000fc60008ffe4ff */
        /* <DEDUP_REMOVED lines=33> */
[----:B------:R-:W4:Y:S01]  /*516f0*/  LDL.LU R7, [R1+0x1500] ;  /* 0x0015000001077983 */ /* 0x000f220000300800 */
[----:B------:R-:W-:-:S03]  /*51700*/  UISETP.GT.AND UP1, UPT, UR17, 0x1f, UPT ;  /* 0x0000001f1100788c */ /* 0x000fc6000bf24270 */
[----:B------:R1:W-:Y:S01]  /*51710*/  LDGSTS.E [R2+0x6e80], desc[UR14][R4.64], P0 ;  /* 0x06e8000004027fae */ /* 0x0003e2000812184e */
[----:B------:R-:W-:-:S04]  /*51720*/  USEL UR12, URZ, 0x4, !UP1 ;  /* 0x000000043f0c7887 */ /* 0x000fc8000c800000 */
[----:B------:R-:W-:Y:S01]  /*51730*/  USEL UR12, UR12, URZ, !UP0 ;  /* 0x0000003f0c0c7287 */ /* 0x000fe2000c000000 */
[----:B------:R-:W-:-:S04]  /*51740*/  IADD3 R8, P1, R8, UR13, RZ ;  /* 0x0000000d08087c10 */ /* 0x000fc8000ff3e0ff */
[----:B---3--:R-:W-:Y:S01]  /*51750*/  IADD3.X R14, R14, UR7, RZ, P1, !PT ;  /* 0x000000070e0e7c10 */ /* 0x008fe20008ffe4ff */
[----:B------:R-:W-:Y:S04]  /*51760*/  STL [R1+0x1410], R8 ;  /* 0x0014100801007387 */ /* 0x000fe80000100800 */
[----:B------:R3:W-:Y:S01]  /*51770*/  STL [R1+0x140c], R14 ;  /* 0x00140c0e01007387 */ /* 0x0007e20000100800 */
[----:B-1----:R-:W-:Y:S01]  /*51780*/  IMAD.MOV.U32 R5, RZ, RZ, R14 ;  /* 0x000000ffff057224 */ /* 0x002fe200078e000e */
[----:B------:R-:W-:Y:S02]  /*51790*/  MOV R4, R8 ;  /* 0x0000000800047202 */ /* 0x000fe40000000f00 */
[----:B--2---:R-:W-:Y:S01]  /*517a0*/  IADD3 R6, P2, R6, UR13, RZ ;  /* 0x0000000d06067c10 */ /* 0x004fe2000ff5e0ff */
[----:B---3--:R-:W2:Y:S04]  /*517b0*/  LDL.LU R14, [R1+0x14f4] ;  /* 0x0014f400010e7983 */ /* 0x008ea80000300800 */
[----:B------:R-:W3:Y:S01]  /*517c0*/  LDL.LU R8, [R1+0x14fc] ;  /* 0x0014fc0001087983 */ /* 0x000ee20000300800 */
[----:B----4-:R-:W-:-:S03]  /*517d0*/  IADD3 R9, P3, R9, UR13, RZ ;  /* 0x0000000d09097c10 */ /* 0x010fc6000ff7e0ff */
[----:B------:R1:W-:Y:S01]  /*517e0*/  LDGSTS.E [R2+0x6f00], desc[UR14][R4.64], P0 ;  /* 0x06f0000004027fae */ /* 0x0003e2000812184e */
[----:B------:R-:W-:-:S03]  /*517f0*/  ISETP.NE.U32.AND P1, PT, RZ, UR12, PT ;  /* 0x0000000cff007c0c */ /* 0x000fc6000bf25070 */
[----:B------:R4:W-:Y:S01]  /*51800*/  STL [R1+0x1418], R6 ;  /* 0x0014180601007387 */ /* 0x0009e20000100800 */
[----:B-1----:R-:W-:Y:S02]  /*51810*/  MOV R4, R6 ;  /* 0x0000000600047202 */ /* 0x002fe40000000f00 */
        /* <DEDUP_REMOVED lines=8> */
[----:B----4-:R-:W4:Y:S01]  /*518a0*/  LDL.LU R6, [R1+0x1510] ;  /* 0x0015100001067983 */ /* 0x010f220000300800 */
        /* <DEDUP_REMOVED lines=20> */
[----:B-1----:R-:W-:Y:S01]  /*519f0*/  MOV R4, R3 ;  /* 0x0000000300047202 */ /* 0x002fe20000000f00 */
[----:B------:R-:W-:Y:S01]  /*51a00*/  IMAD.MOV.U32 R5, RZ, RZ, R11 ;  /* 0x000000ffff057224 */ /* 0x000fe200078e000b */
[----:B------:R-:W4:Y:S04]  /*51a10*/  LDL.LU R3, [R1+0x15e0] ;  /* 0x0015e00001037983 */ /* 0x000f280000300800 */
[----:B------:R-:W4:Y:S04]  /*51a20*/  LDL.LU R11, [R1+0x15e8] ;  /* 0x0015e800010b7983 */ /* 0x000f280000300800 */
[----:B------:R-:W-:Y:S04]  /*51a30*/  STL [R1+0x14f8], R13 ;  /* 0x0014f80d01007387 */ /* 0x000fe80000100800 */
[----:B------:R1:W-:Y:S02]  /*51a40*/  LDGSTS.E [R2+0x7d00], desc[UR14][R4.64], P1 ;  /* 0x07d0000004027fae */ /* 0x0003e4000892184e */
[----:B-1----:R-:W-:-:S02]  /*51a50*/  MOV R4, R13 ;  /* 0x0000000d00047202 */ /* 0x002fc40000000f00 */
[----:B--2---:R-:W-:-:S05]  /*51a60*/  IADD3.X R14, R14, UR7, RZ, P0, !PT ;  /* 0x000000070e0e7c10 */ /* 0x004fca00087fe4ff */
[----:B------:R1:W-:Y:S01]  /*51a70*/  STL [R1+0x14f4], R14 ;  /* 0x0014f40e01007387 */ /* 0x0003e20000100800 */
[----:B---3--:R-:W-:-:S03]  /*51a80*/  IADD3.X R8, R8, UR7, RZ, P2, !PT ;  /* 0x0000000708087c10 */ /* 0x008fc600097fe4ff */
[----:B------:R-:W-:Y:S04]  /*51a90*/  STL [R1+0x1500], R7 ;  /* 0x0015000701007387 */ /* 0x000fe80000100800 */
[----:B------:R-:W2:Y:S01]  /*51aa0*/  LDL.LU R16, [R1+0x15dc] ;  /* 0x0015dc0001107983 */ /* 0x000ea20000300800 */
[----:B------:R-:W-:-:S03]  /*51ab0*/  IMAD.MOV.U32 R5, RZ, RZ, R14 ;  /* 0x000000ffff057224 */ /* 0x000fc600078e000e */
[----:B------:R3:W-:Y:S04]  /*51ac0*/  STL [R1+0x14fc], R8 ;  /* 0x0014fc0801007387 */ /* 0x0007e80000100800 */
[----:B------:R-:W2:Y:S04]  /*51ad0*/  LDL.LU R15, [R1+0x15e4] ;  /* 0x0015e400010f7983 */ /* 0x000ea80000300800 */
[----:B-1----:R-:W2:Y:S04]  /*51ae0*/  LDL.LU R14, [R1+0x15ec] ;  /* 0x0015ec00010e7983 */ /* 0x002ea80000300800 */
[----:B------:R-:W2:Y:S04]  /*51af0*/  LDL.LU R13, [R1+0x15f0] ;  /* 0x0015f000010d7983 */ /* 0x000ea80000300800 */
[----:B------:R1:W-:Y:S01]  /*51b00*/  LDGSTS.E [R2+0x7d80], desc[UR14][R4.64], P1 ;  /* 0x07d8000004027fae */ /* 0x0003e2000892184e */
[----:B------:R-:W-:Y:S01]  /*51b10*/  IADD3 R17, P0, R17, UR13, RZ ;  /* 0x0000000d11117c10 */ /* 0x000fe2000ff1e0ff */
[----:B-1----:R-:W-:Y:S01]  /*51b20*/  IMAD.MOV.U32 R5, RZ, RZ, R8 ;  /* 0x000000ffff057224 */ /* 0x002fe200078e0008 */
[----:B------:R-:W-:Y:S01]  /*51b30*/  MOV R4, R7 ;  /* 0x0000000700047202 */ /* 0x000fe20000000f00 */
[----:B---3--:R-:W3:Y:S04]  /*51b40*/  LDL.LU R8, [R1+0x15f4] ;  /* 0x0015f40001087983 */ /* 0x008ee80000300800 */
[----:B------:R-:W3:Y:S01]  /*51b50*/  LDL.LU R7, [R1+0x15f8] ;  /* 0x0015f80001077983 */ /* 0x000ee20000300800 */
[----:B----4-:R-:W-:-:S03]  /*51b60*/  IADD3 R6, P2, R6, UR13, RZ ;  /* 0x0000000d06067c10 */ /* 0x010fc6000ff5e0ff */
[----:B------:R1:W-:Y:S01]  /*51b70*/  LDGSTS.E [R2+0x7e00], desc[UR14][R4.64], P1 ;  /* 0x07e0000004027fae */ /* 0x0003e2000892184e */
[----:B------:R-:W-:Y:S02]  /*51b80*/  IADD3.X R18, R18, UR7, RZ, P0, !PT ;  /* 0x0000000712127c10 */ /* 0x000fe400087fe4ff */
[----:B------:R-:W-:Y:S01]  /*51b90*/  IADD3.X R9, R9, UR7, RZ, P2, !PT ;  /* 0x0000000709097c10 */ /* 0x000fe200097fe4ff */
[----:B------:R-:W-:Y:S01]  /*51ba0*/  STL [R1+0x1508], R17 ;  /* 0x0015081101007387 */ /* 0x000fe20000100800 */
[----:B-1----:R-:W-:Y:S01]  /*51bb0*/  MOV R4, R17 ;  /* 0x0000001100047202 */ /* 0x002fe20000000f00 */
[----:B------:R-:W-:Y:S02]  /*51bc0*/  IMAD.MOV.U32 R5, RZ, RZ, R18 ;  /* 0x000000ffff057224 */ /* 0x000fe400078e0012 */
[----:B------:R-:W-:Y:S04]  /*51bd0*/  STL [R1+0x1504], R18 ;  /* 0x0015041201007387 */ /* 0x000fe80000100800 */
[----:B------:R1:W-:Y:S04]  /*51be0*/  LDGSTS.E [R2+0x7e80], desc[UR14][R4.64], P1 ;  /* 0x07e8000004027fae */ /* 0x0003e8000892184e */
[----:B------:R-:W-:Y:S04]  /*51bf0*/  STL [R1+0x1510], R6 ;  /* 0x0015100601007387 */ /* 0x000fe80000100800 */
[----:B------:R4:W-:Y:S01]  /*51c00*/  STL [R1+0x150c], R9 ;  /* 0x00150c0901007387 */ /* 0x0009e20000100800 */
[----:B-1----:R-:W-:Y:S01]  /*51c10*/  MOV R4, R6 ;  /* 0x0000000600047202 */ /* 0x002fe20000000f00 */
[----:B------:R-:W-:-:S02]  /*51c20*/  IMAD.MOV.U32 R5, RZ, RZ, R9 ;  /* 0x000000ffff057224 */ /* 0x000fc400078e0009 */
[----:B----4-:R-:W4:Y:S04]  /*51c30*/  LDL.LU R9, [R1+0x1600] ;  /* 0x0016000001097983 */ /* 0x010f280000300800 */
[----:B------:R-:W4:Y:S04]  /*51c40*/  LDL.LU R6, [R1+0x1608] ;  /* 0x0016080001067983 */ /* 0x000f280000300800 */
[----:B------:R1:W-:Y:S01]  /*51c50*/  LDGSTS.E [R2+0x7f00], desc[UR14][R4.64], P1 ;  /* 0x07f0000004027fae */ /* 0x0003e2000892184e */
[----:B------:R-:W-:-:S04]  /*51c60*/  IADD3 R10, P0, R10, UR13, RZ ;  /* 0x0000000d0a0a7c10 */ /* 0x000fc8000ff1e0ff */
[----:B------:R-:W-:Y:S01]  /*51c70*/  IADD3.X R12, R12, UR7, RZ, P0, !PT ;  /* 0x000000070c0c7c10 */ /* 0x000fe200087fe4ff */
[----:B------:R-:W-:Y:S04]  /*51c80*/  STL [R1+0x1518], R10 ;  /* 0x0015180a01007387 */ /* 0x000fe80000100800 */
[----:B------:R1:W-:Y:S02]  /*51c90*/  STL [R1+0x1514], R12 ;  /* 0x0015140c01007387 */ /* 0x0003e40000100800 */
[----:B-1----:R-:W-:Y:S01]  /*51ca0*/  IMAD.MOV.U32 R5, RZ, RZ, R12 ;  /* 0x000000ffff057224 */ /* 0x002fe200078e000c */
[----:B------:R-:W-:Y:S01]  /*51cb0*/  MOV R4, R10 ;  /* 0x0000000a00047202 */ /* 0x000fe20000000f00 */
[----:B------:R-:W-:Y:S01]  /*51cc0*/  UISETP.GT.AND UP1, UPT, UR17, 0x23, UPT ;  /* 0x000000231100788c */ /* 0x000fe2000bf24270 */
[----:B------:R-:W4:Y:S04]  /*51cd0*/  LDL.LU R12, [R1+0x15fc] ;  /* 0x0015fc00010c7983 */ /* 0x000f280000300800 */
[----:B------:R-:W4:Y:S01]  /*51ce0*/  LDL.LU R10, [R1+0x1604] ;  /* 0x00160400010a7983 */ /* 0x000f220000300800 */
[----:B------:R-:W-:-:S03]  /*51cf0*/  USEL UR12, URZ, 0x4, !UP1 ;  /* 0x000000043f0c7887 */ /* 0x000fc6000c800000 */
[----:B------:R1:W-:Y:S01]  /*51d00*/  LDGSTS.E [R2+0x7f80], desc[UR14][R4.64], P1 ;  /* 0x07f8000004027fae */ /* 0x0003e2000892184e */
[----:B------:R-:W-:Y:S01]  /*51d10*/  USEL UR12, UR12, URZ, !UP0 ;  /* 0x0000003f0c0c7287 */ /* 0x000fe2000c000000 */
[----:B------:R-:W-:-:S05]  /*51d20*/  IADD3 R3, P1, R3, UR13, RZ ;  /* 0x0000000d03037c10 */ /* 0x000fca000ff3e0ff */
[----:B------:R-:W-:Y:S02]  /*51d30*/  ISETP.NE.U32.AND P0, PT, RZ, UR12, PT ;  /* 0x0000000cff007c0c */ /* 0x000fe4000bf05070 */
[----:B------:R-:W-:Y:S01]  /*51d40*/  IADD3 R11, P2, R11, UR13, RZ ;  /* 0x0000000d0b0b7c10 */ /* 0x000fe2000ff5e0ff */
[----:B------:R2:W-:Y:S01]  /*51d50*/  STL [R1+0x15e0], R3 ;  /* 0x0015e00301007387 */ /* 0x0005e20000100800 */
[----:B-1----:R-:W-:Y:S02]  /*51d60*/  MOV R4, R3 ;  /* 0x0000000300047202 */ /* 0x002fe40000000f00 */
[----:B--2---:R-:W-:-:S05]  /*51d70*/  IADD3.X R16, R16, UR7, RZ, P1, !PT ;  /* 0x0000000710107c10 */ /* 0x004fca0008ffe4ff */
[----:B------:R-:W-:Y:S01]  /*51d80*/  IMAD.MOV.U32 R5, RZ, RZ, R16 ;  /* 0x000000ffff057224 */ /* 0x000fe200078e0010 */
[----:B------:R-:W-:Y:S01]  /*51d90*/  STL [R1+0x15dc], R16 ;  /* 0x0015dc1001007387 */ /* 0x000fe20000100800 */
[----:B------:R-:W-:-:S03]  /*51da0*/  IADD3.X R15, R15, UR7, RZ, P2, !PT ;  /* 0x000000070f0f7c10 */ /* 0x000fc600097fe4ff */
[----:B------:R1:W-:Y:S04]  /*51db0*/  STL [R1+0x15e8], R11 ;  /* 0x0015e80b01007387 */ /* 0x0003e80000100800 */
[----:B------:R-:W2:Y:S01]  /*51dc0*/  LDL.LU R3, [R1+0x1610] ;  /* 0x0016100001037983 */ /* 0x000ea20000300800 */
[----:B------:R-:W-:-:S03]  /*51dd0*/  IADD3 R13, P1, R13, UR13, RZ ;  /* 0x0000000d0d0d7c10 */ /* 0x000fc6000ff3e0ff */
[----:B------:R1:W-:Y:S04]  /*51de0*/  LDGSTS.E [R2+0x8c00], desc[UR14][R4.64], P0 ;  /* 0x08c0000004027fae */ /* 0x0003e8000812184e */
[----:B------:R-:W-:Y:S01]  /*51df0*/  STL [R1+0x15e4], R15 ;  /* 0x0015e40f01007387 */ /* 0x000fe20000100800 */
[----:B------:R-:W-:Y:S02]  /*51e00*/  IADD3.X R14, R14, UR7, RZ, P1, !PT ;  /* 0x000000070e0e7c10 */ /* 0x000fe40008ffe4ff */
[----:B-1----:R-:W-:Y:S02]  /*51e10*/  MOV R4, R11 ;  /* 0x0000000b00047202 */ /* 0x002fe40000000f00 */
[----:B------:R-:W2:Y:S01]  /*51e20*/  LDL.LU R11, [R1+0x160c] ;  /* 0x00160c00010b7983 */ /* 0x000ea20000300800 */
[----:B------:R-:W-:Y:S01]  /*51e30*/  IMAD.MOV.U32 R5, RZ, RZ, R15 ;  /* 0x000000ffff057224 */ /* 0x000fe200078e000f */
[----:B---3--:R-:W-:-:S02]  /*51e40*/  IADD3 R7, P2, R7, UR13, RZ ;  /* 0x0000000d07077c10 */ /* 0x008fc4000ff5e0ff */
[----:B------:R1:W-:Y:S02]  /*51e50*/  STL [R1+0x15f0], R13 ;  /* 0x0015f00d01007387 */ /* 0x0003e40000100800 */
[----:B------:R-:W-:Y:S02]  /*51e60*/  IADD3.X R8, R8, UR7, RZ, P2, !PT ;  /* 0x0000000708087c10 */ /* 0x000fe400097fe4ff */
[----:B------:R3:W-:Y:S04]  /*51e70*/  LDGSTS.E [R2+0x8c80], desc[UR14][R4.64], P0 ;  /* 0x08c8000004027fae */ /* 0x0007e8000812184e */
[----:B------:R-:W-:Y:S04]  /*51e80*/  STL [R1+0x15ec], R14 ;  /* 0x0015ec0e01007387 */ /* 0x000fe80000100800 */
[----:B------:R-:W-:Y:S01]  /*51e90*/  STL [R1+0x15f8], R7 ;  /* 0x0015f80701007387 */ /* 0x000fe20000100800 */
[----:B---3--:R-:W-:-:S03]  /*51ea0*/  MOV R4, R13 ;  /* 0x0000000d00047202 */ /* 0x008fc60000000f00 */
[----:B-1----:R-:W3:Y:S04]  /*51eb0*/  LDL.LU R13, [R1+0x1618] ;  /* 0x00161800010d7983 */ /* 0x002ee80000300800 */
[----:B------:R1:W-:Y:S04]  /*51ec0*/  STL [R1+0x15f4], R8 ;  /* 0x0015f40801007387 */ /* 0x0003e80000100800 */
[----:B------:R-:W3:Y:S01]  /*51ed0*/  LDL.LU R17, [R1+0x16e0] ;  /* 0x0016e00001117983 */ /* 0x000ee20000300800 */
[----:B------:R-:W-:-:S03]  /*51ee0*/  IMAD.MOV.U32 R5, RZ, RZ, R14 ;  /* 0x000000ffff057224 */ /* 0x000fc600078e000e */
[----:B------:R-:W3:Y:S04]  /*51ef0*/  LDL.LU R16, [R1+0x1614] ;  /* 0x0016140001107983 */ /* 0x000ee80000300800 */
[----:B------:R1:W-:Y:S04]  /*51f00*/  LDGSTS.E [R2+0x8d00], desc[UR14][R4.64], P0 ;  /* 0x08d0000004027fae */ /* 0x0003e8000812184e */
[----:B------:R-:W3:Y:S01]  /*51f10*/  LDL.LU R18, [R1+0x16dc] ;  /* 0x0016dc0001127983 */ /* 0x000ee20000300800 */
[----:B----4-:R-:W-:Y:S02]  /*51f20*/  IADD3 R9, P1, R9, UR13, RZ ;  /* 0x0000000d09097c10 */ /* 0x010fe4000ff3e0ff */
[----:B------:R-:W-:Y:S01]  /*51f30*/  IADD3 R6, P2, R6, UR13, RZ ;  /* 0x0000000d06067c10 */ /* 0x000fe2000ff5e0ff */
[----:B-1----:R-:W-:Y:S01]  /*51f40*/  IMAD.MOV.U32 R5, RZ, RZ, R8 ;  /* 0x000000ffff057224 */ /* 0x002fe200078e0008 */
[----:B------:R-:W-:Y:S01]  /*51f50*/  MOV R4, R7 ;  /* 0x0000000700047202 */ /* 0x000fe20000000f00 */
[----:B------:R-:W4:Y:S04]  /*51f60*/  LDL.LU R8, [R1+0x16e8] ;  /* 0x0016e80001087983 */ /* 0x000f280000300800 */
[----:B------:R-:W4:Y:S04]  /*51f70*/  LDL.LU R7, [R1+0x16f0] ;  /* 0x0016f00001077983 */ /* 0x000f280000300800 */
[----:B------:R1:W-:Y:S04]  /*51f80*/  STL [R1+0x1600], R9 ;  /* 0x0016000901007387 */ /* 0x0003e80000100800 */
[----:B------:R1:W-:Y:S02]  /*51f90*/  LDGSTS.E [R2+0x8d80], desc[UR14][R4.64], P0 ;  /* 0x08d8000004027fae */ /* 0x0003e4000812184e */
[----:B-1----:R-:W-:-:S02]  /*51fa0*/  MOV R4, R9 ;  /* 0x0000000900047202 */ /* 0x002fc40000000f00 */
[----:B------:R-:W-:Y:S02]  /*51fb0*/  IADD3.X R12, R12, UR7, RZ, P1, !PT ;  /* 0x000000070c0c7c10 */ /* 0x000fe40008ffe4ff */
[----:B------:R-:W-:-:S03]  /*51fc0*/  IADD3.X R10, R10, UR7, RZ, P2, !PT ;  /* 0x000000070a0a7c10 */ /* 0x000fc600097fe4ff */
[----:B------:R-:W-:Y:S04]  /*51fd0*/  STL [R1+0x15fc], R12 ;  /* 0x0015fc0c01007387 */ /* 0x000fe80000100800 */
[----:B------:R-:W-:Y:S04]  /*51fe0*/  STL [R1+0x1608], R6 ;  /* 0x0016080601007387 */ /* 0x000fe80000100800 */
[----:B------:R-:W4:Y:S04]  /*51ff0*/  LDL.LU R14, [R1+0x16e4] ;  /* 0x0016e400010e7983 */ /* 0x000f280000300800 */
[----:B------:R1:W-:Y:S04]  /*52000*/  STL [R1+0x1604], R10 ;  /* 0x0016040a01007387 */ /* 0x0003e80000100800 */
[----:B------:R-:W4:Y:S01]  /*52010*/  LDL.LU R9, [R1+0x16ec] ;  /* 0x0016ec0001097983 */ /* 0x000f220000300800 */
[----:B------:R-:W-:-:S05]  /*52020*/  IMAD.MOV.U32 R5, RZ, RZ, R12 ;  /* 0x000000ffff057224 */ /* 0x000fca00078e000c */
[----:B------:R1:W-:Y:S01]  /*52030*/  LDGSTS.E [R2+0x8e00], desc[UR14][R4.64], P0 ;  /* 0x08e0000004027fae */ /* 0x0003e2000812184e */
[----:B------:R-:W-:Y:S01]  /*52040*/  UISETP.GT.AND UP1, UPT, UR17, 0x27, UPT ;  /* 0x000000271100788c */ /* 0x000fe2000bf24270 */
[----:B-1----:R-:W-:Y:S01]  /*52050*/  MOV R4, R6 ;  /* 0x0000000600047202 */ /* 0x002fe20000000f00 */
[----:B------:R-:W-:Y:S02]  /*52060*/  IMAD.MOV.U32 R5, RZ, RZ, R10 ;  /* 0x000000ffff057224 */ /* 0x000fe400078e000a */
[----:B------:R-:W4:Y:S04]  /*52070*/  LDL.LU R10, [R1+0x16f8] ;  /* 0x0016f800010a7983 */ /* 0x000f280000300800 */
[----:B------:R-:W4:Y:S04]  /*52080*/  LDL.LU R6, [R1+0x1700] ;  /* 0x0017000001067983 */ /* 0x000f280000300800 */
[----:B------:R1:W-:Y:S01]  /*52090*/  LDGSTS.E [R2+0x8e80], desc[UR14][R4.64], P0 ;  /* 0x08e8000004027fae */ /* 0x0003e2000812184e */
[----:B------:R-:W-:-:S04]  /*520a0*/  USEL UR12, URZ, 0x4, !UP1 ;  /* 0x000000043f0c7887 */ /* 0x000fc8000c800000 */
[----:B------:R-:W-:Y:S01]  /*520b0*/  USEL UR12, UR12, URZ, !UP0 ;  /* 0x0000003f0c0c7287 */ /* 0x000fe2000c000000 */
[----:B--2---:R-:W-:-:S05]  /*520c0*/  IADD3 R3, P1, R3, UR13, RZ ;  /* 0x0000000d03037c10 */ /* 0x004fca000ff3e0ff */
[----:B------:R-:W-:Y:S01]  /*520d0*/  STL [R1+0x1610], R3 ;  /* 0x0016100301007387 */ /* 0x000fe20000100800 */
[----:B-1----:R-:W-:Y:S02]  /*520e0*/  MOV R4, R3 ;  /* 0x0000000300047202 */ /* 0x002fe40000000f00 */
[----:B------:R-:W-:-:S05]  /*520f0*/  IADD3.X R11, R11, UR7, RZ, P1, !PT ;  /* 0x000000070b0b7c10 */ /* 0x000fca0008ffe4ff */
[----:B------:R1:W-:Y:S01]  /*52100*/  STL [R1+0x160c], R11 ;  /* 0x00160c0b01007387 */ /* 0x0003e20000100800 */
[----:B------:R-:W-:Y:S01]  /*52110*/  IMAD.MOV.U32 R5, RZ, RZ, R11 ;  /* 0x000000ffff057224 */ /* 0x000fe200078e000b */
[----:B------:R-:W-:-:S04]  /*52120*/  ISETP.NE.U32.AND P1, PT, RZ, UR12, PT ;  /* 0x0000000cff007c0c */ /* 0x000fc8000bf25070 */
[----:B------:R2:W-:Y:S04]  /*52130*/  LDGSTS.E [R2+0x8f00], desc[UR14][R4.64], P0 ;  /* 0x08f0000004027fae */ /* 0x0005e8000812184e */
[----:B-1----:R-:W4:Y:S04]  /*52140*/  LDL.LU R11, [R1+0x16f4] ;  /* 0x0016f400010b7983 */ /* 0x002f280000300800 */
[----:B------:R-:W4:Y:S04]  /*52150*/  LDL.LU R15, [R1+0x16fc] ;  /* 0x0016fc00010f7983 */ /* 0x000f280000300800 */
[----:B------:R-:W4:Y:S01]  /*52160*/  LDL.LU R12, [R1+0x1708] ;  /* 0x00170800010c7983 */ /* 0x000f220000300800 */
[----:B---3--:R-:W-:-:S03]  /*52170*/  IADD3 R13, P2, R13, UR13, RZ ;  /* 0x0000000d0d0d7c10 */ /* 0x008fc6000ff5e0ff */
[----:B------:R-:W3:Y:S01]  /*52180*/  LDL.LU R3, [R1+0x1710] ;  /* 0x0017100001037983 */ /* 0x000ee20000300800 */
[----:B--2---:R-:W-:Y:S02]  /*52190*/  MOV R4, R13 ;  /* 0x0000000d00047202 */ /* 0x004fe40000000f00 */
[----:B------:R-:W-:Y:S02]  /*521a0*/  IADD3 R17, P3, R17, UR13, RZ ;  /* 0x0000000d11117c10 */ /* 0x000fe4000ff7e0ff */
[----:B------:R-:W-:Y:S01]  /*521b0*/  IADD3.X R16, R16, UR7, RZ, P2, !PT ;  /* 0x0000000710107c10 */ /* 0x000fe200097fe4ff */
[----:B------:R-:W-:Y:S04]  /*521c0*/  STL [R1+0x1618], R13 ;  /* 0x0016180d01007387 */ /* 0x000fe80000100800 */
[----:B------:R-:W-:Y:S01]  /*521d0*/  IMAD.MOV.U32 R5, RZ, RZ, R16 ;  /* 0x000000ffff057224 */ /* 0x000fe200078e0010 */
[----:B------:R1:W-:Y:S01]  /*521e0*/  STL [R1+0x1614], R16 ;  /* 0x0016141001007387 */ /* 0x0003e20000100800 */
[----:B------:R-:W-:-:S03]  /*521f0*/  IADD3.X R18, R18, UR7, RZ, P3, !PT ;  /* 0x0000000712127c10 */ /* 0x000fc60009ffe4ff */
[----:B------:R-:W-:Y:S04]  /*52200*/  STL [R1+0x16e0], R17 ;  /* 0x0016e01101007387 */ /* 0x000fe80000100800 */
[----:B------:R2:W-:Y:S04]  /*52210*/  LDGSTS.E [R2+0x8f80], desc[UR14][R4.64], P0 ;  /* 0x08f8000004027fae */ /* 0x0005e8000812184e */
[----:B-1----:R-:W3:Y:S01]  /*52220*/  LDL.LU R16, [R1+0x1704] ;  /* 0x0017040001107983 */ /* 0x002ee20000300800 */
[----:B----4-:R-:W-:Y:S02]  /*52230*/  IADD3 R8, P0, R8, UR13, RZ ;  /* 0x0000000d08087c10 */ /* 0x010fe4000ff1e0ff */
[----:B------:R-:W-:Y:S01]  /*52240*/  IADD3 R7, P2, R7, UR13, RZ ;  /* 0x0000000d07077c10 */ /* 0x000fe2000ff5e0ff */
[----:B------:R-:W-:Y:S01]  /*52250*/  STL [R1+0x16dc], R18 ;  /* 0x0016dc1201007387 */ /* 0x000fe20000100800 */
[----:B--2---:R-:W-:Y:S01]  /*52260*/  MOV R4, R17 ;  /* 0x0000001100047202 */ /* 0x004fe20000000f00 */
[----:B------:R-:W-:-:S02]  /*52270*/  IMAD.MOV.U32 R5, RZ, RZ, R18 ;  /* 0x000000ffff057224 */ /* 0x000fc400078e0012 */
[----:B------:R-:W2:Y:S04]  /*52280*/  LDL.LU R13, [R1+0x170c] ;  /* 0x00170c00010d7983 */ /* 0x000ea80000300800 */
[----:B------:R1:W-:Y:S04]  /*52290*/  STL [R1+0x16e8], R8 ;  /* 0x0016e80801007387 */ /* 0x0003e80000100800 */
[----:B------:R4:W-:Y:S02]  /*522a0*/  LDGSTS.E [R2+0x9c00], desc[UR14][R4.64], P1 ;  /* 0x09c0000004027fae */ /* 0x0009e4000892184e */
[----:B----4-:R-:W-:-:S02]  /*522b0*/  MOV R4, R8 ;  /* 0x0000000800047202 */ /* 0x010fc40000000f00 */
[----:B------:R-:W-:-:S05]  /*522c0*/  IADD3.X R14, R14, UR7, RZ, P0, !PT ;  /* 0x000000070e0e7c10 */ /* 0x000fca00087fe4ff */
[----:B------:R4:W-:Y:S01]  /*522d0*/  STL [R1+0x16e4], R14 ;  /* 0x0016e40e01007387 */ /* 0x0009e20000100800 */
[----:B------:R-:W-:-:S03]  /*522e0*/  IADD3.X R9, R9, UR7, RZ, P2, !PT ;  /* 0x0000000709097c10 */ /* 0x000fc600097fe4ff */
[----:B------:R4:W-:Y:S01]  /*522f0*/  STL [R1+0x16f0], R7 ;  /* 0x0016f00701007387 */ /* 0x0009e20000100800 */
[----:B------:R-:W-:-:S03]  /*52300*/  IMAD.MOV.U32 R5, RZ, RZ, R14 ;  /* 0x000000ffff057224 */ /* 0x000fc600078e000e */
[----:B-1----:R-:W2:Y:S04]  /*52310*/  LDL.LU R8, [R1+0x1718] ;  /* 0x0017180001087983 */ /* 0x002ea80000300800 */
[----:B------:R1:W-:Y:S04]  /*52320*/  STL [R1+0x16ec], R9 ;  /* 0x0016ec0901007387 */ /* 0x0003e80000100800 */
[----:B----4-:R-:W4:Y:S04]  /*52330*/  LDL.LU R14, [R1+0x1714] ;  /* 0x00171400010e7983 */ /* 0x010f280000300800 */
[----:B------:R1:W-:Y:S01]  /*52340*/  LDGSTS.E [R2+0x9c80], desc[UR14][R4.64], P1 ;  /* 0x09c8000004027fae */ /* 0x0003e2000892184e */
[----:B------:R-:W-:-:S02]  /*52350*/  IADD3 R10, P0, R10, UR13, RZ ;  /* 0x0000000d0a0a7c10 */ /* 0x000fc4000ff1e0ff */
[----:B------:R-:W-:Y:S02]  /*52360*/  IADD3 R6, P2, R6, UR13, RZ ;  /* 0x0000000d06067c10 */ /* 0x000fe4000ff5e0ff */
[----:B-1----:R-:W-:Y:S01]  /*52370*/  MOV R4, R7 ;  /* 0x0000000700047202 */ /* 0x002fe20000000f00 */
[----:B------:R-:W-:Y:S01]  /*52380*/  IMAD.MOV.U32 R5, RZ, RZ, R9 ;  /* 0x000000ffff057224 */ /* 0x000fe200078e0009 */
[----:B------:R-:W4:Y:S04]  /*52390*/  LDL.LU R7, [R1+0x17e0] ;  /* 0x0017e00001077983 */ /* 0x000f280000300800 */
[----:B------:R-:W4:Y:S04]  /*523a0*/  LDL.LU R9, [R1+0x17e8] ;  /* 0x0017e80001097983 */ /* 0x000f280000300800 */
[----:B------:R-:W-:Y:S04]  /*523b0*/  STL [R1+0x16f8], R10 ;  /* 0x0016f80a01007387 */ /* 0x000fe80000100800 */
[----:B------:R1:W-:Y:S02]  /*523c0*/  LDGSTS.E [R2+0x9d00], desc[UR14][R4.64], P1 ;  /* 0x09d0000004027fae */ /* 0x0003e4000892184e */
[----:B-1----:R-:W-:-:S02]  /*523d0*/  MOV R4, R10 ;  /* 0x0000000a00047202 */ /* 0x002fc40000000f00 */
[----:B------:R-:W-:-:S05]  /*523e0*/  IADD3.X R11, R11, UR7, RZ, P0, !PT ;  /* 0x000000070b0b7c10 */ /* 0x000fca00087fe4ff */
[----:B------:R1:W-:Y:S01]  /*523f0*/  STL [R1+0x16f4], R11 ;  /* 0x0016f40b01007387 */ /* 0x0003e20000100800 */
[----:B------:R-:W-:Y:S01]  /*52400*/  IMAD.MOV.U32 R5, RZ, RZ, R11 ;  /* 0x000000ffff057224 */ /* 0x000fe200078e000b */
[----:B------:R-:W-:Y:S02]  /*52410*/  IADD3.X R15, R15, UR7, RZ, P2, !PT ;  /* 0x000000070f0f7c10 */ /* 0x000fe400097fe4ff */
        /* <DEDUP_REMOVED lines=10> */
[----:B------:R-:W3:Y:S01]  /*524c0*/  LDL.LU R6, [R1+0x17f8] ;  /* 0x0017f80001067983 */ /* 0x000ee20000300800 */
[----:B------:R-:W-:-:S03]  /*524d0*/  IADD3.X R16, R16, UR7, RZ, P0, !PT ;  /* 0x0000000710107c10 */ /* 0x000fc600087fe4ff */
[----:B------:R-:W-:Y:S04]  /*524e0*/  STL [R1+0x1708], R12 ;  /* 0x0017080c01007387 */ /* 0x000fe80000100800 */
[----:B------:R1:W-:Y:S04]  /*524f0*/  LDGSTS.E [R2+0x9e00], desc[UR14][R4.64], P1 ;  /* 0x09e0000004027fae */ /* 0x0003e8000892184e */
[----:B------:R1:W-:Y:S04]  /*52500*/  STL [R1+0x1704], R16 ;  /* 0x0017041001007387 */ /* 0x0003e80000100800 */
[----:B------:R-:W-:Y:S01]  /*52510*/  STL [R1+0x1710], R3 ;  /* 0x0017100301007387 */ /* 0x000fe20000100800 */
[----:B-1----:R-:W-:-:S03]  /*52520*/  IMAD.MOV.U32 R5, RZ, RZ, R16 ;  /* 0x000000ffff057224 */ /* 0x002fc600078e0010 */
[----:B------:R-:W3:Y:S01]  /*52530*/  LDL.LU R16, [R1+0x17ec] ;  /* 0x0017ec0001107983 */ /* 0x000ee20000300800 */
[----:B------:R-:W-:Y:S02]  /*52540*/  MOV R4, R12 ;  /* 0x0000000c00047202 */ /* 0x000fe40000000f00 */
[----:B--2---:R-:W-:-:S03]  /*52550*/  IADD3.X R13, R13, UR7, RZ, P2, !PT ;  /* 0x000000070d0d7c10 */ /* 0x004fc600097fe4ff */
[----:B------:R1:W-:Y:S04]  /*52560*/  LDGSTS.E [R2+0x9e80], desc[UR14][R4.64], P1 ;  /* 0x09e8000004027fae */ /* 0x0003e8000892184e */
[----:B------:R2:W-:Y:S04]  /*52570*/  STL [R1+0x170c], R13 ;  /* 0x00170c0d01007387 */ /* 0x0005e80000100800 */
[----:B------:R-:W3:Y:S01]  /*52580*/  LDL.LU R12, [R1+0x17f4] ;  /* 0x0017f400010c7983 */ /* 0x000ee20000300800 */
[----:B-1----:R-:W-:Y:S01]  /*52590*/  MOV R4, R3 ;  /* 0x0000000300047202 */ /* 0x002fe20000000f00 */
[----:B------:R-:W-:-:S02]  /*525a0*/  IMAD.MOV.U32 R5, RZ, RZ, R13 ;  /* 0x000000ffff057224 */ /* 0x000fc400078e000d */
[----:B--2---:R-:W2:Y:S04]  /*525b0*/  LDL.LU R13, [R1+0x1800] ;  /* 0x00180000010d7983 */ /* 0x004ea80000300800 */
[----:B------:R-:W2:Y:S04]  /*525c0*/  LDL.LU R3, [R1+0x1808] ;  /* 0x0018080001037983 */ /* 0x000ea80000300800 */
[----:B------:R1:W-:Y:S01]  /*525d0*/  LDGSTS.E [R2+0x9f00], desc[UR14][R4.64], P1 ;  /* 0x09f0000004027fae */ /* 0x0003e2000892184e */
[----:B------:R-:W-:-:S04]  /*525e0*/  IADD3 R8, P0, R8, UR13, RZ ;  /* 0x0000000d08087c10 */ /* 0x000fc8000ff1e0ff */
[----:B----4-:R-:W-:Y:S01]  /*525f0*/  IADD3.X R14, R14, UR7, RZ, P0, !PT ;  /* 0x000000070e0e7c10 */ /* 0x010fe200087fe4ff */
[----:B------:R-:W-:Y:S04]  /*52600*/  STL [R1+0x1718], R8 ;  /* 0x0017180801007387 */ /* 0x000fe80000100800 */
[----:B------:R4:W-:Y:S01]  /*52610*/  STL [R1+0x1714], R14 ;  /* 0x0017140e01007387 */ /* 0x0009e20000100800 */
[----:B-1----:R-:W-:Y:S01]  /*52620*/  IMAD.MOV.U32 R5, RZ, RZ, R14 ;  /* 0x000000ffff057224 */ /* 0x002fe200078e000e */
[----:B------:R-:W-:Y:S01]  /*52630*/  MOV R4, R8 ;  /* 0x0000000800047202 */ /* 0x000fe20000000f00 */
[----:B------:R-:W-:Y:S01]  /*52640*/  UISETP.GT.AND UP1, UPT, UR17, 0x2b, UPT ;  /* 0x0000002b1100788c */ /* 0x000fe2000bf24270 */
[----:B----4-:R-:W4:Y:S04]  /*52650*/  LDL.LU R14, [R1+0x17fc] ;  /* 0x0017fc00010e7983 */ /* 0x010f280000300800 */
        /* <DEDUP_REMOVED lines=9> */
[----:B------:R-:W-:-:S05]  /*526f0*/  IADD3.X R11, R11, UR7, RZ, P1, !PT ;  /* 0x000000070b0b7c10 */ /* 0x000fca0008ffe4ff */
[----:B------:R-:W-:Y:S01]  /*52700*/  IMAD.MOV.U32 R5, RZ, RZ, R11 ;  /* 0x000000ffff057224 */ /* 0x000fe200078e000b */
[----:B------:R-:W-:Y:S01]  /*52710*/  STL [R1+0x17dc], R11 ;  /* 0x0017dc0b01007387 */ /* 0x000fe20000100800 */
[----:B------:R-:W-:-:S03]  /*52720*/  IADD3.X R10, R10, UR7, RZ, P2, !PT ;  /* 0x000000070a0a7c10 */ /* 0x000fc600097fe4ff */
[----:B------:R1:W-:Y:S04]  /*52730*/  STL [R1+0x17e8], R9 ;  /* 0x0017e80901007387 */ /* 0x0003e80000100800 */
[----:B---3--:R-:W3:Y:S01]  /*52740*/  LDL.LU R7, [R1+0x1810] ;  /* 0x0018100001077983 */ /* 0x008ee20000300800 */
[----:B------:R-:W-:-:S03]  /*52750*/  IADD3 R15, P1, R15, UR13, RZ ;  /* 0x0000000d0f0f7c10 */ /* 0x000fc6000ff3e0ff */
[----:B------:R1:W-:Y:S04]  /*52760*/  LDGSTS.E [R2+0xac00], desc[UR14][R4.64], P0 ;  /* 0x0ac0000004027fae */ /* 0x0003e8000812184e */
[----:B------:R1:W-:Y:S01]  /*52770*/  STL [R1+0x17e4], R10 ;  /* 0x0017e40a01007387 */ /* 0x0003e20000100800 */
[----:B------:R-:W-:Y:S02]  /*52780*/  IADD3 R6, P2, R6, UR13, RZ ;  /* 0x0000000d06067c10 */ /* 0x000fe4000ff5e0ff */
[----:B-1----:R-:W-:Y:S02]  /*52790*/  MOV R4, R9 ;  /* 0x0000000900047202 */ /* 0x002fe40000000f00 */
[----:B------:R-:W3:Y:S01]  /*527a0*/  LDL.LU R9, [R1+0x180c] ;  /* 0x00180c0001097983 */ /* 0x000ee20000300800 */
[----:B------:R-:W-:-:S03]  /*527b0*/  IMAD.MOV.U32 R5, RZ, RZ, R10 ;  /* 0x000000ffff057224 */ /* 0x000fc600078e000a */
[----:B------:R-:W3:Y:S04]  /*527c0*/  LDL.LU R10, [R1+0x1818] ;  /* 0x00181800010a7983 */ /* 0x000ee80000300800 */
[----:B------:R-:W3:Y:S01]  /*527d0*/  LDL.LU R11, [R1+0x18e0] ;  /* 0x0018e000010b7983 */ /* 0x000ee20000300800 */
[----:B------:R-:W-:-:S03]  /*527e0*/  IADD3.X R16, R16, UR7, RZ, P1, !PT ;  /* 0x0000000710107c10 */ /* 0x000fc60008ffe4ff */
[----:B------:R-:W-:Y:S04]  /*527f0*/  STL [R1+0x17f0], R15 ;  /* 0x0017f00f01007387 */ /* 0x000fe80000100800 */
[----:B------:R1:W-:Y:S04]  /*52800*/  LDGSTS.E [R2+0xac80], desc[UR14][R4.64], P0 ;  /* 0x0ac8000004027fae */ /* 0x0003e8000812184e */
[----:B------:R1:W-:Y:S04]  /*52810*/  STL [R1+0x17ec], R16 ;  /* 0x0017ec1001007387 */ /* 0x0003e80000100800 */
[----:B------:R-:W-:Y:S01]  /*52820*/  STL [R1+0x17f8], R6 ;  /* 0x0017f80601007387 */ /* 0x000fe20000100800 */
[----:B------:R-:W-:Y:S01]  /*52830*/  IADD3.X R12, R12, UR7, RZ, P2, !PT ;  /* 0x000000070c0c7c10 */ /* 0x000fe200097fe4ff */
[----:B-1----:R-:W-:-:S02]  /*52840*/  IMAD.MOV.U32 R5, RZ, RZ, R16 ;  /* 0x000000ffff057224 */ /* 0x002fc400078e0010 */
[----:B------:R-:W3:Y:S01]  /*52850*/  LDL.LU R16, [R1+0x1814] ;  /* 0x0018140001107983 */ /* 0x000ee20000300800 */
[----:B------:R-:W-:Y:S02]  /*52860*/  MOV R4, R15 ;  /* 0x0000000f00047202 */ /* 0x000fe40000000f00 */
[----:B--2---:R-:W-:Y:S01]  /*52870*/  IADD3 R13, P1, R13, UR13, RZ ;  /* 0x0000000d0d0d7c10 */ /* 0x004fe2000ff3e0ff */
[----:B------:R1:W-:Y:S01]  /*52880*/  STL [R1+0x17f4], R12 ;  /* 0x0017f40c01007387 */ /* 0x0003e20000100800 */
[----:B------:R-:W-:-:S03]  /*52890*/  IADD3 R3, P2, R3, UR13, RZ ;  /* 0x0000000d03037c10 */ /* 0x000fc6000ff5e0ff */
[----:B------:R2:W-:Y:S04]  /*528a0*/  LDGSTS.E [R2+0xad00], desc[UR14][R4.64], P0 ;  /* 0x0ad0000004027fae */ /* 0x0005e8000812184e */
[----:B------:R-:W3:Y:S01]  /*528b0*/  LDL.LU R15, [R1+0x18dc] ;  /* 0x0018dc00010f7983 */ /* 0x000ee20000300800 */
[----:B--2---:R-:W-:Y:S01]  /*528c0*/  MOV R4, R6 ;  /* 0x0000000600047202 */ /* 0x004fe20000000f00 */
[----:B------:R-:W-:Y:S02]  /*528d0*/  IMAD.MOV.U32 R5, RZ, RZ, R12 ;  /* 0x000000ffff057224 */ /* 0x000fe400078e000c */
[----:B-1----:R-:W2:Y:S04]  /*528e0*/  LDL.LU R12, [R1+0x18e8] ;  /* 0x0018e800010c7983 */ /* 0x002ea80000300800 */
[----:B------:R-:W2:Y:S04]  /*528f0*/  LDL.LU R6, [R1+0x18f0] ;  /* 0x0018f00001067983 */ /* 0x000ea80000300800 */
[----:B------:R-:W-:Y:S04]  /*52900*/  STL [R1+0x1800], R13 ;  /* 0x0018000d01007387 */ /* 0x000fe80000100800 */
[----:B------:R1:W-:Y:S02]  /*52910*/  LDGSTS.E [R2+0xad80], desc[UR14][R4.64], P0 ;  /* 0x0ad8000004027fae */ /* 0x0003e4000812184e */
[----:B-1----:R-:W-:-:S02]  /*52920*/  MOV R4, R13 ;  /* 0x0000000d00047202 */ /* 0x002fc40000000f00 */
[----:B----4-:R-:W-:-:S05]  /*52930*/  IADD3.X R14, R14, UR7, RZ, P1, !PT ;  /* 0x000000070e0e7c10 */ /* 0x010fca0008ffe4ff */
[----:B------:R1:W-:Y:S01]  /*52940*/  STL [R1+0x17fc], R14 ;  /* 0x0017fc0e01007387 */ /* 0x0003e20000100800 */
[----:B------:R-:W-:Y:S01]  /*52950*/  IMAD.MOV.U32 R5, RZ, RZ, R14 ;  /* 0x000000ffff057224 */ /* 0x000fe200078e000e */
[----:B------:R-:W-:Y:S02]  /*52960*/  IADD3.X R8, R8, UR7, RZ, P2, !PT ;  /* 0x0000000708087c10 */ /* 0x000fe400097fe4ff */
[----:B------:R-:W-:Y:S04]  /*52970*/  STL [R1+0x1808], R3 ;  /* 0x0018080301007387 */ /* 0x000fe80000100800 */
[----:B------:R4:W-:Y:S04]  /*52980*/  LDGSTS.E [R2+0xae00], desc[UR14][R4.64], P0 ;  /* 0x0ae0000004027fae */ /* 0x0009e8000812184e */
[----:B-1----:R-:W2:Y:S04]  /*52990*/  LDL.LU R14, [R1+0x18e4] ;  /* 0x0018e400010e7983 */ /* 0x002ea80000300800 */
[----:B------:R1:W-:Y:S04]  /*529a0*/  STL [R1+0x1804], R8 ;  /* 0x0018040801007387 */ /* 0x0003e80000100800 */
[----:B------:R-:W2:Y:S01]  /*529b0*/  LDL.LU R13, [R1+0x18ec] ;  /* 0x0018ec00010d7983 */ /* 0x000ea20000300800 */
[----:B----4-:R-:W-:Y:S01]  /*529c0*/  MOV R4, R3 ;  /* 0x0000000300047202 */ /* 0x010fe20000000f00 */
[----:B------:R-:W-:Y:S01]  /*529d0*/  IMAD.MOV.U32 R5, RZ, RZ, R8 ;  /* 0x000000ffff057224 */ /* 0x000fe200078e0008 */
[----:B------:R-:W-:Y:S01]  /*529e0*/  UISETP.GT.AND UP1, UPT, UR17, 0x2f, UPT ;  /* 0x0000002f1100788c */ /* 0x000fe2000bf24270 */
[----:B-1----:R-:W4:Y:S04]  /*529f0*/  LDL.LU R8, [R1+0x18f8] ;  /* 0x0018f80001087983 */ /* 0x002f280000300800 */
[----:B------:R-:W4:Y:S04]  /*52a00*/  LDL.LU R3, [R1+0x1900] ;  /* 0x0019000001037983 */ /* 0x000f280000300800 */
[----:B------:R1:W-:Y:S01]  /*52a10*/  LDGSTS.E [R2+0xae80], desc[UR14][R4.64], P0 ;  /* 0x0ae8000004027fae */ /* 0x0003e2000812184e */
[----:B------:R-:W-:-:S04]  /*52a20*/  USEL UR12, URZ, 0x4, !UP1 ;  /* 0x000000043f0c7887 */ /* 0x000fc8000c800000 */
[----:B------:R-:W-:Y:S01]  /*52a30*/  USEL UR12, UR12, URZ, !UP0 ;  /* 0x0000003f0c0c7287 */ /* 0x000fe2000c000000 */
[----:B---3--:R-:W-:-:S05]  /*52a40*/  IADD3 R7, P1, R7, UR13, RZ ;  /* 0x0000000d07077c10 */ /* 0x008fca000ff3e0ff */
[----:B------:R-:W-:Y:S01]  /*52a50*/  STL [R1+0x1810], R7 ;  /* 0x0018100701007387 */ /* 0x000fe20000100800 */
[----:B-1----:R-:W-:Y:S02]  /*52a60*/  MOV R4, R7 ;  /* 0x0000000700047202 */ /* 0x002fe40000000f00 */
[----:B------:R-:W-:-:S05]  /*52a70*/  IADD3.X R9, R9, UR7, RZ, P1, !PT ;  /* 0x0000000709097c10 */ /* 0x000fca0008ffe4ff */
[----:B------:R1:W-:Y:S01]  /*52a80*/  STL [R1+0x180c], R9 ;  /* 0x00180c0901007387 */ /* 0x0003e20000100800 */
[----:B------:R-:W-:Y:S01]  /*52a90*/  IMAD.MOV.U32 R5, RZ, RZ, R9 ;  /* 0x000000ffff057224 */ /* 0x000fe200078e0009 */
[----:B------:R-:W-:Y:S02]  /*52aa0*/  IADD3 R10, P2, R10, UR13, RZ ;  /* 0x0000000d0a0a7c10 */ /* 0x000fe4000ff5e0ff */
[----:B------:R-:W-:Y:S02]  /*52ab0*/  IADD3 R11, P3, R11, UR13, RZ ;  /* 0x0000000d0b0b7c10 */ /* 0x000fe4000ff7e0ff */
[----:B------:R3:W-:Y:S04]  /*52ac0*/  LDGSTS.E [R2+0xaf00], desc[UR14][R4.64], P0 ;  /* 0x0af0000004027fae */ /* 0x0007e8000812184e */
[----:B-1----:R-:W4:Y:S04]  /*52ad0*/  LDL.LU R9, [R1+0x18f4] ;  /* 0x0018f40001097983 */ /* 0x002f280000300800 */
[----:B------:R-:W4:Y:S01]  /*52ae0*/  LDL.LU R7, [R1+0x18fc] ;  /* 0x0018fc0001077983 */ /* 0x000f220000300800 */
[----:B------:R-:W-:-:S02]  /*52af0*/  ISETP.NE.U32.AND P1, PT, RZ, UR12, PT ;  /* 0x0000000cff007c0c */ /* 0x000fc4000bf25070 */
[----:B---3--:R-:W-:Y:S02]  /*52b00*/  MOV R4, R10 ;  /* 0x0000000a00047202 */ /* 0x008fe40000000f00 */
[----:B------:R-:W-:Y:S01]  /*52b10*/  IADD3.X R16, R16, UR7, RZ, P2, !PT ;  /* 0x0000000710107c10 */ /* 0x000fe200097fe4ff */
[----:B------:R1:W-:Y:S04]  /*52b20*/  STL [R1+0x1818], R10 ;  /* 0x0018180a01007387 */ /* 0x0003e80000100800 */
[----:B------:R-:W-:Y:S01]  /*52b30*/  IMAD.MOV.U32 R5, RZ, RZ, R16 ;  /* 0x000000ffff057224 */ /* 0x000fe200078e0010 */
[----:B------:R-:W-:Y:S04]  /*52b40*/  STL [R1+0x1814], R16 ;  /* 0x0018141001007387 */ /* 0x000fe80000100800 */
[----:B------:R3:W-:Y:S01]  /*52b50*/  STL [R1+0x18e0], R11 ;  /* 0x0018e00b01007387 */ /* 0x0007e20000100800 */
[----:B------:R-:W-:-:S03]  /*52b60*/  IADD3.X R15, R15, UR7, RZ, P3, !PT ;  /* 0x000000070f0f7c10 */ /* 0x000fc60009ffe4ff */
[----:B------:R1:W-:Y:S04]  /*52b70*/  LDGSTS.E [R2+0xaf80], desc[UR14][R4.64], P0 ;  /* 0x0af8000004027fae */ /* 0x0003e8000812184e */
[----:B------:R-:W4:Y:S01]  /*52b80*/  LDL.LU R17, [R1+0x1908] ;  /* 0x0019080001117983 */ /* 0x000f220000300800 */
[----:B--2---:R-:W-:-:S03]  /*52b90*/  IADD3 R12, P0, R12, UR13, RZ ;  /* 0x0000000d0c0c7c10 */ /* 0x004fc6000ff1e0ff */
[----:B------:R-:W-:Y:S01]  /*52ba0*/  STL [R1+0x18dc], R15 ;  /* 0x0018dc0f01007387 */ /* 0x000fe20000100800 */
[----:B-1----:R-:W-:Y:S01]  /*52bb0*/  MOV R4, R11 ;  /* 0x0000000b00047202 */ /* 0x002fe20000000f00 */
[----:B------:R-:W-:Y:S02]  /*52bc0*/  IMAD.MOV.U32 R5, RZ, RZ, R15 ;  /* 0x000000ffff057224 */ /* 0x000fe400078e000f */
[----:B------:R-:W2:Y:S01]  /*52bd0*/  LDL.LU R10, [R1+0x1910] ;  /* 0x00191000010a7983 */ /* 0x000ea20000300800 */
[----:B------:R-:W-:-:S03]  /*52be0*/  IADD3 R6, P2, R6, UR13, RZ ;  /* 0x0000000d06067c10 */ /* 0x000fc6000ff5e0ff */
[----:B------:R-:W2:Y:S04]  /*52bf0*/  LDL.LU R18, [R1+0x1904] ;  /* 0x0019040001127983 */ /* 0x000ea80000300800 */
[----:B---3--:R-:W3:Y:S04]  /*52c00*/  LDL.LU R11, [R1+0x190c] ;  /* 0x00190c00010b7983 */ /* 0x008ee80000300800 */
        /* <DEDUP_REMOVED lines=8> */
[----:B------:R-:W3:Y:S04]  /*52c90*/  LDL.LU R12, [R1+0x1918] ;  /* 0x00191800010c7983 */ /* 0x000ee80000300800 */
[----:B------:R1:W-:Y:S04]  /*52ca0*/  LDGSTS.E [R2+0xbc80], desc[UR14][R4.64], P1 ;  /* 0x0bc8000004027fae */ /* 0x0003e8000892184e */
[----:B------:R4:W-:Y:S01]  /*52cb0*/  STL [R1+0x18ec], R13 ;  /* 0x0018ec0d01007387 */ /* 0x0009e20000100800 */
[----:B-1----:R-:W-:-:S03]  /*52cc0*/  IMAD.MOV.U32 R5, RZ, RZ, R13 ;  /* 0x000000ffff057224 */ /* 0x002fc600078e000d */
[----:B----4-:R-:W4:Y:S01]  /*52cd0*/  LDL.LU R13, [R1+0x1914] ;  /* 0x00191400010d7983 */ /* 0x010f220000300800 */
[----:B------:R-:W-:Y:S02]  /*52ce0*/  IADD3 R8, P0, R8, UR13, RZ ;  /* 0x0000000d08087c10 */ /* 0x000fe4000ff1e0ff */
[----:B------:R-:W-:Y:S01]  /*52cf0*/  IADD3 R3, P2, R3, UR13, RZ ;  /* 0x0000000d03037c10 */ /* 0x000fe2000ff5e0ff */
[----:B------:R-:W4:Y:S01]  /*52d00*/  LDL.LU R15, [R1+0x19e0] ;  /* 0x0019e000010f7983 */ /* 0x000f220000300800 */
[----:B------:R-:W-:-:S03]  /*52d10*/  MOV R4, R6 ;  /* 0x0000000600047202 */ /* 0x000fc60000000f00 */
[----:B------:R-:W4:Y:S04]  /*52d20*/  LDL.LU R6, [R1+0x19e8] ;  /* 0x0019e80001067983 */ /* 0x000f280000300800 */
[----:B------:R1:W-:Y:S04]  /*52d30*/  STL [R1+0x18f8], R8 ;  /* 0x0018f80801007387 */ /* 0x0003e80000100800 */
[----:B------:R1:W-:Y:S02]  /*52d40*/  LDGSTS.E [R2+0xbd00], desc[UR14][R4.64], P1 ;  /* 0x0bd0000004027fae */ /* 0x0003e4000892184e */
[----:B-1----:R-:W-:-:S02]  /*52d50*/  MOV R4, R8 ;  /* 0x0000000800047202 */ /* 0x002fc40000000f00 */
[----:B------:R-:W-:-:S05]  /*52d60*/  IADD3.X R9, R9, UR7, RZ, P0, !PT ;  /* 0x0000000709097c10 */ /* 0x000fca00087fe4ff */
[----:B------:R-:W-:Y:S01]  /*52d70*/  STL [R1+0x18f4], R9 ;  /* 0x0018f40901007387 */ /* 0x000fe20000100800 */
[----:B------:R-:W-:Y:S01]  /*52d80*/  IADD3.X R7, R7, UR7, RZ, P2, !PT ;  /* 0x0000000707077c10 */ /* 0x000fe200097fe4ff */
[----:B------:R-:W-:Y:S02]  /*52d90*/  IMAD.MOV.U32 R5, RZ, RZ, R9 ;  /* 0x000000ffff057224 */ /* 0x000fe400078e0009 */
[----:B------:R-:W-:Y:S04]  /*52da0*/  STL [R1+0x1900], R3 ;  /* 0x0019000301007387 */ /* 0x000fe80000100800 */
[----:B------:R-:W4:Y:S04]  /*52db0*/  LDL.LU R16, [R1+0x19dc] ;  /* 0x0019dc0001107983 */ /* 0x000f280000300800 */
[----:B------:R1:W-:Y:S04]  /*52dc0*/  STL [R1+0x18fc], R7 ;  /* 0x0018fc0701007387 */ /* 0x0003e80000100800 */
[----:B------:R-:W4:Y:S04]  /*52dd0*/  LDL.LU R8, [R1+0x19e4] ;  /* 0x0019e40001087983 */ /* 0x000f280000300800 */
[----:B------:R1:W-:Y:S04]  /*52de0*/  LDGSTS.E [R2+0xbd80], desc[UR14][R4.64], P1 ;  /* 0x0bd8000004027fae */ /* 0x0003e8000892184e */
[----:B------:R-:W4:Y:S01]  /*52df0*/  LDL.LU R14, [R1+0x19ec] ;  /* 0x0019ec00010e7983 */ /* 0x000f220000300800 */
[----:B------:R-:W-:Y:S01]  /*52e00*/  IADD3 R17, P0, R17, UR13, RZ ;  /* 0x0000000d11117c10 */ /* 0x000fe2000ff1e0ff */
[----:B-1----:R-:W-:-:S02]  /*52e10*/  IMAD.MOV.U32 R5, RZ, RZ, R7 ;  /* 0x000000ffff057224 */ /* 0x002fc400078e0007 */
[----:B------:R-:W4:Y:S01]  /*52e20*/  LDL.LU R7, [R1+0x19f0] ;  /* 0x0019f00001077983 */ /* 0x000f220000300800 */
[----:B------:R-:W-:-:S03]  /*52e30*/  MOV R4, R3 ;  /* 0x0000000300047202 */ /* 0x000fc60000000f00 */
[----:B------:R-:W4:Y:S01]  /*52e40*/  LDL.LU R9, [R1+0x19f4] ;  /* 0x0019f40001097983 */ /* 0x000f220000300800 */
[----:B--2---:R-:W-:-:S03]  /*52e50*/  IADD3 R10, P2, R10, UR13, RZ ;  /* 0x0000000d0a0a7c10 */ /* 0x004fc6000ff5e0ff */
[----:B------:R-:W2:Y:S01]  /*52e60*/  LDL.LU R3, [R1+0x19f8] ;  /* 0x0019f80001037983 */ /* 0x000ea20000300800 */
[----:B------:R-:W-:-:S03]  /*52e70*/  IADD3.X R18, R18, UR7, RZ, P0, !PT ;  /* 0x0000000712127c10 */ /* 0x000fc600087fe4ff */
[----:B------:R1:W-:Y:S01]  /*52e80*/  LDGSTS.E [R2+0xbe00], desc[UR14][R4.64], P1 ;  /* 0x0be0000004027fae */ /* 0x0003e2000892184e */
[----:B---3--:R-:W-:-:S03]  /*52e90*/  IADD3.X R11, R11, UR7, RZ, P2, !PT ;  /* 0x000000070b0b7c10 */ /* 0x008fc600097fe4ff */
[----:B------:R-:W-:Y:S01]  /*52ea0*/  STL [R1+0x1908], R17 ;  /* 0x0019081101007387 */ /* 0x000fe20000100800 */
[----:B-1----:R-:W-:Y:S01]  /*52eb0*/  MOV R4, R17 ;  /* 0x0000001100047202 */ /* 0x002fe20000000f00 */
[----:B------:R-:W-:Y:S02]  /*52ec0*/  IMAD.MOV.U32 R5, RZ, RZ, R18 ;  /* 0x000000ffff057224 */ /* 0x000fe400078e0012 */
[----:B------:R-:W-:Y:S04]  /*52ed0*/  STL [R1+0x1904], R18 ;  /* 0x0019041201007387 */ /* 0x000fe80000100800 */
[----:B------:R1:W-:Y:S04]  /*52ee0*/  LDGSTS.E [R2+0xbe80], desc[UR14][R4.64], P1 ;  /* 0x0be8000004027fae */ /* 0x0003e8000892184e */
[----:B------:R3:W-:Y:S04]  /*52ef0*/  STL [R1+0x1910], R10 ;  /* 0x0019100a01007387 */ /* 0x0007e80000100800 */
[----:B------:R3:W-:Y:S01]  /*52f00*/  STL [R1+0x190c], R11 ;  /* 0x00190c0b01007387 */ /* 0x0007e20000100800 */
[----:B-1----:R-:W-:Y:S01]  /*52f10*/  MOV R4, R10 ;  /* 0x0000000a00047202 */ /* 0x002fe20000000f00 */
[----:B------:R-:W-:-:S02]  /*52f20*/  IMAD.MOV.U32 R5, RZ, RZ, R11 ;  /* 0x000000ffff057224 */ /* 0x000fc400078e000b */
[----:B---3--:R-:W3:Y:S04]  /*52f30*/  LDL.LU R10, [R1+0x1a00] ;  /* 0x001a0000010a7983 */ /* 0x008ee80000300800 */
[----:B------:R-:W3:Y:S04]  /*52f40*/  LDL.LU R11, [R1+0x1a08] ;  /* 0x001a0800010b7983 */ /* 0x000ee80000300800 */
[----:B------:R1:W-:Y:S01]  /*52f50*/  LDGSTS.E [R2+0xbf00], desc[UR14][R4.64], P1 ;  /* 0x0bf0000004027fae */ /* 0x0003e2000892184e */
[----:B------:R-:W-:-:S05]  /*52f60*/  IADD3 R12, P0, R12, UR13, RZ ;  /* 0x0000000d0c0c7c10 */ /* 0x000fca000ff1e0ff */
[----:B------:R-:W-:Y:S01]  /*52f70*/  STL [R1+0x1918], R12 ;  /* 0x0019180c01007387 */ /* 0x000fe20000100800 */
[----:B-1----:R-:W-:Y:S02]  /*52f80*/  MOV R4, R12 ;  /* 0x0000000c00047202 */ /* 0x002fe40000000f00 */
[----:B----4-:R-:W-:-:S05]  /*52f90*/  IADD3.X R13, R13, UR7, RZ, P0, !PT ;  /* 0x000000070d0d7c10 */ /* 0x010fca00087fe4ff */
        /* <DEDUP_REMOVED lines=8> */
[----:B------:R-:W-:-:S05]  /*53020*/  IADD3 R15, P1, R15, UR13, RZ ;  /* 0x0000000d0f0f7c10 */ /* 0x000fca000ff3e0ff */
[----:B------:R-:W-:Y:S02]  /*53030*/  ISETP.NE.U32.AND P0, PT, RZ, UR12, PT ;  /* 0x0000000cff007c0c */ /* 0x000fe4000bf05070 */
[----:B------:R-:W-:Y:S02]  /*53040*/  IADD3 R6, P2, R6, UR13, RZ ;  /* 0x0000000d06067c10 */ /* 0x000fe4000ff5e0ff */
[----:B-1----:R-:W-:Y:S01]  /*53050*/  MOV R4, R15 ;  /* 0x0000000f00047202 */ /* 0x002fe20000000f00 */
[----:B------:R-:W-:Y:S01]  /*53060*/  STL [R1+0x19e0], R15 ;  /* 0x0019e00f01007387 */ /* 0x000fe20000100800 */
[----:B------:R-:W-:-:S05]  /*53070*/  IADD3.X R16, R16, UR7, RZ, P1, !PT ;  /* 0x0000000710107c10 */ /* 0x000fca0008ffe4ff */
        /* <DEDUP_REMOVED lines=10> */
[----:B------:R-:W4:Y:S01]  /*53120*/  LDL.LU R8, [R1+0x1a0c] ;  /* 0x001a0c0001087983 */ /* 0x000f220000300800 */
[----:B--2---:R-:W-:-:S03]  /*53130*/  IADD3 R3, P2, R3, UR13, RZ ;  /* 0x0000000d03037c10 */ /* 0x004fc6000ff5e0ff */
[----:B------:R-:W2:Y:S01]  /*53140*/  LDL.LU R6, [R1+0x1a10] ;  /* 0x001a100001067983 */ /* 0x000ea20000300800 */
        /* <DEDUP_REMOVED lines=11> */
[----:B---3--:R-:W-:Y:S01]  /*53200*/  IADD3 R10, P1, R10, UR13, RZ ;  /* 0x0000000d0a0a7c10 */ /* 0x008fe2000ff3e0ff */
[----:B-1----:R-:W-:-:S02]  /*53210*/  IMAD.MOV.U32 R5, RZ, RZ, R9 ;  /* 0x000000ffff057224 */ /* 0x002fc400078e0009 */
[----:B------:R-:W3:Y:S01]  /*53220*/  LDL.LU R9, [R1+0x1a14] ;  /* 0x001a140001097983 */ /* 0x000ee20000300800 */
[----:B------:R-:W-:Y:S02]  /*53230*/  IADD3 R11, P2, R11, UR13, RZ ;  /* 0x0000000d0b0b7c10 */ /* 0x000fe4000ff5e0ff */
[----:B------:R-:W-:Y:S01]  /*53240*/  MOV R4, R3 ;  /* 0x0000000300047202 */ /* 0x000fe20000000f00 */
[----:B------:R-:W3:Y:S04]  /*53250*/  LDL.LU R18, [R1+0x1adc] ;  /* 0x001adc0001127983 */ /* 0x000ee80000300800 */
[----:B------:R-:W3:Y:S04]  /*53260*/  LDL.LU R15, [R1+0x1ae8] ;  /* 0x001ae800010f7983 */ /* 0x000ee80000300800 */
[----:B------:R-:W3:Y:S04]  /*53270*/  LDL.LU R3, [R1+0x1af0] ;  /* 0x001af00001037983 */ /* 0x000ee80000300800 */
[----:B------:R1:W-:Y:S04]  /*53280*/  STL [R1+0x1a00], R10 ;  /* 0x001a000a01007387 */ /* 0x0003e80000100800 */
[----:B------:R1:W-:Y:S02]  /*53290*/  LDGSTS.E [R2+0xcd80], desc[UR14][R4.64], P0 ;  /* 0x0cd8000004027fae */ /* 0x0003e4000812184e */
[----:B-1----:R-:W-:-:S02]  /*532a0*/  MOV R4, R10 ;  /* 0x0000000a00047202 */ /* 0x002fc40000000f00 */
[----:B----4-:R-:W-:-:S05]  /*532b0*/  IADD3.X R13, R13, UR7, RZ, P1, !PT ;  /* 0x000000070d0d7c10 */ /* 0x010fca0008ffe4ff */
[----:B------:R1:W-:Y:S01]  /*532c0*/  STL [R1+0x19fc], R13 ;  /* 0x0019fc0d01007387 */ /* 0x0003e20000100800 */
[----:B------:R-:W-:-:S03]  /*532d0*/  IADD3.X R12, R12, UR7, RZ, P2, !PT ;  /* 0x000000070c0c7c10 */ /* 0x000fc600097fe4ff */
[----:B------:R-:W-:Y:S04]  /*532e0*/  STL [R1+0x1a08], R11 ;  /* 0x001a080b01007387 */ /* 0x000fe80000100800 */
[----:B------:R-:W4:Y:S04]  /*532f0*/  LDL.LU R16, [R1+0x1ae4] ;  /* 0x001ae40001107983 */ /* 0x000f280000300800 */
[----:B------:R1:W-:Y:S04]  /*53300*/  STL [R1+0x1a04], R12 ;  /* 0x001a040c01007387 */ /* 0x0003e80000100800 */
[----:B------:R-:W4:Y:S01]  /*53310*/  LDL.LU R10, [R1+0x1aec] ;  /* 0x001aec00010a7983 */ /* 0x000f220000300800 */
[----:B------:R-:W-:-:S03]  /*53320*/  IMAD.MOV.U32 R5, RZ, RZ, R13 ;  /* 0x000000ffff057224 */ /* 0x000fc600078e000d */
[----:B------:R-:W4:Y:S04]  /*53330*/  LDL.LU R14, [R1+0x1af4] ;  /* 0x001af400010e7983 */ /* 0x000f280000300800 */
[----:B------:R1:W-:Y:S04]  /*53340*/  LDGSTS.E [R2+0xce00], desc[UR14][R4.64], P0 ;  /* 0x0ce0000004027fae */ /* 0x0003e8000812184e */
[----:B-1----:R-:W4:Y:S01]  /*53350*/  LDL.LU R13, [R1+0x1af8] ;  /* 0x001af800010d7983 */ /* 0x002f220000300800 */
[----:B------:R-:W-:Y:S01]  /*53360*/  UISETP.GT.AND UP1, UPT, UR17, 0x37, UPT ;  /* 0x000000371100788c */ /* 0x000fe2000bf24270 */
[----:B------:R-:W-:Y:S01]  /*53370*/  IMAD.MOV.U32 R5, RZ, RZ, R12 ;  /* 0x000000ffff057224 */ /* 0x000fe200078e000c */
[----:B------:R-:W-:Y:S01]  /*53380*/  MOV R4, R11 ;  /* 0x0000000b00047202 */ /* 0x000fe20000000f00 */
[----:B------:R-:W4:Y:S04]  /*53390*/  LDL.LU R12, [R1+0x1afc] ;  /* 0x001afc00010c7983 */ /* 0x000f280000300800 */
[----:B------:R-:W4:Y:S01]  /*533a0*/  LDL.LU R11, [R1+0x1b00] ;  /* 0x001b0000010b7983 */ /* 0x000f220000300800 */
[----:B------:R-:W-:-:S03]  /*533b0*/  USEL UR12, URZ, 0x4, !UP1 ;  /* 0x000000043f0c7887 */ /* 0x000fc6000c800000 */
[----:B------:R1:W-:Y:S01]  /*533c0*/  LDGSTS.E [R2+0xce80], desc[UR14][R4.64], P0 ;  /* 0x0ce8000004027fae */ /* 0x0003e2000812184e */
[----:B------:R-:W-:Y:S01]  /*533d0*/  USEL UR12, UR12, URZ, !UP0 ;  /* 0x0000003f0c0c7287 */ /* 0x000fe2000c000000 */
[----:B--2---:R-:W-:-:S04]  /*533e0*/  IADD3 R6, P1, R6, UR13, RZ ;  /* 0x0000000d06067c10 */ /* 0x004fc8000ff3e0ff */
[----:B------:R-:W-:Y:S02]  /*533f0*/  IADD3.X R8, R8, UR7, RZ, P1, !PT ;  /* 0x0000000708087c10 */ /* 0x000fe40008ffe4ff */
[----:B-1----:R-:W-:-:S03]  /*53400*/  MOV R4, R6 ;  /* 0x0000000600047202 */ /* 0x002fc60000000f00 */
[----:B------:R-:W-:Y:S01]  /*53410*/  IMAD.MOV.U32 R5, RZ, RZ, R8 ;  /* 0x000000ffff057224 */ /* 0x000fe200078e0008 */
[----:B------:R-:W-:Y:S01]  /*53420*/  STL [R1+0x1a10], R6 ;  /* 0x001a100601007387 */ /* 0x000fe20000100800 */
[----:B------:R-:W-:-:S03]  /*53430*/  ISETP.NE.U32.AND P1, PT, RZ, UR12, PT ;  /* 0x0000000cff007c0c */ /* 0x000fc6000bf25070 */
[----:B------:R1:W-:Y:S04]  /*53440*/  STL [R1+0x1a0c], R8 ;  /* 0x001a0c0801007387 */ /* 0x0003e80000100800 */
[----:B------:R2:W-:Y:S01]  /*53450*/  LDGSTS.E [R2+0xcf00], desc[UR14][R4.64], P0 ;  /* 0x0cf0000004027fae */ /* 0x0005e2000812184e */
[----:B------:R-:W-:-:S03]  /*53460*/  IADD3 R7, P2, R7, UR13, RZ ;  /* 0x0000000d07077c10 */ /* 0x000fc6000ff5e0ff */
[----:B-1----:R-:W4:Y:S04]  /*53470*/  LDL.LU R8, [R1+0x1b08] ;  /* 0x001b080001087983 */ /* 0x002f280000300800 */
[----:B------:R-:W4:Y:S01]  /*53480*/  LDL.LU R6, [R1+0x1b10] ;  /* 0x001b100001067983 */ /* 0x000f220000300800 */
[----:B--2---:R-:W-:Y:S02]  /*53490*/  MOV R4, R7 ;  /* 0x0000000700047202 */ /* 0x004fe40000000f00 */
[----:B------:R-:W-:Y:S01]  /*534a0*/  IADD3 R17, P3, R17, UR13, RZ ;  /* 0x0000000d11117c10 */ /* 0x000fe2000ff7e0ff */
[----:B------:R-:W-:Y:S01]  /*534b0*/  STL [R1+0x1a18], R7 ;  /* 0x001a180701007387 */ /* 0x000fe20000100800 */
[----:B---3--:R-:W-:-:S05]  /*534c0*/  IADD3.X R9, R9, UR7, RZ, P2, !PT ;  /* 0x0000000709097c10 */ /* 0x008fca00097fe4ff */
[----:B------:R-:W-:Y:S01]  /*534d0*/  IMAD.MOV.U32 R5, RZ, RZ, R9 ;  /* 0x000000ffff057224 */ /* 0x000fe200078e0009 */
[----:B------:R1:W-:Y:S01]  /*534e0*/  STL [R1+0x1a14], R9 ;  /* 0x001a140901007387 */ /* 0x0003e20000100800 */
[----:B------:R-:W-:-:S03]  /*534f0*/  IADD3.X R18, R18, UR7, RZ, P3, !PT ;  /* 0x0000000712127c10 */ /* 0x000fc60009ffe4ff */
[----:B------:R-:W-:Y:S04]  /*53500*/  STL [R1+0x1ae0], R17 ;  /* 0x001ae01101007387 */ /* 0x000fe80000100800 */
[----:B------:R2:W-:Y:S01]  /*53510*/  LDGSTS.E [R2+0xcf80], desc[UR14][R4.64], P0 ;  /* 0x0cf8000004027fae */ /* 0x0005e2000812184e */
[----:B------:R-:W-:-:S03]  /*53520*/  IADD3 R15, P0, R15, UR13, RZ ;  /* 0x0000000d0f0f7c10 */ /* 0x000fc6000ff1e0ff */
[----:B-1----:R-:W3:Y:S01]  /*53530*/  LDL.LU R9, [R1+0x1b04] ;  /* 0x001b040001097983 */ /* 0x002ee20000300800 */
[----:B------:R-:W-:-:S03]  /*53540*/  IADD3 R3, P2, R3, UR13, RZ ;  /* 0x0000000d03037c10 */ /* 0x000fc6000ff5e0ff */
[----:B------:R-:W-:Y:S01]  /*53550*/  STL [R1+0x1adc], R18 ;  /* 0x001adc1201007387 */ /* 0x000fe20000100800 */
[----:B--2---:R-:W-:Y:S01]  /*53560*/  MOV R4, R17 ;  /* 0x0000001100047202 */ /* 0x004fe20000000f00 */
[----:B------:R-:W-:Y:S02]  /*53570*/  IMAD.MOV.U32 R5, RZ, RZ, R18 ;  /* 0x000000ffff057224 */ /* 0x000fe400078e0012 */
[----:B------:R-:W2:Y:S04]  /*53580*/  LDL.LU R7, [R1+0x1b0c] ;  /* 0x001b0c0001077983 */ /* 0x000ea80000300800 */
[----:B------:R1:W-:Y:S04]  /*53590*/  LDGSTS.E [R2+0xdc00], desc[UR14][R4.64], P1 ;  /* 0x0dc0000004027fae */ /* 0x0003e8000892184e */
[----:B------:R-:W-:Y:S01]  /*535a0*/  STL [R1+0x1ae8], R15 ;  /* 0x001ae80f01007387 */ /* 0x000fe20000100800 */
[----:B-1----:R-:W-:-:S02]  /*535b0*/  MOV R4, R15 ;  /* 0x0000000f00047202 */ /* 0x002fc40000000f00 */
[----:B----4-:R-:W-:-:S05]  /*535c0*/  IADD3.X R16, R16, UR7, RZ, P0, !PT ;  /* 0x0000000710107c10 */ /* 0x010fca00087fe4ff */
[----:B------:R-:W-:Y:S01]  /*535d0*/  IMAD.MOV.U32 R5, RZ, RZ, R16 ;  /* 0x000000ffff057224 */ /* 0x000fe200078e0010 */
[----:B------:R-:W-:Y:S01]  /*535e0*/  IADD3.X R10, R10, UR7, RZ, P2, !PT ;  /* 0x000000070a0a7c10 */ /* 0x000fe200097fe4ff */
[----:B------:R-:W-:Y:S04]  /*535f0*/  STL [R1+0x1ae4], R16 ;  /* 0x001ae41001007387 */ /* 0x000fe80000100800 */
[----:B------:R-:W-:Y:S04]  /*53600*/  STL [R1+0x1af0], R3 ;  /* 0x001af00301007387 */ /* 0x000fe80000100800 */
[----:B------:R1:W-:Y:S04]  /*53610*/  LDGSTS.E [R2+0xdc80], desc[UR14][R4.64], P1 ;  /* 0x0dc8000004027fae */ /* 0x0003e8000892184e */
[----:B------:R4:W-:Y:S01]  /*53620*/  STL [R1+0x1aec], R10 ;  /* 0x001aec0a01007387 */ /* 0x0009e20000100800 */
[----:B-1----:R-:W-:Y:S01]  /*53630*/  IMAD.MOV.U32 R5, RZ, RZ, R10 ;  /* 0x000000ffff057224 */ /* 0x002fe200078e000a */
[----:B------:R-:W-:-:S02]  /*53640*/  MOV R4, R3 ;  /* 0x0000000300047202 */ /* 0x000fc40000000f00 */
[----:B----4-:R-:W4:Y:S04]  /*53650*/  LDL.LU R10, [R1+0x1b14] ;  /* 0x001b1400010a7983 */ /* 0x010f280000300800 */
[----:B------:R-:W4:Y:S01]  /*53660*/  LDL.LU R3, [R1+0x1b18] ;  /* 0x001b180001037983 */ /* 0x000f220000300800 */
[----:B------:R-:W-:Y:S02]  /*53670*/  IADD3 R13, P0, R13, UR13, RZ ;  /* 0x0000000d0d0d7c10 */ /* 0x000fe4000ff1e0ff */
[----:B------:R-:W-:Y:S01]  /*53680*/  IADD3 R11, P2, R11, UR13, RZ ;  /* 0x0000000d0b0b7c10 */ /* 0x000fe2000ff5e0ff */
[----:B------:R1:W-:Y:S01]  /*53690*/  LDGSTS.E [R2+0xdd00], desc[UR14][R4.64], P1 ;  /* 0x0dd0000004027fae */ /* 0x0003e2000892184e */
[----:B------:R-:W-:Y:S02]  /*536a0*/  IADD3.X R14, R14, UR7, RZ, P0, !PT ;  /* 0x000000070e0e7c10 */ /* 0x000fe400087fe4ff */
[----:B------:R-:W-:Y:S01]  /*536b0*/  IADD3.X R12, R12, UR7, RZ, P2, !PT ;  /* 0x000000070c0c7c10 */ /* 0x000fe200097fe4ff */
[----:B------:R-:W-:Y:S04]  /*536c0*/  STL [R1+0x1af8], R13 ;  /* 0x001af80d01007387 */ /* 0x000fe80000100800 */
[----:B------:R-:W-:Y:S04]  /*536d0*/  STL [R1+0x1af4], R14 ;  /* 0x001af40e01007387 */ /* 0x000fe80000100800 */
[----:B------:R-:W-:Y:S04]  /*536e0*/  STL [R1+0x1b00], R11 ;  /* 0x001b000b01007387 */ /* 0x000fe80000100800 */
[----:B------:R1:W-:Y:S04]  /*536f0*/  STL [R1+0x1afc], R12 ;  /* 0x001afc0c01007387 */ /* 0x0003e80000100800 */
[----:B------:R-:W4:Y:S04]  /*53700*/  LDL.LU R20, [R1+0x1bdc] ;  /* 0x001bdc0001147983 */ /* 0x000f280000300800 */
[----:B------:R-:W4:Y:S01]  /*53710*/  LDL.LU R19, [R1+0x1be0] ;  /* 0x001be00001137983 */ /* 0x000f220000300800 */
[----:B-1----:R-:W-:Y:S01]  /*53720*/  MOV R4, R13 ;  /* 0x0000000d00047202 */ /* 0x002fe20000000f00 */
[----:B------:R-:W-:-:S02]  /*53730*/  IMAD.MOV.U32 R5, RZ, RZ, R14 ;  /* 0x000000ffff057224 */ /* 0x000fc400078e000e */
[----:B------:R-:W4:Y:S04]  /*53740*/  LDL.LU R18, [R1+0x1be4] ;  /* 0x001be40001127983 */ /* 0x000f280000300800 */
[----:B------:R-:W4:Y:S04]  /*53750*/  LDL.LU R17, [R1+0x1be8] ;  /* 0x001be80001117983 */ /* 0x000f280000300800 */
[----:B------:R1:W-:Y:S04]  /*53760*/  LDGSTS.E [R2+0xdd80], desc[UR14][R4.64], P1 ;  /* 0x0dd8000004027fae */ /* 0x0003e8000892184e */
[----:B------:R-:W4:Y:S01]  /*53770*/  LDL.LU R15, [R1+0x1bf0] ;  /* 0x001bf000010f7983 */ /* 0x000f220000300800 */
[----:B-1----:R-:W-:-:S03]  /*53780*/  IMAD.MOV.U32 R5, RZ, RZ, R12 ;  /* 0x000000ffff057224 */ /* 0x002fc600078e000c */
[----:B------:R-:W4:Y:S01]  /*53790*/  LDL.LU R12, [R1+0x1bf8] ;  /* 0x001bf800010c7983 */ /* 0x000f220000300800 */
[----:B------:R-:W-:-:S05]  /*537a0*/  MOV R4, R11 ;  /* 0x0000000b00047202 */ /* 0x000fca0000000f00 */
[----:B------:R1:W-:Y:S01]  /*537b0*/  LDGSTS.E [R2+0xde00], desc[UR14][R4.64], P1 ;  /* 0x0de0000004027fae */ /* 0x0003e2000892184e */
[----:B------:R-:W-:Y:S02]  /*537c0*/  IADD3 R8, P0, R8, UR13, RZ ;  /* 0x0000000d08087c10 */ /* 0x000fe4000ff1e0ff */
[----:B------:R-:W-:-:S03]  /*537d0*/  IADD3 R6, P2, R6, UR13, RZ ;  /* 0x0000000d06067c10 */ /* 0x000fc6000ff5e0ff */
[----:B------:R-:W-:Y:S01]  /*537e0*/  STL [R1+0x1b08], R8 ;  /* 0x001b080801007387 */ /* 0x000fe20000100800 */
[----:B-1----:R-:W-:Y:S02]  /*537f0*/  MOV R4, R8 ;  /* 0x0000000800047202 */ /* 0x002fe40000000f00 */
[----:B---3--:R-:W-:-:S05]  /*53800*/  IADD3.X R9, R9, UR7, RZ, P0, !PT ;  /* 0x0000000709097c10 */ /* 0x008fca00087fe4ff */
[----:B------:R1:W-:Y:S04]  /*53810*/  STL [R1+0x1b04], R9 ;  /* 0x001b040901007387 */ /* 0x0003e80000100800 */
[----:B------:R-:W-:Y:S01]  /*53820*/  STL [R1+0x1b10], R6 ;  /* 0x001b100601007387 */ /* 0x000fe20000100800 */
[----:B--2---:R-:W-:-:S03]  /*53830*/  IADD3.X R7, R7, UR7, RZ, P2, !PT ;  /* 0x0000000707077c10 */ /* 0x004fc600097fe4ff */
[----:B------:R-:W2:Y:S01]  /*53840*/  LDL.LU R16, [R1+0x1bec] ;  /* 0x001bec0001107983 */ /* 0x000ea20000300800 */
[----:B------:R-:W-:-:S03]  /*53850*/  IMAD.MOV.U32 R5, RZ, RZ, R9 ;  /* 0x000000ffff057224 */ /* 0x000fc600078e0009 */
[----:B------:R3:W-:Y:S04]  /*53860*/  STL [R1+0x1b0c], R7 ;  /* 0x001b0c0701007387 */ /* 0x0007e80000100800 */
[----:B------:R-:W2:Y:S04]  /*53870*/  LDL.LU R13, [R1+0x1bf4] ;  /* 0x001bf400010d7983 */ /* 0x000ea80000300800 */
[----:B-1----:R-:W2:Y:S04]  /*53880*/  LDL.LU R9, [R1+0x1bfc] ;  /* 0x001bfc0001097983 */ /* 0x002ea80000300800 */
[----:B------:R-:W2:Y:S04]  /*53890*/  LDL.LU R8, [R1+0x1c00] ;  /* 0x001c000001087983 */ /* 0x000ea80000300800 */
[----:B------:R1:W-:Y:S02]  /*538a0*/  LDGSTS.E [R2+0xde80], desc[UR14][R4.64], P1 ;  /* 0x0de8000004027fae */ /* 0x0003e4000892184e */
[----:B-1----:R-:W-:Y:S01]  /*538b0*/  IMAD.MOV.U32 R5, RZ, RZ, R7 ;  /* 0x000000ffff057224 */ /* 0x002fe200078e0007 */
[----:B------:R-:W-:Y:S01]  /*538c0*/  MOV R4, R6 ;  /* 0x0000000600047202 */ /* 0x000fe20000000f00 */
[----:B---3--:R-:W3:Y:S04]  /*538d0*/  LDL.LU R7, [R1+0x1c04] ;  /* 0x001c040001077983 */ /* 0x008ee80000300800 */
[----:B------:R-:W3:Y:S04]  /*538e0*/  LDL.LU R6, [R1+0x1c08] ;  /* 0x001c080001067983 */ /* 0x000ee80000300800 */
[----:B------:R1:W-:Y:S01]  /*538f0*/  LDGSTS.E [R2+0xdf00], desc[UR14][R4.64], P1 ;  /* 0x0df0000004027fae */ /* 0x0003e2000892184e */
[----:B----4-:R-:W-:-:S04]  /*53900*/  IADD3 R3, P0, R3, UR13, RZ ;  /* 0x0000000d03037c10 */ /* 0x010fc8000ff1e0ff */
[----:B------:R-:W-:Y:S01]  /*53910*/  IADD3.X R10, R10, UR7, RZ, P0, !PT ;  /* 0x000000070a0a7c10 */ /* 0x000fe200087fe4ff */
[----:B------:R-:W-:Y:S04]  /*53920*/  STL [R1+0x1b18], R3 ;  /* 0x001b180301007387 */ /* 0x000fe80000100800 */
[----:B------:R4:W-:Y:S01]  /*53930*/  STL [R1+0x1b14], R10 ;  /* 0x001b140a01007387 */ /* 0x0009e20000100800 */
[----:B-1----:R-:W-:-:S03]  /*53940*/  IMAD.MOV.U32 R5, RZ, RZ, R10 ;  /* 0x000000ffff057224 */ /* 0x002fc600078e000a */
[----:B------:R-:W3:Y:S01]  /*53950*/  LDL.LU R11, [R1+0x1c0c] ;  /* 0x001c0c00010b7983 */ /* 0x000ee20000300800 */
[----:B------:R-:W-:-:S03]  /*53960*/  MOV R4, R3 ;  /* 0x0000000300047202 */ /* 0x000fc60000000f00 */
[----:B----4-:R-:W4:Y:S04]  /*53970*/  LDL.LU R10, [R1+0x1c10] ;  /* 0x001c1000010a7983 */ /* 0x010f280000300800 */
[----:B------:R-:W4:Y:S04]  /*53980*/  LDL.LU R14, [R1+0x1c14] ;  /* 0x001c1400010e7983 */ /* 0x000f280000300800 */
[----:B------:R-:W4:Y:S01]  /*53990*/  LDL.LU R3, [R1+0x1c18] ;  /* 0x001c180001037983 */ /* 0x000f220000300800 */
[----:B------:R-:W-:-:S03]  /*539a0*/  UISETP.GT.AND UP1, UPT, UR17, 0x3b, UPT ;  /* 0x0000003b1100788c */ /* 0x000fc6000bf24270 */
[----:B------:R1:W-:Y:S01]  /*539b0*/  LDGSTS.E [R2+0xdf80], desc[UR14][R4.64], P1 ;  /* 0x0df8000004027fae */ /* 0x0003e2000892184e */
[----:B------:R-:W-:-:S04]  /*539c0*/  USEL UR12, URZ, 0x4, !UP1 ;  /* 0x000000043f0c7887 */ /* 0x000fc8000c800000 */
[----:B------:R-:W-:Y:S01]  /*539d0*/  USEL UR12, UR12, URZ, !UP0 ;  /* 0x0000003f0c0c7287 */ /* 0x000fe2000c000000 */
[----:B------:R-:W-:-:S05]  /*539e0*/  IADD3 R19, P1, R19, UR13, RZ ;  /* 0x0000000d13137c10 */ /* 0x000fca000ff3e0ff */
[----:B------:R-:W-:Y:S02]  /*539f0*/  ISETP.NE.U32.AND P0, PT, RZ, UR12, PT ;  /* 0x0000000cff007c0c */ /* 0x000fe4000bf05070 */
[----:B------:R-:W-:Y:S02]  /*53a00*/  IADD3.X R20, R20, UR7, RZ, P1, !PT ;  /* 0x0000000714147c10 */ /* 0x000fe40008ffe4ff */
[----:B------:R-:W-:Y:S02]  /*53a10*/  IADD3 R17, P2, R17, UR13, RZ ;  /* 0x0000000d11117c10 */ /* 0x000fe4000ff5e0ff */
[----:B-1----:R-:W-:Y:S01]  /*53a20*/  MOV R4, R19 ;  /* 0x0000001300047202 */ /* 0x002fe20000000f00 */
[----:B------:R-:W-:Y:S01]  /*53a30*/  IMAD.MOV.U32 R5, RZ, RZ, R20 ;  /* 0x000000ffff057224 */ /* 0x000fe200078e0014 */
[----:B------:R-:W-:Y:S02]  /*53a40*/  IADD3.X R18, R18, UR7, RZ, P2, !PT ;  /* 0x0000000712127c10 */ /* 0x000fe400097fe4ff */
[----:B------:R-:W-:-:S03]  /*53a50*/  IADD3 R15, P1, R15, UR13, RZ ;  /* 0x0000000d0f0f7c10 */ /* 0x000fc6000ff3e0ff */
[----:B------:R1:W-:Y:S01]  /*53a60*/  LDGSTS.E [R2+0xec00], desc[UR14][R4.64], P0 ;  /* 0x0ec0000004027fae */ /* 0x0003e2000812184e */
[----:B------:R-:W-:Y:S02]  /*53a70*/  IADD3 R12, P2, R12, UR13, RZ ;  /* 0x0000000d0c0c7c10 */ /* 0x000fe4000ff5e0ff */
[----:B-1----:R-:W-:Y:S01]  /*53a80*/  MOV R4, R17 ;  /* 0x0000001100047202 */ /* 0x002fe20000000f00 */
[----:B------:R-:W-:-:S05]  /*53a90*/  IMAD.MOV.U32 R5, RZ, RZ, R18 ;  /* 0x000000ffff057224 */ /* 0x000fca00078e0012 */
[----:B------:R1:W-:Y:S04]  /*53aa0*/  LDGSTS.E [R2+0xec80], desc[UR14][R4.64], P0 ;  /* 0x0ec8000004027fae */ /* 0x0003e8000812184e */
[----:B------:R-:W-:Y:S01]  /*53ab0*/  STL [R1+0x1be0], R19 ;  /* 0x001be01301007387 */ /* 0x000fe20000100800 */
[----:B-1----:R-:W-:-:S03]  /*53ac0*/  MOV R4, R15 ;  /* 0x0000000f00047202 */ /* 0x002fc60000000f00 */
[----:B------:R-:W-:Y:S04]  /*53ad0*/  STL [R1+0x1bdc], R20 ;  /* 0x001bdc1401007387 */ /* 0x000fe80000100800 */
[----:B------:R-:W-:Y:S04]  /*53ae0*/  STL [R1+0x1be8], R17 ;  /* 0x001be81101007387 */ /* 0x000fe80000100800 */
[----:B------:R-:W-:Y:S04]  /*53af0*/  STL [R1+0x1be4], R18 ;  /* 0x001be41201007387 */ /* 0x000fe80000100800 */
[----:B------:R-:W-:Y:S01]  /*53b00*/  STL [R1+0x1bf0], R15 ;  /* 0x001bf00f01007387 */ /* 0x000fe20000100800 */
[----:B--2---:R-:W-:-:S05]  /*53b10*/  IADD3.X R16, R16, UR7, RZ, P1, !PT ;  /* 0x0000000710107c10 */ /* 0x004fca0008ffe4ff */
[----:B------:R-:W-:Y:S01]  /*53b20*/  IMAD.MOV.U32 R5, RZ, RZ, R16 ;  /* 0x000000ffff057224 */ /* 0x000fe200078e0010 */
[----:B------:R-:W-:-:S04]  /*53b30*/  IADD3.X R13, R13, UR7, RZ, P2, !PT ;  /* 0x000000070d0d7c10 */ /* 0x000fc800097fe4ff */
[----:B------:R1:W-:Y:S01]  /*53b40*/  LDGSTS.E [R2+0xed00], desc[UR14][R4.64], P0 ;  /* 0x0ed0000004027fae */ /* 0x0003e2000812184e */
[----:B------:R-:W-:-:S04]  /*53b50*/  IADD3 R8, P1, R8, UR13, RZ ;  /* 0x0000000d08087c10 */ /* 0x000fc8000ff3e0ff */
[----:B------:R-:W-:Y:S02]  /*53b60*/  IADD3.X R9, R9, UR7, RZ, P1, !PT ;  /* 0x0000000709097c10 */ /* 0x000fe40008ffe4ff */
[----:B-1----:R-:W-:Y:S01]  /*53b70*/  MOV R4, R12 ;  /* 0x0000000c00047202 */ /* 0x002fe20000000f00 */
[----:B------:R-:W-:Y:S01]  /*53b80*/  IMAD.MOV.U32 R5, RZ, RZ, R13 ;  /* 0x000000ffff057224 */ /* 0x000fe200078e000d */
[----:B------:R-:W-:Y:S04]  /*53b90*/  STL [R1+0x1bec], R16 ;  /* 0x001bec1001007387 */ /* 0x000fe80000100800 */
[----:B------:R1:W-:Y:S04]  /*53ba0*/  LDGSTS.E [R2+0xed80], desc[UR14][R4.64], P0 ;  /* 0x0ed8000004027fae */ /* 0x0003e8000812184e */
[----:B------:R-:W-:Y:S01]  /*53bb0*/  STL [R1+0x1bf8], R12 ;  /* 0x001bf80c01007387 */ /* 0x000fe20000100800 */
[----:B---3--:R-:W-:-:S02]  /*53bc0*/  IADD3 R6, P2, R6, UR13, RZ ;  /* 0x0000000d06067c10 */ /* 0x008fc4000ff5e0ff */
[----:B-1----:R-:W-:Y:S01]  /*53bd0*/  MOV R4, R8 ;  /* 0x0000000800047202 */ /* 0x002fe20000000f00 */
[----:B------:R-:W-:Y:S01]  /*53be0*/  IMAD.MOV.U32 R5, RZ, RZ, R9 ;  /* 0x000000ffff057224 */ /* 0x000fe200078e0009 */
[----:B------:R-:W-:Y:S01]  /*53bf0*/  IADD3.X R7, R7, UR7, RZ, P2, !PT ;  /* 0x0000000707077c10 */ /* 0x000fe200097fe4ff */
[----:B------:R-:W-:Y:S04]  /*53c00*/  STL [R1+0x1bf4], R13 ;  /* 0x001bf40d01007387 */ /* 0x000fe80000100800 */
[----:B------:R-:W-:Y:S04]  /*53c10*/  STL [R1+0x1c00], R8 ;  /* 0x001c000801007387 */ /* 0x000fe80000100800 */
[----:B------:R-:W-:Y:S04]  /*53c20*/  STL [R1+0x1bfc], R9 ;  /* 0x001bfc0901007387 */ /* 0x000fe80000100800 */
[----:B------:R-:W-:Y:S04]  /*53c30*/  STL [R1+0x1c08], R6 ;  /* 0x001c080601007387 */ /* 0x000fe80000100800 */
[----:B------:R1:W-:Y:S04]  /*53c40*/  LDGSTS.E [R2+0xee00], desc[UR14][R4.64], P0 ;  /* 0x0ee0000004027fae */ /* 0x0003e8000812184e */
[----:B------:R2:W-:Y:S01]  /*53c50*/  STL [R1+0x1c04], R7 ;  /* 0x001c040701007387 */ /* 0x0005e20000100800 */
[----:B-1----:R-:W-:Y:S01]  /*53c60*/  MOV R4, R6 ;  /* 0x0000000600047202 */ /* 0x002fe20000000f00 */
[----:B------:R-:W-:-:S02]  /*53c70*/  IMAD.MOV.U32 R5, RZ, RZ, R7 ;  /* 0x000000ffff057224 */ /* 0x000fc400078e0007 */
[----:B--2---:R-:W2:Y:S04]  /*53c80*/  LDL.LU.64 R6, [R1+0xc60] ;  /* 0x000c600001067983 */ /* 0x004ea80000300a00 */
[----:B------:R-:W3:Y:S04]  /*53c90*/  LDL.LU.64 R8, [R1+0xc58] ;  /* 0x000c580001087983 */ /* 0x000ee80000300a00 */
[----:B------:R1:W-:Y:S01]  /*53ca0*/  LDGSTS.E [R2+0xee80], desc[UR14][R4.64], P0 ;  /* 0x0ee8000004027fae */ /* 0x0003e2000812184e */
[----:B----4-:R-:W-:-:S04]  /*53cb0*/  IADD3 R10, P1, R10, UR13, RZ ;  /* 0x0000000d0a0a7c10 */ /* 0x010fc8000ff3e0ff */
[----:B------:R-:W-:Y:S01]  /*53cc0*/  IADD3.X R11, R11, UR7, RZ, P1, !PT ;  /* 0x000000070b0b7c10 */ /* 0x000fe20008ffe4ff */
[----:B------:R-:W-:Y:S01]  /*53cd0*/  STL [R1+0x1c10], R10 ;  /* 0x001c100a01007387 */ /* 0x000fe20000100800 */
[----:B------:R-:W-:-:S03]  /*53ce0*/  IADD3 R3, P2, R3, UR13, RZ ;  /* 0x0000000d03037c10 */ /* 0x000fc6000ff5e0ff */
[----:B------:R4:W-:Y:S01]  /*53cf0*/  STL [R1+0x1c0c], R11 ;  /* 0x001c0c0b01007387 */ /* 0x0009e20000100800 */
[----:B-1----:R-:W-:Y:S01]  /*53d00*/  MOV R4, R10 ;  /* 0x0000000a00047202 */ /* 0x002fe20000000f00 */
[----:B------:R-:W-:Y:S01]  /*53d10*/  IMAD.MOV.U32 R5, RZ, RZ, R11 ;  /* 0x000000ffff057224 */ /* 0x000fe200078e000b */
[----:B------:R-:W-:Y:S01]  /*53d20*/  IADD3.X R14, R14, UR7, RZ, P2, !PT ;  /* 0x000000070e0e7c10 */ /* 0x000fe200097fe4ff */
[----:B------:R-:W-:Y:S04]  /*53d30*/  STL [R1+0x1c18], R3 ;  /* 0x001c180301007387 */ /* 0x000fe80000100800 */
[----:B------:R1:W-:Y:S04]  /*53d40*/  LDGSTS.E [R2+0xef00], desc[UR14][R4.64], P0 ;  /* 0x0ef0000004027fae */ /* 0x0003e8000812184e */
[----:B----4-:R-:W4:Y:S04]  /*53d50*/  LDL.LU.64 R10, [R1+0xc50] ;  /* 0x000c5000010a7983 */ /* 0x010f280000300a00 */
[----:B------:R1:W-:Y:S04]  /*53d60*/  STL [R1+0x1c14], R14 ;  /* 0x001c140e01007387 */ /* 0x0003e80000100800 */
[----:B------:R-:W4:Y:S01]  /*53d70*/  LDL.LU.64 R12, [R1+0xc48] ;  /* 0x000c4800010c7983 */ /* 0x000f220000300a00 */
[----:B-1----:R-:W-:-:S03]  /*53d80*/  IMAD.MOV.U32 R5, RZ, RZ, R14 ;  /* 0x000000ffff057224 */ /* 0x002fc600078e000e */
[----:B------:R-:W4:Y:S04]  /*53d90*/  LDL.LU.64 R14, [R1+0xc40] ;  /* 0x000c4000010e7983 */ /* 0x000f280000300a00 */
[----:B------:R-:W4:Y:S04]  /*53da0*/  LDL.LU.64 R16, [R1+0xc38] ;  /* 0x000c380001107983 */ /* 0x000f280000300a00 */
[----:B------:R-:W4:Y:S04]  /*53db0*/  LDL.LU.64 R18, [R1+0xc30] ;  /* 0x000c300001127983 */ /* 0x000f280000300a00 */
[----:B------:R-:W4:Y:S01]  /*53dc0*/  LDL.LU.64 R20, [R1+0xc28] ;  /* 0x000c280001147983 */ /* 0x000f220000300a00 */
[----:B------:R-:W-:-:S02]  /*53dd0*/  MOV R4, R3 ;  /* 0x0000000300047202 */ /* 0x000fc40000000f00 */
[C---:B------:R-:W-:Y:S01]  /*53de0*/  LOP3.LUT R3, R28.reuse, 0x20, RZ, 0xfc, !PT ;  /* 0x000000201c037812 */ /* 0x040fe200078efcff */
[----:B------:R-:W4:Y:S04]  /*53df0*/  LDL.LU.64 R58, [R1+0xc20] ;  /* 0x000c2000013a7983 */ /* 0x000f280000300a00 */
[----:B------:R1:W-:Y:S01]  /*53e00*/  LDGSTS.E [R2+0xef80], desc[UR14][R4.64], P0 ;  /* 0x0ef8000004027fae */ /* 0x0003e2000812184e */
[----:B------:R-:W-:Y:S02]  /*53e10*/  ISETP.GE.AND P0, PT, R28, UR17, PT ;  /* 0x000000111c007c0c */ /* 0x000fe4000bf06270 */
[----:B------:R-:W-:Y:S01]  /*53e20*/  ISETP.GE.AND P1, PT, R3, UR17, PT ;  /* 0x0000001103007c0c */ /* 0x000fe2000bf26270 */
[----:B------:R-:W4:Y:S01]  /*53e30*/  LDL.LU.64 R56, [R1+0xc18] ;  /* 0x000c180001387983 */ /* 0x000f220000300a00 */
[----:B------:R-:W-:-:S02]  /*53e40*/  PLOP3.LUT P2, PT, PT, PT, UP0, 0x80, 0x0 ;  /* 0x000000000000781c */ /* 0x000fc40003f4f008 */
[----:B------:R-:W-:Y:S01]  /*53e50*/  SEL R3, RZ, 0x4, P1 ;  /* 0x00000004ff037807 */ /* 0x000fe20000800000 */
[----:B------:R-:W4:Y:S01]  /*53e60*/  LDL.LU.64 R54, [R1+0xba0] ;  /* 0x000ba00001367983 */ /* 0x000f220000300a00 */
[----:B-1----:R-:W-:Y:S01]  /*53e70*/  SEL R4, RZ, 0x4, P0 ;  /* 0x00000004ff047807 */ /* 0x002fe20000000000 */
[----:B------:R-:W-:Y:S01]  /*53e80*/  UISETP.GT.AND UP1, UPT, UR17, 0x3f, UPT ;  /* 0x0000003f1100788c */ /* 0x000fe2000bf24270 */
[----:B------:R-:W-:Y:S01]  /*53e90*/  SEL R3, R3, RZ, !P2 ;  /* 0x000000ff03037207 */ /* 0x000fe20005000000 */
[----:B------:R-:W4:Y:S01]  /*53ea0*/  LDL.LU.64 R52, [R1+0xb98] ;  /* 0x000b980001347983 */ /* 0x000f220000300a00 */
[----:B------:R-:W-:Y:S02]  /*53eb0*/  SEL R4, R4, RZ, !P2 ;  /* 0x000000ff04047207 */ /* 0x000fe40005000000 */
[----:B------:R-:W-:Y:S01]  /*53ec0*/  ISETP.NE.U32.AND P0, PT, R3, RZ, PT ;  /* 0x000000ff0300720c */ /* 0x000fe20003f05070 */
[----:B------:R-:W-:Y:S01]  /*53ed0*/  USEL UR12, URZ, 0x4, !UP1 ;  /* 0x000000043f0c7887 */ /* 0x000fe2000c800000 */
[----:B------:R-:W-:Y:S01]  /*53ee0*/  ISETP.NE.U32.AND P1, PT, R4, RZ, PT ;  /* 0x000000ff0400720c */ /* 0x000fe20003f25070 */
[----:B------:R-:W4:Y:S02]  /*53ef0*/  LDL.LU.64 R50, [R1+0xb20] ;  /* 0x000b200001327983 */ /* 0x000f240000300a00 */
[----:B------:R-:W-:-:S02]  /*53f00*/  USEL UR12, UR12, URZ, !UP0 ;  /* 0x0000003f0c0c7287 */ /* 0x000fc4000c000000 */
[----:B------:R-:W4:Y:S04]  /*53f10*/  LDL.LU.64 R48, [R1+0xb18] ;  /* 0x000b180001307983 */ /* 0x000f280000300a00 */
[----:B------:R-:W4:Y:S01]  /*53f20*/  LDL.LU.64 R46, [R1+0xaa0] ;  /* 0x000aa000012e7983 */ /* 0x000f220000300a00 */
[----:B--2---:R-:W-:-:S04]  /*53f30*/  IADD3 R4, P2, R6, UR13, RZ ;  /* 0x0000000d06047c10 */ /* 0x004fc8000ff5e0ff */
[----:B------:R-:W-:Y:S02]  /*53f40*/  IADD3.X R3, R7, UR7, RZ, P2, !PT ;  /* 0x0000000707037c10 */ /* 0x000fe400097fe4ff */
[----:B---3--:R-:W-:-:S04]  /*53f50*/  IADD3 R6, P2, R8, UR13, RZ ;  /* 0x0000000d08067c10 */ /* 0x008fc8000ff5e0ff */
[----:B------:R-:W-:Y:S01]  /*53f60*/  IADD3.X R5, R9, UR7, RZ, P2, !PT ;  /* 0x0000000709057c10 */ /* 0x000fe200097fe4ff */
[----:B------:R-:W-:Y:S01]  /*53f70*/  IMAD.MOV.U32 R45, RZ, RZ, R3 ;  /* 0x000000ffff2d7224 */ /* 0x000fe200078e0003 */
[----:B------:R-:W-:-:S05]  /*53f80*/  MOV R44, R4 ;  /* 0x00000004002c7202 */ /* 0x000fca0000000f00 */
[----:B------:R-:W-:Y:S01]  /*53f90*/  STL.64 [R1+0xc60], R44 ;  /* 0x000c602c01007387 */ /* 0x000fe20000100a00 */
[----:B----4-:R-:W-:-:S04]  /*53fa0*/  IADD3 R8, P2, R10, UR13, RZ ;  /* 0x0000000d0a087c10 */ /* 0x010fc8000ff5e0ff */
[----:B------:R-:W-:Y:S02]  /*53fb0*/  IADD3.X R7, R11, UR7, RZ, P2, !PT ;  /* 0x000000070b077c10 */ /* 0x000fe400097fe4ff */
[----:B------:R-:W-:-:S04]  /*53fc0*/  IADD3 R10, P2, R12, UR13, RZ ;  /* 0x0000000d0c0a7c10 */ /* 0x000fc8000ff5e0ff */
[----:B------:R-:W-:Y:S02]  /*53fd0*/  IADD3.X R9, R13, UR7, RZ, P2, !PT ;  /* 0x000000070d097c10 */ /* 0x000fe400097fe4ff */
[----:B------:R-:W-:-:S04]  /*53fe0*/  IADD3 R12, P2, R14, UR13, RZ ;  /* 0x0000000d0e0c7c10 */ /* 0x000fc8000ff5e0ff */
[----:B------:R-:W-:Y:S02]  /*53ff0*/  IADD3.X R11, R15, UR7, RZ, P2, !PT ;  /* 0x000000070f0b7c10 */ /* 0x000fe400097fe4ff */
[----:B------:R-:W-:-:S04]  /*54000*/  IADD3 R14, P2, R16, UR13, RZ ;  /* 0x0000000d100e7c10 */ /* 0x000fc8000ff5e0ff */
[----:B------:R-:W-:Y:S02]  /*54010*/  IADD3.X R13, R17, UR7, RZ, P2, !PT ;  /* 0x00000007110d7c10 */ /* 0x000fe400097fe4ff */
[----:B------:R-:W-:Y:S02]  /*54020*/  IADD3 R16, P2, R18, UR13, RZ ;  /* 0x0000000d12107c10 */ /* 0x000fe4000ff5e0ff */
[----:B------:R-:W-:Y:S02]  /*54030*/  IADD3 R18, P3, R20, UR13, RZ ;  /* 0x0000000d14127c10 */ /* 0x000fe4000ff7e0ff */
[----:B------:R-:W-:Y:S02]  /*54040*/  IADD3.X R15, R19, UR7, RZ, P2, !PT ;  /* 0x00000007130f7c10 */ /* 0x000fe400097fe4ff */
[----:B------:R-:W-:Y:S01]  /*54050*/  IADD3.X R17, R21, UR7, RZ, P3, !PT ;  /* 0x0000000715117c10 */ /* 0x000fe20009ffe4ff */
[----:B------:R-:W-:Y:S01]  /*54060*/  IMAD.MOV.U32 R21, RZ, RZ, R5 ;  /* 0x000000ffff157224 */ /* 0x000fe200078e0005 */
[----:B------:R-:W-:Y:S01]  /*54070*/  ISETP.NE.U32.AND P2, PT, RZ, UR12, PT ;  /* 0x0000000cff007c0c */ /* 0x000fe2000bf45070 */
        /* <DEDUP_REMOVED lines=8> */
[----:B------:R1:W-:Y:S01]  /*54100*/  STL.64 [R1+0xc58], R20 ;  /* 0x000c581401007387 */ /* 0x0003e20000100a00 */
[----:B------:R-:W-:Y:S01]  /*54110*/  MOV R28, R14 ;  /* 0x0000000e001c7202 */ /* 0x000fe20000000f00 */
[----:B------:R-:W-:-:S02]  /*54120*/  IMAD.MOV.U32 R31, RZ, RZ, R15 ;  /* 0x000000ffff1f7224 */ /* 0x000fc400078e000f */
[----:B------:R2:W-:Y:S01]  /*54130*/  STL.64 [R1+0xc50], R22 ;  /* 0x000c501601007387 */ /* 0x0005e20000100a00 */
[----:B------:R-:W-:Y:S01]  /*54140*/  MOV R30, R16 ;  /* 0x00000010001e7202 */ /* 0x000fe20000000f00 */
[----:B------:R-:W-:Y:S02]  /*54150*/  IMAD.MOV.U32 R33, RZ, RZ, R17 ;  /* 0x000000ffff217224 */ /* 0x000fe400078e0011 */
[----:B------:R3:W-:Y:S01]  /*54160*/  STL.64 [R1+0xc48], R24 ;  /* 0x000c481801007387 */ /* 0x0007e20000100a00 */
[----:B------:R-:W-:-:S03]  /*54170*/  MOV R32, R18 ;  /* 0x0000001200207202 */ /* 0x000fc60000000f00 */
[----:B------:R4:W-:Y:S04]  /*54180*/  STL.64 [R1+0xc40], R26 ;  /* 0x000c401a01007387 */ /* 0x0009e80000100a00 */
[----:B------:R4:W-:Y:S04]  /*54190*/  STL.64 [R1+0xc38], R28 ;  /* 0x000c381c01007387 */ /* 0x0009e80000100a00 */
[----:B------:R-:W4:Y:S04]  /*541a0*/  LDL.LU.64 R18, [R1+0xa98] ;  /* 0x000a980001127983 */ /* 0x000f280000300a00 */
[----:B------:R-:W-:Y:S04]  /*541b0*/  LDGSTS.E [R2+0xfc00], desc[UR14][R44.64], P2 ;  /* 0x0fc000002c027fae */ /* 0x000fe8000912184e */
[----:B------:R4:W-:Y:S04]  /*541c0*/  STL.64 [R1+0xc30], R30 ;  /* 0x000c301e01007387 */ /* 0x0009e80000100a00 */
[----:B------:R-:W-:Y:S04]  /*541d0*/  LDGSTS.E [R2+0xfc80], desc[UR14][R20.64], P2 ;  /* 0x0fc8000014027fae */ /* 0x000fe8000912184e */
[----:B------:R4:W-:Y:S04]  /*541e0*/  STL.64 [R1+0xc28], R32 ;  /* 0x000c282001007387 */ /* 0x0009e80000100a00 */
[----:B------:R-:W-:Y:S04]  /*541f0*/  LDGSTS.E [R2+0xfd00], desc[UR14][R22.64], P2 ;  /* 0x0fd0000016027fae */ /* 0x000fe8000912184e */
[----:B-1----:R-:W4:Y:S04]  /*54200*/  LDL.LU.64 R20, [R1+0xa20] ;  /* 0x000a200001147983 */ /* 0x002f280000300a00 */
[----:B------:R-:W-:Y:S04]  /*54210*/  LDGSTS.E [R2+0xfd80], desc[UR14][R24.64], P2 ;  /* 0x0fd8000018027fae */ /* 0x000fe8000912184e */
[----:B--2---:R-:W2:Y:S04]  /*54220*/  LDL.LU.64 R22, [R1+0xa18] ;  /* 0x000a180001167983 */ /* 0x004ea80000300a00 */
[----:B------:R-:W-:Y:S04]  /*54230*/  LDGSTS.E [R2+0xfe00], desc[UR14][R26.64], P2 ;  /* 0x0fe000001a027fae */ /* 0x000fe8000912184e */
[----:B---3--:R-:W3:Y:S04]  /*54240*/  LDL.LU.64 R24, [R1+0x9a0] ;  /* 0x0009a00001187983 */ /* 0x008ee80000300a00 */
[----:B------:R-:W-:Y:S04]  /*54250*/  LDGSTS.E [R2+0xfe80], desc[UR14][R28.64], P2 ;  /* 0x0fe800001c027fae */ /* 0x000fe8000912184e */
[----:B----4-:R-:W4:Y:S04]  /*54260*/  LDL.LU.64 R26, [R1+0x998] ;  /* 0x00099800011a7983 */ /* 0x010f280000300a00 */
[----:B------:R-:W-:Y:S04]  /*54270*/  LDGSTS.E [R2+0xff00], desc[UR14][R30.64], P2 ;  /* 0x0ff000001e027fae */ /* 0x000fe8000912184e */
[----:B------:R-:W4:Y:S04]  /*54280*/  LDL.LU.64 R28, [R1+0x928] ;  /* 0x00092800011c7983 */ /* 0x000f280000300a00 */
[----:B------:R1:W-:Y:S04]  /*54290*/  LDGSTS.E [R2+0xff80], desc[UR14][R32.64], P2 ;  /* 0x0ff8000020027fae */ /* 0x0003e8000912184e */
[----:B------:R-:W4:Y:S01]  /*542a0*/  LDL.LU.64 R30, [R1+0x920] ;  /* 0x00092000011e7983 */ /* 0x000f220000300a00 */
[----:B------:R-:W-:Y:S01]  /*542b0*/  IADD3 R3, P2, R58, UR16, RZ ;  /* 0x000000103a037c10 */ /* 0x000fe2000ff5e0ff */
[----:B------:R-:W-:-:S02]  /*542c0*/  ULEA UR12, UR11, UR5, 0xe ;  /* 0x000000050b0c7291 */ /* 0x000fc4000f8e703f */
[----:B------:R-:W0:Y:S04]  /*542d0*/  LDGDEPBAR ;  /* 0x00000000000079af */ /* 0x000e280000000000 */
[----:B------:R-:W4:Y:S04]  /*542e0*/  LDL.LU.64 R32, [R1+0x908] ;  /* 0x0009080001207983 */ /* 0x000f280000300a00 */
[----:B------:R-:W4:Y:S01]  /*542f0*/  LDL.LU.64 R44, [R1+0x900] ;  /* 0x00090000012c7983 */ /* 0x000f220000300a00 */
[----:B-1----:R-:W-:Y:S02]  /*54300*/  IADD3.X R2, R59, UR8, RZ, P2, !PT ;  /* 0x000000083b027c10 */ /* 0x002fe400097fe4ff */
[----:B------:R-:W-:-:S04]  /*54310*/  IADD3 R5, P2, R56, UR16, RZ ;  /* 0x0000001038057c10 */ /* 0x000fc8000ff5e0ff */
[----:B------:R-:W-:Y:S02]  /*54320*/  IADD3.X R4, R57, UR8, RZ, P2, !PT ;  /* 0x0000000839047c10 */ /* 0x000fe400097fe4ff */
        /* <DEDUP_REMOVED lines=10> */
[----:B------:R-:W-:Y:S02]  /*543d0*/  LOP3.LUT R5, R5, R4, RZ, 0x3c, !PT ;  /* 0x0000000405057212 */ /* 0x000fe400078e3cff */
[----:B------:R-:W-:Y:S02]  /*543e0*/  LOP3.LUT R7, R7, R6, RZ, 0x3c, !PT ;  /* 0x0000000607077212 */ /* 0x000fe400078e3cff */
[----:B------:R-:W-:Y:S02]  /*543f0*/  LOP3.LUT R9, R9, R8, RZ, 0x3c, !PT ;  /* 0x0000000809097212 */ /* 0x000fe400078e3cff */
[----:B------:R-:W-:Y:S02]  /*54400*/  LOP3.LUT R11, R11, R10, RZ, 0x3c, !PT ;  /* 0x0000000a0b0b7212 */ /* 0x000fe400078e3cff */
[----:B------:R-:W-:-:S02]  /*54410*/  LOP3.LUT R4, R5, R4, RZ, 0x3c, !PT ;  /* 0x0000000405047212 */ /* 0x000fc400078e3cff */
[----:B------:R-:W-:Y:S02]  /*54420*/  LOP3.LUT R13, R13, R12, RZ, 0x3c, !PT ;  /* 0x0000000c0d0d7212 */ /* 0x000fe400078e3cff */
[----:B------:R-:W-:Y:S02]  /*54430*/  LOP3.LUT R6, R7, R6, RZ, 0x3c, !PT ;  /* 0x0000000607067212 */ /* 0x000fe400078e3cff */
[----:B------:R-:W-:Y:S01]  /*54440*/  LOP3.LUT R15, R15, R14, RZ, 0x3c, !PT ;  /* 0x0000000e0f0f7212 */ /* 0x000fe200078e3cff */
[----:B------:R-:W-:Y:S01]  /*54450*/  IMAD.MOV.U32 R47, RZ, RZ, R2 ;  /* 0x000000ffff2f7224 */ /* 0x000fe200078e0002 */
[----:B------:R-:W-:Y:S02]  /*54460*/  LOP3.LUT R8, R9, R8, RZ, 0x3c, !PT ;  /* 0x0000000809087212 */ /* 0x000fe400078e3cff */
[----:B------:R-:W-:Y:S02]  /*54470*/  MOV R46, R3 ;  /* 0x00000003002e7202 */ /* 0x000fe40000000f00 */
[----:B------:R-:W-:-:S02]  /*54480*/  LOP3.LUT R10, R11, R10, RZ, 0x3c, !PT ;  /* 0x0000000a0b0a7212 */ /* 0x000fc400078e3cff */
[----:B------:R-:W-:Y:S02]  /*54490*/  LOP3.LUT R5, R5, R4, RZ, 0x3c, !PT ;  /* 0x0000000405057212 */ /* 0x000fe400078e3cff */
[----:B------:R-:W-:Y:S02]  /*544a0*/  LOP3.LUT R12, R13, R12, RZ, 0x3c, !PT ;  /* 0x0000000c0d0c7212 */ /* 0x000fe400078e3cff */
[----:B------:R-:W-:Y:S02]  /*544b0*/  LOP3.LUT R7, R7, R6, RZ, 0x3c, !PT ;  /* 0x0000000607077212 */ /* 0x000fe400078e3cff */
[----:B------:R-:W-:Y:S02]  /*544c0*/  LOP3.LUT R14, R15, R14, RZ, 0x3c, !PT ;  /* 0x0000000e0f0e7212 */ /* 0x000fe400078e3cff */
[----:B------:R-:W-:Y:S01]  /*544d0*/  LOP3.LUT R9, R9, R8, RZ, 0x3c, !PT ;  /* 0x0000000809097212 */ /* 0x000fe200078e3cff */
[----:B------:R1:W-:Y:S01]  /*544e0*/  STL.64 [R1+0xc20], R46 ;  /* 0x000c202e01007387 */ /* 0x0003e20000100a00 */
[----:B------:R-:W-:-:S02]  /*544f0*/  LOP3.LUT R11, R11, R10, RZ, 0x3c, !PT ;  /* 0x0000000a0b0b7212 */ /* 0x000fc400078e3cff */
[----:B------:R-:W-:Y:S01]  /*54500*/  LOP3.LUT R13, R13, R12, RZ, 0x3c, !PT ;  /* 0x0000000c0d0d7212 */ /* 0x000fe200078e3cff */
[----:B------:R-:W-:Y:S01]  /*54510*/  STL.64 [R1+0xc18], R4 ;  /* 0x000c180401007387 */ /* 0x000fe20000100a00 */
[----:B------:R-:W-:-:S03]  /*54520*/  LOP3.LUT R15, R15, R14, RZ, 0x3c, !PT ;  /* 0x0000000e0f0f7212 */ /* 0x000fc600078e3cff */
[----:B------:R1:W-:Y:S04]  /*54530*/  STL.64 [R1+0xba0], R6 ;  /* 0x000ba00601007387 */ /* 0x0003e80000100a00 */
[----:B------:R1:W-:Y:S04]  /*54540*/  STL.64 [R1+0xb98], R8 ;  /* 0x000b980801007387 */ /* 0x0003e80000100a00 */
[----:B------:R1:W-:Y:S04]  /*54550*/  STL.64 [R1+0xb20], R10 ;  /* 0x000b200a01007387 */ /* 0x0003e80000100a00 */
[----:B------:R1:W-:Y:S04]  /*54560*/  STL.64 [R1+0xb18], R12 ;  /* 0x000b180c01007387 */ /* 0x0003e80000100a00 */
[----:B------:R1:W-:Y:S01]  /*54570*/  STL.64 [R1+0xaa0], R14 ;  /* 0x000aa00e01007387 */ /* 0x0003e20000100a00 */
[----:B------:R-:W-:-:S05]  /*54580*/  IADD3 R2, R35, UR12, RZ ;  /* 0x0000000c23027c10 */ /* 0x000fca000fffe0ff */
[----:B------:R-:W-:Y:S04]  /*54590*/  LDGSTS.E [R2+0x20000], desc[UR14][R46.64], P1 ;  /* 0x200000002e027fae */ /* 0x000fe8000892184e */
[----:B------:R1:W-:Y:S04]  /*545a0*/  LDGSTS.E [R2+0x20080], desc[UR14][R4.64], P0 ;  /* 0x2008000004027fae */ /* 0x0003e8000812184e */
[----:B------:R-:W-:Y:S04]  /*545b0*/  LDGSTS.E [R2+0x20800], desc[UR14][R6.64], P1 ;  /* 0x2080000006027fae */ /* 0x000fe8000892184e */
[----:B------:R-:W-:Y:S04]  /*545c0*/  LDGSTS.E [R2+0x20880], desc[UR14][R8.64], P0 ;  /* 0x2088000008027fae */ /* 0x000fe8000812184e */
[----:B------:R-:W-:Y:S04]  /*545d0*/  LDGSTS.E [R2+0x21000], desc[UR14][R10.64], P1 ;  /* 0x210000000a027fae */ /* 0x000fe8000892184e */
[----:B------:R-:W-:Y:S04]  /*545e0*/  LDGSTS.E [R2+0x21080], desc[UR14][R12.64], P0 ;  /* 0x210800000c027fae */ /* 0x000fe8000812184e */
[----:B------:R-:W-:Y:S01]  /*545f0*/  LDGSTS.E [R2+0x21800], desc[UR14][R14.64], P1 ;  /* 0x218000000e027fae */ /* 0x000fe2000892184e */
[----:B------:R-:W-:-:S04]  /*54600*/  IADD3 R17, P2, R18, UR16, RZ ;  /* 0x0000001012117c10 */ /* 0x000fc8000ff5e0ff */
[----:B------:R-:W-:Y:S02]  /*54610*/  IADD3.X R16, R19, UR8, RZ, P2, !PT ;  /* 0x0000000813107c10 */ /* 0x000fe400097fe4ff */
[----:B------:R-:W-:-:S04]  /*54620*/  IADD3 R19, P2, R20, UR16, RZ ;  /* 0x0000001014137c10 */ /* 0x000fc8000ff5e0ff */
[----:B------:R-:W-:Y:S02]  /*54630*/  IADD3.X R18, R21, UR8, RZ, P2, !PT ;  /* 0x0000000815127c10 */ /* 0x000fe400097fe4ff */
[----:B--2---:R-:W-:-:S04]  /*54640*/  IADD3 R21, P2, R22, UR16, RZ ;  /* 0x0000001016157c10 */ /* 0x004fc8000ff5e0ff */
[----:B------:R-:W-:Y:S02]  /*54650*/  IADD3.X R20, R23, UR8, RZ, P2, !PT ;  /* 0x0000000817147c10 */ /* 0x000fe400097fe4ff */
[----:B---3--:R-:W-:-:S04]  /*54660*/  IADD3 R23, P2, R24, UR16, RZ ;  /* 0x0000001018177c10 */ /* 0x008fc8000ff5e0ff */
[----:B------:R-:W-:Y:S02]  /*54670*/  IADD3.X R22, R25, UR8, RZ, P2, !PT ;  /* 0x0000000819167c10 */ /* 0x000fe400097fe4ff */
[----:B----4-:R-:W-:-:S04]  /*54680*/  IADD3 R25, P2, R26, UR16, RZ ;  /* 0x000000101a197c10 */ /* 0x010fc8000ff5e0ff */
[----:B------:R-:W-:Y:S02]  /*54690*/  IADD3.X R24, R27, UR8, RZ, P2, !PT ;  /* 0x000000081b187c10 */ /* 0x000fe400097fe4ff */
[----:B------:R-:W-:-:S04]  /*546a0*/  IADD3 R27, P2, R28, UR16, RZ ;  /* 0x000000101c1b7c10 */ /* 0x000fc8000ff5e0ff */
[----:B------:R-:W-:Y:S02]  /*546b0*/  IADD3.X R26, R29, UR8, RZ, P2, !PT ;  /* 0x000000081d1a7c10 */ /* 0x000fe400097fe4ff */
[----:B------:R-:W-:Y:S02]  /*546c0*/  IADD3 R29, P2, R30, UR16, RZ ;  /* 0x000000101e1d7c10 */ /* 0x000fe4000ff5e0ff */
[----:B------:R-:W-:Y:S02]  /*546d0*/  LOP3.LUT R17, R17, R16, RZ, 0x3c, !PT ;  /* 0x0000001011117212 */ /* 0x000fe400078e3cff */
[----:B------:R-:W-:Y:S02]  /*546e0*/  IADD3.X R28, R31, UR8, RZ, P2, !PT ;  /* 0x000000081f1c7c10 */ /* 0x000fe400097fe4ff */
[----:B------:R-:W-:Y:S02]  /*546f0*/  LOP3.LUT R19, R19, R18, RZ, 0x3c, !PT ;  /* 0x0000001213137212 */ /* 0x000fe400078e3cff */
[----:B------:R-:W-:-:S02]  /*54700*/  IADD3 R31, P2, R32, UR16, RZ ;  /* 0x00000010201f7c10 */ /* 0x000fc4000ff5e0ff */
[----:B------:R-:W-:Y:S02]  /*54710*/  LOP3.LUT R21, R21, R20, RZ, 0x3c, !PT ;  /* 0x0000001415157212 */ /* 0x000fe400078e3cff */
[----:B------:R-:W-:Y:S02]  /*54720*/  IADD3.X R30, R33, UR8, RZ, P2, !PT ;  /* 0x00000008211e7c10 */ /* 0x000fe400097fe4ff */
[----:B------:R-:W-:Y:S02]  /*54730*/  LOP3.LUT R23, R23, R22, RZ, 0x3c, !PT ;  /* 0x0000001617177212 */ /* 0x000fe400078e3cff */
[----:B------:R-:W-:Y:S02]  /*54740*/  LOP3.LUT R16, R17, R16, RZ, 0x3c, !PT ;  /* 0x0000001011107212 */ /* 0x000fe400078e3cff */
[----:B------:R-:W-:Y:S02]  /*54750*/  LOP3.LUT R25, R25, R24, RZ, 0x3c, !PT ;  /* 0x0000001819197212 */ /* 0x000fe400078e3cff */
[----:B------:R-:W-:-:S02]  /*54760*/  LOP3.LUT R18, R19, R18, RZ, 0x3c, !PT ;  /* 0x0000001213127212 */ /* 0x000fc400078e3cff */
[----:B------:R-:W-:Y:S02]  /*54770*/  LOP3.LUT R27, R27, R26, RZ, 0x3c, !PT ;  /* 0x0000001a1b1b7212 */ /* 0x000fe400078e3cff */
[----:B------:R-:W-:Y:S02]  /*54780*/  LOP3.LUT R20, R21, R20, RZ, 0x3c, !PT ;  /* 0x0000001415147212 */ /* 0x000fe400078e3cff */
[----:B------:R-:W-:Y:S02]  /*54790*/  LOP3.LUT R29, R29, R28, RZ, 0x3c, !PT ;  /* 0x0000001c1d1d7212 */ /* 0x000fe400078e3cff */
[----:B------:R-:W-:Y:S02]  /*547a0*/  LOP3.LUT R22, R23, R22, RZ, 0x3c, !PT ;  /* 0x0000001617167212 */ /* 0x000fe400078e3cff */
[----:B------:R-:W-:Y:S02]  /*547b0*/  LOP3.LUT R31, R31, R30, RZ, 0x3c, !PT ;  /* 0x0000001e1f1f7212 */ /* 0x000fe400078e3cff */
[----:B------:R-:W-:-:S02]  /*547c0*/  IADD3 R33, P2, R44, UR16, RZ ;  /* 0x000000102c217c10 */ /* 0x000fc4000ff5e0ff */
[----:B------:R-:W-:Y:S02]  /*547d0*/  LOP3.LUT R17, R17, R16, RZ, 0x3c, !PT ;  /* 0x0000001011117212 */ /* 0x000fe400078e3cff */
[----:B------:R-:W-:Y:S02]  /*547e0*/  LOP3.LUT R24, R25, R24, RZ, 0x3c, !PT ;  /* 0x0000001819187212 */ /* 0x000fe400078e3cff */
[----:B------:R-:W-:Y:S02]  /*547f0*/  LOP3.LUT R19, R19, R18, RZ, 0x3c, !PT ;  /* 0x0000001213137212 */ /* 0x000fe400078e3cff */
[----:B------:R-:W-:Y:S02]  /*54800*/  LOP3.LUT R26, R27, R26, RZ, 0x3c, !PT ;  /* 0x0000001a1b1a7212 */ /* 0x000fe400078e3cff */
[----:B------:R-:W-:Y:S02]  /*54810*/  LOP3.LUT R21, R21, R20, RZ, 0x3c, !PT ;  /* 0x0000001415157212 */ /* 0x000fe400078e3cff */
[----:B------:R-:W-:-:S02]  /*54820*/  LOP3.LUT R28, R29, R28, RZ, 0x3c, !PT ;  /* 0x0000001c1d1c7212 */ /* 0x000fc400078e3cff */
[----:B------:R-:W-:Y:S02]  /*54830*/  LOP3.LUT R23, R23, R22, RZ, 0x3c, !PT ;  /* 0x0000001617177212 */ /* 0x000fe400078e3cff */
[----:B------:R-:W-:Y:S01]  /*54840*/  LOP3.LUT R30, R31, R30, RZ, 0x3c, !PT ;  /* 0x0000001e1f1e7212 */ /* 0x000fe200078e3cff */
[----:B------:R2:W-:Y:S01]  /*54850*/  STL.64 [R1+0xa98], R16 ;  /* 0x000a981001007387 */ /* 0x0005e20000100a00 */
[----:B------:R-:W-:Y:S02]  /*54860*/  IADD3.X R32, R45, UR8, RZ, P2, !PT ;  /* 0x000000082d207c10 */ /* 0x000fe400097fe4ff */
[----:B------:R-:W-:Y:S01]  /*54870*/  LOP3.LUT R25, R25, R24, RZ, 0x3c, !PT ;  /* 0x0000001819197212 */ /* 0x000fe200078e3cff */
[----:B------:R3:W-:Y:S01]  /*54880*/  STL.64 [R1+0xa20], R18 ;  /* 0x000a201201007387 */ /* 0x0007e20000100a00 */
[----:B------:R-:W-:Y:S02]  /*54890*/  LOP3.LUT R27, R27, R26, RZ, 0x3c, !PT ;  /* 0x0000001a1b1b7212 */ /* 0x000fe400078e3cff */
[----:B------:R-:W-:Y:S01]  /*548a0*/  LOP3.LUT R29, R29, R28, RZ, 0x3c, !PT ;  /* 0x0000001c1d1d7212 */ /* 0x000fe200078e3cff */
[----:B------:R4:W-:Y:S01]  /*548b0*/  STL.64 [R1+0xa18], R20 ;  /* 0x000a181401007387 */ /* 0x0009e20000100a00 */
[----:B------:R-:W-:Y:S01]  /*548c0*/  LOP3.LUT R31, R31, R30, RZ, 0x3c, !PT ;  /* 0x0000001e1f1f7212 */ /* 0x000fe200078e3cff */
[----:B------:R-:W-:Y:S01]  /*548d0*/  IMAD.MOV.U32 R44, RZ, RZ, R33 ;  /* 0x000000ffff2c7224 */ /* 0x000fe200078e0021 */
[----:B------:R-:W-:Y:S01]  /*548e0*/  MOV R45, R32 ;  /* 0x00000020002d7202 */ /* 0x000fe20000000f00 */
[----:B------:R4:W-:Y:S04]  /*548f0*/  STL.64 [R1+0x9a0], R22 ;  /* 0x0009a01601007387 */ /* 0x0009e80000100a00 */
[----:B------:R4:W-:Y:S04]  /*54900*/  STL.64 [R1+0x998], R24 ;  /* 0x0009981801007387 */ /* 0x0009e80000100a00 */
[----:B------:R4:W-:Y:S04]  /*54910*/  STL.64 [R1+0x928], R26 ;  /* 0x0009281a01007387 */ /* 0x0009e80000100a00 */
[----:B------:R4:W-:Y:S04]  /*54920*/  STL.64 [R1+0x920], R28 ;  /* 0x0009201c01007387 */ /* 0x0009e80000100a00 */
[----:B------:R4:W-:Y:S04]  /*54930*/  STL.64 [R1+0x908], R30 ;  /* 0x0009081e01007387 */ /* 0x0009e80000100a00 */
[----:B------:R4:W-:Y:S04]  /*54940*/  STL.64 [R1+0x900], R44 ;  /* 0x0009002c01007387 */ /* 0x0009e80000100a00 */
[----:B-1----:R-:W4:Y:S04]  /*54950*/  LDL.LU.64 R46, [R1+0xc10] ;  /* 0x000c1000012e7983 */ /* 0x002f280000300a00 */
[----:B------:R-:W4:Y:S04]  /*54960*/  LDL.LU.64 R6, [R1+0xc08] ;  /* 0x000c080001067983 */ /* 0x000f280000300a00 */
[----:B------:R-:W4:Y:S04]  /*54970*/  LDL.LU.64 R8, [R1+0xb90] ;  /* 0x000b900001087983 */ /* 0x000f280000300a00 */
[----:B------:R-:W4:Y:S04]  /*54980*/  LDL.LU.64 R10, [R1+0xb88] ;  /* 0x000b8800010a7983 */ /* 0x000f280000300a00 */
[----:B------:R-:W4:Y:S04]  /*54990*/  LDL.LU.64 R12, [R1+0xb10] ;  /* 0x000b1000010c7983 */ /* 0x000f280000300a00 */
[----:B------:R-:W4:Y:S04]  /*549a0*/  LDL.LU.64 R14, [R1+0xb08] ;  /* 0x000b0800010e7983 */ /* 0x000f280000300a00 */
[----:B------:R-:W-:Y:S04]  /*549b0*/  LDGSTS.E [R2+0x21880], desc[UR14][R16.64], P0 ;  /* 0x2188000010027fae */ /* 0x000fe8000812184e */
[----:B------:R-:W-:Y:S04]  /*549c0*/  LDGSTS.E [R2+0x22000], desc[UR14][R18.64], P1 ;  /* 0x2200000012027fae */ /* 0x000fe8000892184e */
[----:B------:R-:W-:Y:S04]  /*549d0*/  LDGSTS.E [R2+0x22080], desc[UR14][R20.64], P0 ;  /* 0x2208000014027fae */ /* 0x000fe8000812184e */
[----:B--2---:R-:W2:Y:S04]  /*549e0*/  LDL.LU.64 R16, [R1+0xa90] ;  /* 0x000a900001107983 */ /* 0x004ea80000300a00 */
[----:B---3--:R-:W3:Y:S04]  /*549f0*/  LDL.LU.64 R18, [R1+0xa88] ;  /* 0x000a880001127983 */ /* 0x008ee80000300a00 */
[----:B----4-:R-:W4:Y:S04]  /*54a00*/  LDL.LU.64 R20, [R1+0xa10] ;  /* 0x000a100001147983 */ /* 0x010f280000300a00 */
[----:B------:R-:W-:Y:S04]  /*54a10*/  LDGSTS.E [R2+0x22800], desc[UR14][R22.64], P1 ;  /* 0x2280000016027fae */ /* 0x000fe8000892184e */
[----:B------:R-:W-:Y:S04]  /*54a20*/  LDGSTS.E [R2+0x22880], desc[UR14][R24.64], P0 ;  /* 0x2288000018027fae */ /* 0x000fe8000812184e */
[----:B------:R-:W-:Y:S04]  /*54a30*/  LDGSTS.E [R2+0x23000], desc[UR14][R26.64], P1 ;  /* 0x230000001a027fae */ /* 0x000fe8000892184e */
[----:B------:R-:W4:Y:S04]  /*54a40*/  LDL.LU.64 R22, [R1+0xa08] ;  /* 0x000a080001167983 */ /* 0x000f280000300a00 */
[----:B------:R-:W4:Y:S04]  /*54a50*/  LDL.LU.64 R24, [R1+0x8f8] ;  /* 0x0008f80001187983 */ /* 0x000f280000300a00 */
[----:B------:R-:W4:Y:S04]  /*54a60*/  LDL.LU.64 R26, [R1+0x990] ;  /* 0x00099000011a7983 */ /* 0x000f280000300a00 */
[----:B------:R-:W-:Y:S04]  /*54a70*/  LDGSTS.E [R2+0x23080], desc[UR14][R28.64], P0 ;  /* 0x230800001c027fae */ /* 0x000fe8000812184e */
[----:B------:R-:W-:Y:S04]  /*54a80*/  LDGSTS.E [R2+0x23800], desc[UR14][R30.64], P1 ;  /* 0x238000001e027fae */ /* 0x000fe8000892184e */
[----:B------:R1:W-:Y:S04]  /*54a90*/  LDGSTS.E [R2+0x23880], desc[UR14][R44.64], P0 ;  /* 0x238800002c027fae */ /* 0x0003e8000812184e */
[----:B------:R-:W4:Y:S04]  /*54aa0*/  LDL.LU.64 R28, [R1+0x8e0] ;  /* 0x0008e000011c7983 */ /* 0x000f280000300a00 */
[----:B------:R-:W4:Y:S04]  /*54ab0*/  LDL.LU.64 R30, [R1+0x8d8] ;  /* 0x0008d800011e7983 */ /* 0x000f280000300a00 */
[----:B------:R-:W4:Y:S04]  /*54ac0*/  LDL.LU.64 R32, [R1+0x8d0] ;  /* 0x0008d00001207983 */ /* 0x000f280000300a00 */
[----:B------:R-:W4:Y:S01]  /*54ad0*/  LDL.LU.64 R44, [R1+0x878] ;  /* 0x00087800012c7983 */ /* 0x000f220000300a00 */
[----:B------:R-:W-:-:S04]  /*54ae0*/  IADD3 R4, P2, R46, UR16, RZ ;  /* 0x000000102e047c10 */ /* 0x000fc8000ff5e0ff */
[----:B------:R-:W-:Y:S02]  /*54af0*/  IADD3.X R3, R47, UR8, RZ, P2, !PT ;  /* 0x000000082f037c10 */ /* 0x000fe400097fe4ff */
[----:B------:R-:W-:-:S04]  /*54b00*/  IADD3 R5, P2, R6, UR16, RZ ;  /* 0x0000001006057c10 */ /* 0x000fc8000ff5e0ff */
        /* <DEDUP_REMOVED lines=22> */
[----:B------:R-:W-:-:S04]  /*54c70*/  IADD3 R27, P2, R28, UR16, RZ ;  /* 0x000000101c1b7c10 */ /* 0x000fc8000ff5e0ff */
[----:B------:R-:W-:Y:S02]  /*54c80*/  IADD3.X R26, R29, UR8, RZ, P2, !PT ;  /* 0x000000081d1a7c10 */ /* 0x000fe400097fe4ff */
[----:B------:R-:W-:Y:S02]  /*54c90*/  IADD3 R29, P2, R30, UR16, RZ ;  /* 0x000000101e1d7c10 */ /* 0x000fe4000ff5e0ff */
[----:B------:R-:W-:Y:S02]  /*54ca0*/  LOP3.LUT R9, R9, R8, RZ, 0x3c, !PT ;  /* 0x0000000809097212 */ /* 0x000fe400078e3cff */
[----:B------:R-:W-:Y:S02]  /*54cb0*/  LOP3.LUT R11, R11, R10, RZ, 0x3c, !PT ;  /* 0x0000000a0b0b7212 */ /* 0x000fe400078e3cff */
[----:B------:R-:W-:Y:S02]  /*54cc0*/  IADD3.X R28, R31, UR8, RZ, P2, !PT ;  /* 0x000000081f1c7c10 */ /* 0x000fe400097fe4ff */
[----:B------:R-:W-:-:S02]  /*54cd0*/  LOP3.LUT R13, R13, R12, RZ, 0x3c, !PT ;  /* 0x0000000c0d0d7212 */ /* 0x000fc400078e3cff */
[----:B------:R-:W-:Y:S02]  /*54ce0*/  IADD3 R31, P2, R32, UR16, RZ ;  /* 0x00000010201f7c10 */ /* 0x000fe4000ff5e0ff */
[----:B------:R-:W-:Y:S02]  /*54cf0*/  LOP3.LUT R6, R7, R6, RZ, 0x3c, !PT ;  /* 0x0000000607067212 */ /* 0x000fe400078e3cff */
[----:B------:R-:W-:Y:S01]  /*54d00*/  LOP3.LUT R15, R15, R14, RZ, 0x3c, !PT ;  /* 0x0000000e0f0f7212 */ /* 0x000fe200078e3cff */
[----:B------:R-:W-:Y:S01]  /*54d10*/  IMAD.MOV.U32 R50, RZ, RZ, R4 ;  /* 0x000000ffff327224 */ /* 0x000fe200078e0004 */
[----:B------:R-:W-:Y:S02]  /*54d20*/  LOP3.LUT R8, R9, R8, RZ, 0x3c, !PT ;  /* 0x0000000809087212 */ /* 0x000fe400078e3cff */
[----:B------:R-:W-:Y:S01]  /*54d30*/  LOP3.LUT R17, R17, R16, RZ, 0x3c, !PT ;  /* 0x0000001011117212 */ /* 0x000fe200078e3cff */
[----:B------:R-:W-:Y:S01]  /*54d40*/  IMAD.MOV.U32 R46, RZ, RZ, R5 ;  /* 0x000000ffff2e7224 */ /* 0x000fe200078e0005 */
[----:B------:R-:W-:-:S02]  /*54d50*/  MOV R51, R3 ;  /* 0x0000000300337202 */ /* 0x000fc40000000f00 */
[----:B------:R-:W-:Y:S02]  /*54d60*/  LOP3.LUT R10, R11, R10, RZ, 0x3c, !PT ;  /* 0x0000000a0b0a7212 */ /* 0x000fe400078e3cff */
[----:B------:R-:W-:Y:S02]  /*54d70*/  LOP3.LUT R19, R19, R18, RZ, 0x3c, !PT ;  /* 0x0000001213137212 */ /* 0x000fe400078e3cff */
[----:B------:R-:W-:Y:S02]  /*54d80*/  MOV R47, R2 ;  /* 0x00000002002f7202 */ /* 0x000fe40000000f00 */
[----:B------:R-:W-:Y:S02]  /*54d90*/  LOP3.LUT R12, R13, R12, RZ, 0x3c, !PT ;  /* 0x0000000c0d0c7212 */ /* 0x000fe400078e3cff */
[----:B------:R-:W-:Y:S02]  /*54da0*/  LOP3.LUT R21, R21, R20, RZ, 0x3c, !PT ;  /* 0x0000001415157212 */ /* 0x000fe400078e3cff */
[----:B------:R-:W-:-:S02]  /*54db0*/  IADD3.X R30, R33, UR8, RZ, P2, !PT ;  /* 0x00000008211e7c10 */ /* 0x000fc400097fe4ff */
[----:B------:R-:W-:Y:S02]  /*54dc0*/  LOP3.LUT R7, R7, R6, RZ, 0x3c, !PT ;  /* 0x0000000607077212 */ /* 0x000fe400078e3cff */
[----:B------:R-:W-:Y:S02]  /*54dd0*/  LOP3.LUT R14, R15, R14, RZ, 0x3c, !PT ;  /* 0x0000000e0f0e7212 */ /* 0x000fe400078e3cff */
[----:B------:R-:W-:Y:S02]  /*54de0*/  LOP3.LUT R9, R9, R8, RZ, 0x3c, !PT ;  /* 0x0000000809097212 */ /* 0x000fe400078e3cff */
[----:B------:R-:W-:Y:S02]  /*54df0*/  LOP3.LUT R16, R17, R16, RZ, 0x3c, !PT ;  /* 0x0000001011107212 */ /* 0x000fe400078e3cff */
[----:B------:R-:W-:Y:S01]  /*54e00*/  LOP3.LUT R25, R25, R24, RZ, 0x3c, !PT ;  /* 0x0000001819197212 */ /* 0x000fe200078e3cff */
[----:B------:R-:W-:Y:S01]  /*54e10*/  STL.64 [R1+0xc10], R50 ;  /* 0x000c103201007387 */ /* 0x000fe20000100a00 */
[----:B------:R-:W-:-:S02]  /*54e20*/  LOP3.LUT R11, R11, R10, RZ, 0x3c, !PT ;  /* 0x0000000a0b0b7212 */ /* 0x000fc400078e3cff */
[----:B------:R-:W-:Y:S02]  /*54e30*/  LOP3.LUT R18, R19, R18, RZ, 0x3c, !PT ;  /* 0x0000001213127212 */ /* 0x000fe400078e3cff */
[----:B------:R-:W-:Y:S01]  /*54e40*/  LOP3.LUT R27, R27, R26, RZ, 0x3c, !PT ;  /* 0x0000001a1b1b7212 */ /* 0x000fe200078e3cff */
[----:B------:R1:W-:Y:S01]  /*54e50*/  STL.64 [R1+0xc08], R46 ;  /* 0x000c082e01007387 */ /* 0x0003e20000100a00 */
[----:B------:R-:W-:Y:S02]  /*54e60*/  IADD3 R33, P2, R44, UR16, RZ ;  /* 0x000000102c217c10 */ /* 0x000fe4000ff5e0ff */
[----:B------:R-:W-:Y:S02]  /*54e70*/  LOP3.LUT R13, R13, R12, RZ, 0x3c, !PT ;  /* 0x0000000c0d0d7212 */ /* 0x000fe400078e3cff */
[----:B------:R-:W-:Y:S02]  /*54e80*/  LOP3.LUT R20, R21, R20, RZ, 0x3c, !PT ;  /* 0x0000001415147212 */ /* 0x000fe400078e3cff */
[----:B------:R-:W-:Y:S01]  /*54e90*/  LOP3.LUT R29, R29, R28, RZ, 0x3c, !PT ;  /* 0x0000001c1d1d7212 */ /* 0x000fe200078e3cff */
[----:B------:R2:W-:Y:S01]  /*54ea0*/  STL.64 [R1+0xb90], R6 ;  /* 0x000b900601007387 */ /* 0x0005e20000100a00 */
[----:B------:R-:W-:-:S02]  /*54eb0*/  LOP3.LUT R15, R15, R14, RZ, 0x3c, !PT ;  /* 0x0000000e0f0f7212 */ /* 0x000fc400078e3cff */
[----:B------:R-:W-:Y:S01]  /*54ec0*/  LOP3.LUT R31, R31, R30, RZ, 0x3c, !PT ;  /* 0x0000001e1f1f7212 */ /* 0x000fe200078e3cff */
[----:B------:R3:W-:Y:S01]  /*54ed0*/  STL.64 [R1+0xb88], R8 ;  /* 0x000b880801007387 */ /* 0x0007e20000100a00 */
[----:B------:R-:W-:Y:S02]  /*54ee0*/  LOP3.LUT R17, R17, R16, RZ, 0x3c, !PT ;  /* 0x0000001011117212 */ /* 0x000fe400078e3cff */
[----:B------:R-:W-:Y:S01]  /*54ef0*/  LOP3.LUT R24, R25, R24, RZ, 0x3c, !PT ;  /* 0x0000001819187212 */ /* 0x000fe200078e3cff */
[----:B------:R4:W-:Y:S01]  /*54f00*/  STL.64 [R1+0xb10], R10 ;  /* 0x000b100a01007387 */ /* 0x0009e20000100a00 */
[----:B------:R-:W-:Y:S02]  /*54f10*/  LOP3.LUT R19, R19, R18, RZ, 0x3c, !PT ;  /* 0x0000001213137212 */ /* 0x000fe400078e3cff */
[----:B------:R-:W-:Y:S02]  /*54f20*/  LOP3.LUT R2, R35, 0x10, RZ, 0x3c, !PT ;  /* 0x0000001023027812 */ /* 0x000fe400078e3cff */
[----:B------:R-:W-:Y:S01]  /*54f30*/  LOP3.LUT R26, R27, R26, RZ, 0x3c, !PT ;  /* 0x0000001a1b1a7212 */ /* 0x000fe200078e3cff */
[----:B------:R4:W-:Y:S01]  /*54f40*/  STL.64 [R1+0xb08], R12 ;  /* 0x000b080c01007387 */ /* 0x0009e20000100a00 */
[----:B------:R-:W-:Y:S01]  /*54f50*/  IADD3.X R32, R45, UR8, RZ, P2, !PT ;  /* 0x000000082d207c10 */ /* 0x000fe200097fe4ff */
[----:B------:R-:W-:Y:S01]  /*54f60*/  IMAD.MOV.U32 R44, RZ, RZ, R23 ;  /* 0x000000ffff2c7224 */ /* 0x000fe200078e0017 */
[----:B------:R-:W-:-:S02]  /*54f70*/  LOP3.LUT R21, R21, R20, RZ, 0x3c, !PT ;  /* 0x0000001415157212 */ /* 0x000fc400078e3cff */
[----:B------:R-:W-:Y:S01]  /*54f80*/  LOP3.LUT R28, R29, R28, RZ, 0x3c, !PT ;  /* 0x0000001c1d1c7212 */ /* 0x000fe200078e3cff */
[----:B------:R4:W-:Y:S01]  /*54f90*/  STL.64 [R1+0xa90], R14 ;  /* 0x000a900e01007387 */ /* 0x0009e20000100a00 */
[----:B------:R-:W-:Y:S02]  /*54fa0*/  MOV R45, R22 ;  /* 0x00000016002d7202 */ /* 0x000fe40000000f00 */
[----:B------:R-:W-:Y:S01]  /*54fb0*/  LOP3.LUT R30, R31, R30, RZ, 0x3c, !PT ;  /* 0x0000001e1f1e7212 */ /* 0x000fe200078e3cff */
[----:B------:R4:W-:Y:S01]  /*54fc0*/  STL.64 [R1+0xa88], R16 ;  /* 0x000a881001007387 */ /* 0x0009e20000100a00 */
[----:B------:R-:W-:Y:S01]  /*54fd0*/  LOP3.LUT R25, R25, R24, RZ, 0x3c, !PT ;  /* 0x0000001819197212 */ /* 0x000fe200078e3cff */
[----:B------:R-:W-:Y:S01]  /*54fe0*/  VIADD R2, R2, UR12 ;  /* 0x0000000c02027c36 */ /* 0x000fe20008000000 */
[----:B------:R-:W-:Y:S01]  /*54ff0*/  LOP3.LUT R27, R27, R26, RZ, 0x3c, !PT ;  /* 0x0000001a1b1b7212 */ /* 0x000fe200078e3cff */
[----:B------:R4:W-:Y:S01]  /*55000*/  STL.64 [R1+0xa10], R18 ;  /* 0x000a101201007387 */ /* 0x0009e20000100a00 */
[----:B------:R-:W-:-:S02]  /*55010*/  LOP3.LUT R29, R29, R28, RZ, 0x3c, !PT ;  /* 0x0000001c1d1d7212 */ /* 0x000fc400078e3cff */
[----:B------:R-:W-:Y:S01]  /*55020*/  LOP3.LUT R31, R31, R30, RZ, 0x3c, !PT ;  /* 0x0000001e1f1f7212 */ /* 0x000fe200078e3cff */
[----:B------:R4:W-:Y:S04]  /*55030*/  STL.64 [R1+0xa08], R20 ;  /* 0x000a081401007387 */ /* 0x0009e80000100a00 */
[----:B------:R-:W-:Y:S01]  /*55040*/  STL.64 [R1+0x8f8], R44 ;  /* 0x0008f82c01007387 */ /* 0x000fe20000100a00 */
[----:B------:R-:W-:-:S03]  /*55050*/  MOV R48, R33 ;  /* 0x0000002100307202 */ /* 0x000fc60000000f00 */
[----:B------:R4:W-:Y:S01]  /*55060*/  STL.64 [R1+0x990], R24 ;  /* 0x0009901801007387 */ /* 0x0009e20000100a00 */
[----:B------:R-:W-:-:S03]  /*55070*/  IMAD.MOV.U32 R49, RZ, RZ, R32 ;  /* 0x000000ffff317224 */ /* 0x000fc600078e0020 */
[----:B------:R4:W-:Y:S04]  /*55080*/  STL.64 [R1+0x8e0], R26 ;  /* 0x0008e01a01007387 */ /* 0x0009e80000100a00 */
[----:B------:R-:W-:Y:S04]  /*55090*/  LDGSTS.E [R2+0x20100], desc[UR14][R50.64], P1 ;  /* 0x2010000032027fae */ /* 0x000fe8000892184e */
[----:B------:R4:W-:Y:S04]  /*550a0*/  STL.64 [R1+0x8d8], R28 ;  /* 0x0008d81c01007387 */ /* 0x0009e80000100a00 */
[----:B------:R-:W-:Y:S04]  /*550b0*/  LDGSTS.E [R2+0x20180], desc[UR14][R46.64], P0 ;  /* 0x201800002e027fae */ /* 0x000fe8000812184e */
[----:B------:R4:W-:Y:S04]  /*550c0*/  STL.64 [R1+0x8d0], R30 ;  /* 0x0008d01e01007387 */ /* 0x0009e80000100a00 */
[----:B------:R-:W-:Y:S04]  /*550d0*/  LDGSTS.E [R2+0x20900], desc[UR14][R6.64], P1 ;  /* 0x2090000006027fae */ /* 0x000fe8000892184e */
[----:B-1----:R-:W4:Y:S04]  /*550e0*/  LDL.LU.64 R46, [R1+0xc00] ;  /* 0x000c0000012e7983 */ /* 0x002f280000300a00 */
[----:B------:R1:W-:Y:S04]  /*550f0*/  STL.64 [R1+0x878], R48 ;  /* 0x0008783001007387 */ /* 0x0003e80000100a00 */
[----:B--2---:R-:W2:Y:S04]  /*55100*/  LDL.LU.64 R6, [R1+0xbf8] ;  /* 0x000bf80001067983 */ /* 0x004ea80000300a00 */
[----:B------:R-:W-:Y:S04]  /*55110*/  LDGSTS.E [R2+0x20980], desc[UR14][R8.64], P0 ;  /* 0x2098000008027fae */ /* 0x000fe8000812184e */
[----:B------:R-:W-:Y:S04]  /*55120*/  LDGSTS.E [R2+0x21100], desc[UR14][R10.64], P1 ;  /* 0x211000000a027fae */ /* 0x000fe8000892184e */
[----:B------:R-:W-:Y:S04]  /*55130*/  LDGSTS.E [R2+0x21180], desc[UR14][R12.64], P0 ;  /* 0x211800000c027fae */ /* 0x000fe8000812184e */
[----:B---3--:R-:W3:Y:S04]  /*55140*/  LDL.LU.64 R8, [R1+0xb80] ;  /* 0x000b800001087983 */ /* 0x008ee80000300a00 */
[----:B----4-:R-:W4:Y:S04]  /*55150*/  LDL.LU.64 R10, [R1+0xb78] ;  /* 0x000b7800010a7983 */ /* 0x010f280000300a00 */
[----:B------:R-:W4:Y:S04]  /*55160*/  LDL.LU.64 R12, [R1+0xb00] ;  /* 0x000b0000010c7983 */ /* 0x000f280000300a00 */
        /* <DEDUP_REMOVED lines=8> */
[----:B------:R-:W-:Y:S04]  /*551f0*/  LDGSTS.E [R2+0x22980], desc[UR14][R26.64], P0 ;  /* 0x229800001a027fae */ /* 0x000fe8000812184e */
[----:B------:R-:W4:Y:S04]  /*55200*/  LDL.LU.64 R20, [R1+0xa00] ;  /* 0x000a000001147983 */ /* 0x000f280000300a00 */
        /* <DEDUP_REMOVED lines=9> */
[----:B------:R1:W-:Y:S04]  /*552a0*/  LDGSTS.E [R2+0x23980], desc[UR14][R44.64], P0 ;  /* 0x239800002c027fae */ /* 0x0003e8000812184e */
[----:B------:R-:W4:Y:S01]  /*552b0*/  LDL.LU.64 R44, [R1+0x868] ;  /* 0x00086800012c7983 */ /* 0x000f220000300a00 */
[----:B------:R-:W-:-:S04]  /*552c0*/  IADD3 R4, P2, R46, UR16, RZ ;  /* 0x000000102e047c10 */ /* 0x000fc8000ff5e0ff */
[----:B------:R-:W-:Y:S02]  /*552d0*/  IADD3.X R3, R47, UR8, RZ, P2, !PT ;  /* 0x000000082f037c10 */ /* 0x000fe400097fe4ff */
[----:B--2---:R-:W-:-:S04]  /*552e0*/  IADD3 R5, P2, R6, UR16, RZ ;  /* 0x0000001006057c10 */ /* 0x004fc8000ff5e0ff */
[----:B-1----:R-:W-:Y:S02]  /*552f0*/  IADD3.X R2, R7, UR8, RZ, P2, !PT ;  /* 0x0000000807027c10 */ /* 0x002fe400097fe4ff */
        /* <DEDUP_REMOVED lines=21> */
[----:B------:R-:W-:Y:S02]  /*55450*/  LOP3.LUT R7, R7, R6, RZ, 0x3c, !PT ;  /* 0x0000000607077212 */ /* 0x000fe400078e3cff */
[----:B------:R-:W-:Y:S02]  /*55460*/  IADD3.X R26, R29, UR8, RZ, P2, !PT ;  /* 0x000000081d1a7c10 */ /* 0x000fe400097fe4ff */
[----:B------:R-:W-:Y:S02]  /*55470*/  IADD3 R29, P2, R30, UR16, RZ ;  /* 0x000000101e1d7c10 */ /* 0x000fe4000ff5e0ff */
[----:B------:R-:W-:-:S02]  /*55480*/  LOP3.LUT R9, R9, R8, RZ, 0x3c, !PT ;  /* 0x0000000809097212 */ /* 0x000fc400078e3cff */
[----:B------:R-:W-:Y:S02]  /*55490*/  LOP3.LUT R11, R11, R10, RZ, 0x3c, !PT ;  /* 0x0000000a0b0b7212 */ /* 0x000fe400078e3cff */
[----:B------:R-:W-:Y:S02]  /*554a0*/  IADD3.X R28, R31, UR8, RZ, P2, !PT ;  /* 0x000000081f1c7c10 */ /* 0x000fe400097fe4ff */
[----:B------:R-:W-:Y:S02]  /*554b0*/  LOP3.LUT R13, R13, R12, RZ, 0x3c, !PT ;  /* 0x0000000c0d0d7212 */ /* 0x000fe400078e3cff */
[----:B------:R-:W-:Y:S02]  /*554c0*/  IADD3 R31, P2, R32, UR16, RZ ;  /* 0x00000010201f7c10 */ /* 0x000fe4000ff5e0ff */
[----:B------:R-:W-:Y:S02]  /*554d0*/  LOP3.LUT R6, R7, R6, RZ, 0x3c, !PT ;  /* 0x0000000607067212 */ /* 0x000fe400078e3cff */
[----:B------:R-:W-:Y:S01]  /*554e0*/  LOP3.LUT R15, R15, R14, RZ, 0x3c, !PT ;  /* 0x0000000e0f0f7212 */ /* 0x000fe200078e3cff */
[----:B------:R-:W-:Y:S01]  /*554f0*/  IMAD.MOV.U32 R49, RZ, RZ, R3 ;  /* 0x000000ffff317224 */ /* 0x000fe200078e0003 */
[----:B------:R-:W-:-:S02]  /*55500*/  LOP3.LUT R8, R9, R8, RZ, 0x3c, !PT ;  /* 0x0000000809087212 */ /* 0x000fc400078e3cff */
[----:B------:R-:W-:Y:S01]  /*55510*/  LOP3.LUT R17, R17, R16, RZ, 0x3c, !PT ;  /* 0x0000001011117212 */ /* 0x000fe200078e3cff */
[----:B------:R-:W-:Y:S01]  /*55520*/  IMAD.MOV.U32 R47, RZ, RZ, R2 ;  /* 0x000000ffff2f7224 */ /* 0x000fe200078e0002 */
[----:B------:R-:W-:Y:S02]  /*55530*/  MOV R48, R4 ;  /* 0x0000000400307202 */ /* 0x000fe40000000f00 */
[----:B------:R-:W-:Y:S02]  /*55540*/  LOP3.LUT R10, R11, R10, RZ, 0x3c, !PT ;  /* 0x0000000a0b0a7212 */ /* 0x000fe400078e3cff */
[----:B------:R-:W-:Y:S02]  /*55550*/  LOP3.LUT R19, R19, R18, RZ, 0x3c, !PT ;  /* 0x0000001213137212 */ /* 0x000fe400078e3cff */
[----:B------:R-:W-:Y:S02]  /*55560*/  MOV R46, R5 ;  /* 0x00000005002e7202 */ /* 0x000fe40000000f00 */
[----:B------:R-:W-:-:S02]  /*55570*/  LOP3.LUT R12, R13, R12, RZ, 0x3c, !PT ;  /* 0x0000000c0d0c7212 */ /* 0x000fc400078e3cff */
[----:B------:R-:W-:Y:S02]  /*55580*/  LOP3.LUT R21, R21, R20, RZ, 0x3c, !PT ;  /* 0x0000001415157212 */ /* 0x000fe400078e3cff */
[----:B------:R-:W-:Y:S02]  /*55590*/  IADD3.X R30, R33, UR8, RZ, P2, !PT ;  /* 0x00000008211e7c10 */ /* 0x000fe400097fe4ff */
[----:B------:R-:W-:Y:S02]  /*555a0*/  LOP3.LUT R7, R7, R6, RZ, 0x3c, !PT ;  /* 0x0000000607077212 */ /* 0x000fe400078e3cff */
[----:B------:R-:W-:Y:S02]  /*555b0*/  LOP3.LUT R14, R15, R14, RZ, 0x3c, !PT ;  /* 0x0000000e0f0e7212 */ /* 0x000fe400078e3cff */
[----:B------:R-:W-:Y:S02]  /*555c0*/  LOP3.LUT R23, R23, R22, RZ, 0x3c, !PT ;  /* 0x0000001617177212 */ /* 0x000fe400078e3cff */
[----:B------:R-:W-:-:S02]  /*555d0*/  LOP3.LUT R9, R9, R8, RZ, 0x3c, !PT ;  /* 0x0000000809097212 */ /* 0x000fc400078e3cff */
[----:B------:R-:W-:Y:S02]  /*555e0*/  LOP3.LUT R16, R17, R16, RZ, 0x3c, !PT ;  /* 0x0000001011107212 */ /* 0x000fe400078e3cff */
[----:B------:R-:W-:Y:S01]  /*555f0*/  LOP3.LUT R25, R25, R24, RZ, 0x3c, !PT ;  /* 0x0000001819197212 */ /* 0x000fe200078e3cff */
[----:B------:R-:W-:Y:S01]  /*55600*/  STL.64 [R1+0xc00], R48 ;  /* 0x000c003001007387 */ /* 0x000fe20000100a00 */
[----:B------:R-:W-:Y:S02]  /*55610*/  LOP3.LUT R11, R11, R10, RZ, 0x3c, !PT ;  /* 0x0000000a0b0b7212 */ /* 0x000fe400078e3cff */
[----:B------:R-:W-:Y:S02]  /*55620*/  LOP3.LUT R18, R19, R18, RZ, 0x3c, !PT ;  /* 0x0000001213127212 */ /* 0x000fe400078e3cff */
[----:B------:R-:W-:Y:S01]  /*55630*/  LOP3.LUT R27, R27, R26, RZ, 0x3c, !PT ;  /* 0x0000001a1b1b7212 */ /* 0x000fe200078e3cff */
[----:B------:R1:W-:Y:S01]  /*55640*/  STL.64 [R1+0xbf8], R46 ;  /* 0x000bf82e01007387 */ /* 0x0003e20000100a00 */
[----:B------:R-:W-:-:S02]  /*55650*/  LOP3.LUT R13, R13, R12, RZ, 0x3c, !PT ;  /* 0x0000000c0d0d7212 */ /* 0x000fc400078e3cff */
[----:B------:R-:W-:Y:S02]  /*55660*/  LOP3.LUT R20, R21, R20, RZ, 0x3c, !PT ;  /* 0x0000001415147212 */ /* 0x000fe400078e3cff */
[----:B------:R-:W-:Y:S01]  /*55670*/  LOP3.LUT R29, R29, R28, RZ, 0x3c, !PT ;  /* 0x0000001c1d1d7212 */ /* 0x000fe200078e3cff */
[----:B------:R2:W-:Y:S01]  /*55680*/  STL.64 [R1+0xb80], R6 ;  /* 0x000b800601007387 */ /* 0x0005e20000100a00 */
        /* <DEDUP_REMOVED lines=14> */
[----:B------:R-:W-:-:S02]  /*55770*/  LOP3.LUT R23, R23, R22, RZ, 0x3c, !PT ;  /* 0x0000001617177212 */ /* 0x000fc400078e3cff */
[----:B------:R-:W-:Y:S01]  /*55780*/  LOP3.LUT R30, R31, R30, RZ, 0x3c, !PT ;  /* 0x0000001e1f1e7212 */ /* 0x000fe200078e3cff */
[----:B------:R4:W-:Y:S01]  /*55790*/  STL.64 [R1+0xa78], R16 ;  /* 0x000a781001007387 */ /* 0x0009e20000100a00 */
[----:B------:R-:W-:Y:S02]  /*557a0*/  IADD3 R33, P2, R44, UR16, RZ ;  /* 0x000000102c217c10 */ /* 0x000fe4000ff5e0ff */
[----:B------:R-:W-:Y:S01]  /*557b0*/  LOP3.LUT R25, R25, R24, RZ, 0x3c, !PT ;  /* 0x0000001819197212 */ /* 0x000fe200078e3cff */
[----:B------:R4:W-:Y:S01]  /*557c0*/  STL.64 [R1+0xa00], R18 ;  /* 0x000a001201007387 */ /* 0x0009e20000100a00 */
[----:B------:R-:W-:Y:S02]  /*557d0*/  LOP3.LUT R27, R27, R26, RZ, 0x3c, !PT ;  /* 0x0000001a1b1b7212 */ /* 0x000fe400078e3cff */
[----:B------:R-:W-:Y:S01]  /*557e0*/  IADD3 R2, R2, UR12, RZ ;  /* 0x0000000c02027c10 */ /* 0x000fe2000fffe0ff */
[----:B------:R4:W-:Y:S01]  /*557f0*/  STL.64 [R1+0x9f8], R20 ;  /* 0x0009f81401007387 */ /* 0x0009e20000100a00 */
[----:B------:R-:W-:-:S02]  /*55800*/  LOP3.LUT R29, R29, R28, RZ, 0x3c, !PT ;  /* 0x0000001c1d1d7212 */ /* 0x000fc400078e3cff */
[----:B------:R-:W-:Y:S01]  /*55810*/  LOP3.LUT R31, R31, R30, RZ, 0x3c, !PT ;  /* 0x0000001e1f1f7212 */ /* 0x000fe200078e3cff */
[----:B------:R4:W-:Y:S01]  /*55820*/  STL.64 [R1+0x988], R22 ;  /* 0x0009881601007387 */ /* 0x0009e20000100a00 */
[----:B------:R-:W-:-:S03]  /*55830*/  IADD3.X R32, R45, UR8, RZ, P2, !PT ;  /* 0x000000082d207c10 */ /* 0x000fc600097fe4ff */
[----:B------:R4:W-:Y:S01]  /*55840*/  STL.64 [R1+0x980], R24 ;  /* 0x0009801801007387 */ /* 0x0009e20000100a00 */
[----:B------:R-:W-:Y:S01]  /*55850*/  IMAD.MOV.U32 R44, RZ, RZ, R33 ;  /* 0x000000ffff2c7224 */ /* 0x000fe200078e0021 */
[----:B------:R-:W-:Y:S02]  /*55860*/  MOV R45, R32 ;  /* 0x00000020002d7202 */ /* 0x000fe40000000f00 */
        /* <DEDUP_REMOVED lines=34> */
[----:B------:R2:W-:Y:S04]  /*55a90*/  LDGSTS.E [R2+0x23a80], desc[UR14][R44.64], P0 ;  /* 0x23a800002c027fae */ /* 0x0005e8000812184e */
[----:B-1----:R-:W4:Y:S01]  /*55aa0*/  LDL.LU.64 R44, [R1+0x860] ;  /* 0x00086000012c7983 */ /* 0x002f220000300a00 */
        /* <DEDUP_REMOVED lines=54> */
[----:B------:R-:W-:Y:S01]  /*55e10*/  LOP3.LUT R18, R19, R18, RZ, 0x3c, !PT ;  /* 0x0000001213127212 */ /* 0x000fe200078e3cff */
[----:B------:R1:W-:Y:S01]  /*55e20*/  STL.64 [R1+0xbe8], R46 ;  /* 0x000be82e01007387 */ /* 0x0003e20000100a00 */
[----:B------:R-:W-:Y:S02]  /*55e30*/  LOP3.LUT R13, R13, R12, RZ, 0x3c, !PT ;  /* 0x0000000c0d0d7212 */ /* 0x000fe400078e3cff */
[----:B------:R-:W-:-:S02]  /*55e40*/  LOP3.LUT R20, R21, R20, RZ, 0x3c, !PT ;  /* 0x0000001415147212 */ /* 0x000fc400078e3cff */
        /* <DEDUP_REMOVED lines=13> */
[----:B------:R-:W-:Y:S02]  /*55f20*/  LOP3.LUT R2, R35, 0x30, RZ, 0x3c, !PT ;  /* 0x0000003023027812 */ /* 0x000fe400078e3cff */
[----:B------:R-:W-:Y:S01]  /*55f30*/  LOP3.LUT R28, R29, R28, RZ, 0x3c, !PT ;  /* 0x0000001c1d1c7212 */ /* 0x000fe200078e3cff */
[----:B------:R4:W-:Y:S01]  /*55f40*/  STL.64 [R1+0xa70], R14 ;  /* 0x000a700e01007387 */ /* 0x0009e20000100a00 */
[----:B------:R-:W-:-:S02]  /*55f50*/  IADD3.X R32, R45, UR8, RZ, P2, !PT ;  /* 0x000000082d207c10 */ /* 0x000fc400097fe4ff */
[----:B------:R-:W-:Y:S02]  /*55f60*/  LOP3.LUT R23, R23, R22, RZ, 0x3c, !PT ;  /* 0x0000001617177212 */ /* 0x000fe400078e3cff */
[----:B------:R-:W-:Y:S01]  /*55f70*/  LOP3.LUT R30, R31, R30, RZ, 0x3c, !PT ;  /* 0x0000001e1f1e7212 */ /* 0x000fe200078e3cff */
[----:B------:R4:W-:Y:S01]  /*55f80*/  STL.64 [R1+0xa68], R16 ;  /* 0x000a681001007387 */ /* 0x0009e20000100a00 */
[----:B------:R-:W-:Y:S01]  /*55f90*/  LOP3.LUT R25, R25, R24, RZ, 0x3c, !PT ;  /* 0x0000001819197212 */ /* 0x000fe200078e3cff */
[----:B------:R-:W-:Y:S01]  /*55fa0*/  IMAD.MOV.U32 R45, RZ, RZ, R26 ;  /* 0x000000ffff2d7224 */ /* 0x000fe200078e001a */
[----:B------:R-:W-:Y:S01]  /*55fb0*/  MOV R44, R27 ;  /* 0x0000001b002c7202 */ /* 0x000fe20000000f00 */
[----:B------:R4:W-:Y:S01]  /*55fc0*/  STL.64 [R1+0x9f0], R18 ;  /* 0x0009f01201007387 */ /* 0x0009e20000100a00 */
[----:B------:R-:W-:Y:S01]  /*55fd0*/  LOP3.LUT R29, R29, R28, RZ, 0x3c, !PT ;  /* 0x0000001c1d1d7212 */ /* 0x000fe200078e3cff */
[----:B------:R-:W-:Y:S01]  /*55fe0*/  VIADD R2, R2, UR12 ;  /* 0x0000000c02027c36 */ /* 0x000fe20008000000 */
[----:B------:R-:W-:Y:S01]  /*55ff0*/  LOP3.LUT R31, R31, R30, RZ, 0x3c, !PT ;  /* 0x0000001e1f1f7212 */ /* 0x000fe200078e3cff */
[----:B------:R4:W-:Y:S01]  /*56000*/  STL.64 [R1+0x9e8], R20 ;  /* 0x0009e81401007387 */ /* 0x0009e20000100a00 */
[----:B------:R-:W-:Y:S01]  /*56010*/  MOV R48, R33 ;  /* 0x0000002100307202 */ /* 0x000fe20000000f00 */
[----:B------:R-:W-:-:S02]  /*56020*/  IMAD.MOV.U32 R49, RZ, RZ, R32 ;  /* 0x000000ffff317224 */ /* 0x000fc400078e0020 */
[----:B------:R4:W-:Y:S04]  /*56030*/  STL.64 [R1+0x978], R22 ;  /* 0x0009781601007387 */ /* 0x0009e80000100a00 */
[----:B------:R4:W-:Y:S04]  /*56040*/  STL.64 [R1+0x970], R24 ;  /* 0x0009701801007387 */ /* 0x0009e80000100a00 */
[----:B------:R-:W-:Y:S04]  /*56050*/  STL.64 [R1+0x858], R44 ;  /* 0x0008582c01007387 */ /* 0x000fe80000100a00 */
[----:B------:R4:W-:Y:S04]  /*56060*/  STL.64 [R1+0x8b8], R28 ;  /* 0x0008b81c01007387 */ /* 0x0009e80000100a00 */
        /* <DEDUP_REMOVED lines=61> */
[----:B------:R-:W-:Y:S02]  /*56440*/  LOP3.LUT R9, R9, R8, RZ, 0x3c, !PT ;  /* 0x0000000809097212 */ /* 0x000fe400078e3cff */
[----:B------:R-:W-:-:S02]  /*56450*/  LOP3.LUT R11, R11, R10, RZ, 0x3c, !PT ;  /* 0x0000000a0b0b7212 */ /* 0x000fc400078e3cff */
[----:B------:R-:W-:Y:S02]  /*56460*/  IADD3 R29, P2, R30, UR16, RZ ;  /* 0x000000101e1d7c10 */ /* 0x000fe4000ff5e0ff */
[----:B------:R-:W-:Y:S02]  /*56470*/  LOP3.LUT R13, R13, R12, RZ, 0x3c, !PT ;  /* 0x0000000c0d0d7212 */ /* 0x000fe400078e3cff */
[----:B------:R-:W-:Y:S02]  /*56480*/  IADD3.X R28, R31, UR8, RZ, P2, !PT ;  /* 0x000000081f1c7c10 */ /* 0x000fe400097fe4ff */
        /* <DEDUP_REMOVED lines=164> */
[----:B------:R-:W-:Y:S02]  /*56ed0*/  LOP3.LUT R2, R35, 0x50, RZ, 0x3c, !PT ;  /* 0x0000005023027812 */ /* 0x000fe400078e3cff */
[----:B------:R-:W-:Y:S01]  /*56ee0*/  LOP3.LUT R26, R27, R26, RZ, 0x3c, !PT ;  /* 0x0000001a1b1a7212 */ /* 0x000fe200078e3cff */
[----:B------:R4:W-:Y:S01]  /*56ef0*/  STL.64 [R1+0xac8], R12 ;  /* 0x000ac80c01007387 */ /* 0x0009e20000100a00 */
[----:B------:R-:W-:Y:S02]  /*56f00*/  LOP3.LUT R21, R21, R20, RZ, 0x3c, !PT ;  /* 0x0000001415157212 */ /* 0x000fe400078e3cff */
[----:B------:R-:W-:Y:S01]  /*56f10*/  LOP3.LUT R28, R29, R28, RZ, 0x3c, !PT ;  /* 0x0000001c1d1c7212 */ /* 0x000fe200078e3cff */
[----:B------:R4:W-:Y:S01]  /*56f20*/  STL.64 [R1+0xa50], R14 ;  /* 0x000a500e01007387 */ /* 0x0009e20000100a00 */
[----:B------:R-:W-:-:S02]  /*56f30*/  IADD3 R33, P2, R44, UR16, RZ ;  /* 0x000000102c217c10 */ /* 0x000fc4000ff5e0ff */
[----:B------:R-:W-:Y:S02]  /*56f40*/  LOP3.LUT R23, R23, R22, RZ, 0x3c, !PT ;  /* 0x0000001617177212 */ /* 0x000fe400078e3cff */
[----:B------:R-:W-:Y:S01]  /*56f50*/  LOP3.LUT R30, R31, R30, RZ, 0x3c, !PT ;  /* 0x0000001e1f1e7212 */ /* 0x000fe200078e3cff */
[----:B------:R4:W-:Y:S01]  /*56f60*/  STL.64 [R1+0xa48], R16 ;  /* 0x000a481001007387 */ /* 0x0009e20000100a00 */
[----:B------:R-:W-:Y:S01]  /*56f70*/  LOP3.LUT R25, R25, R24, RZ, 0x3c, !PT ;  /* 0x0000001819197212 */ /* 0x000fe200078e3cff */
[----:B------:R-:W-:Y:S01]  /*56f80*/  VIADD R2, R2, UR12 ;  /* 0x0000000c02027c36 */ /* 0x000fe20008000000 */
[----:B------:R-:W-:Y:S01]  /*56f90*/  LOP3.LUT R27, R27, R26, RZ, 0x3c, !PT ;  /* 0x0000001a1b1b7212 */ /* 0x000fe200078e3cff */
[----:B------:R4:W-:Y:S01]  /*56fa0*/  STL.64 [R1+0x9d0], R18 ;  /* 0x0009d01201007387 */ /* 0x0009e20000100a00 */
[----:B------:R-:W-:Y:S02]  /*56fb0*/  LOP3.LUT R29, R29, R28, RZ, 0x3c, !PT ;  /* 0x0000001c1d1d7212 */ /* 0x000fe400078e3cff */
[----:B------:R-:W-:Y:S01]  /*56fc0*/  IADD3.X R32, R45, UR8, RZ, P2, !PT ;  /* 0x000000082d207c10 */ /* 0x000fe200097fe4ff */
[----:B------:R4:W-:Y:S01]  /*56fd0*/  STL.64 [R1+0x9c8], R20 ;  /* 0x0009c81401007387 */ /* 0x0009e20000100a00 */
[----:B------:R-:W-:-:S03]  /*56fe0*/  LOP3.LUT R31, R31, R30, RZ, 0x3c, !PT ;  /* 0x0000001e1f1f7212 */ /* 0x000fc600078e3cff */
[----:B------:R4:W-:Y:S01]  /*56ff0*/  STL.64 [R1+0x958], R22 ;  /* 0x0009581601007387 */ /* 0x0009e20000100a00 */
        /* <DEDUP_REMOVED lines=69> */
[----:B------:R-:W-:Y:S02]  /*57450*/  IADD3 R29, P2, R30, UR16, RZ ;  /* 0x000000101e1d7c10 */ /* 0x000fe4000ff5e0ff */
[----:B------:R-:W-:Y:S01]  /*57460*/  MOV R72, R5 ;  /* 0x0000000500487202 */ /* 0x000fe20000000f00 */
[----:B------:R-:W-:Y:S01]  /*57470*/  IMAD.MOV.U32 R69, RZ, RZ, R8 ;  /* 0x000000ffff457224 */ /* 0x000fe200078e0008 */
[----:B------:R-:W-:Y:S01]  /*57480*/  MOV R70, R7 ;  /* 0x0000000700467202 */ /* 0x000fe20000000f00 */
[----:B------:R-:W-:Y:S01]  /*57490*/  IMAD.MOV.U32 R67, RZ, RZ, R10 ;  /* 0x000000ffff437224 */ /* 0x000fe200078e000a */
[----:B------:R-:W-:Y:S01]  /*574a0*/  MOV R68, R9 ;  /* 0x0000000900447202 */ /* 0x000fe20000000f00 */
[----:B------:R-:W-:Y:S01]  /*574b0*/  STL.64 [R1+0xbc0], R74 ;  /* 0x000bc04a01007387 */ /* 0x000fe20000100a00 */
[----:B------:R-:W-:Y:S01]  /*574c0*/  MOV R66, R11 ;  /* 0x0000000b00427202 */ /* 0x000fe20000000f00 */
[----:B------:R-:W-:Y:S01]  /*574d0*/  IMAD.MOV.U32 R65, RZ, RZ, R12 ;  /* 0x000000ffff417224 */ /* 0x000fe200078e000c */
[----:B------:R-:W-:Y:S01]  /*574e0*/  IADD3.X R28, R31, UR8, RZ, P2, !PT ;  /* 0x000000081f1c7c10 */ /* 0x000fe200097fe4ff */
[----:B------:R-:W-:Y:S01]  /*574f0*/  STL.64 [R1+0xbb8], R72 ;  /* 0x000bb84801007387 */ /* 0x000fe20000100a00 */
[----:B------:R-:W-:Y:S01]  /*57500*/  MOV R64, R13 ;  /* 0x0000000d00407202 */ /* 0x000fe20000000f00 */
[----:B------:R-:W-:Y:S01]  /*57510*/  IMAD.MOV.U32 R63, RZ, RZ, R14 ;  /* 0x000000ffff3f7224 */ /* 0x000fe200078e000e */
[----:B------:R-:W-:Y:S01]  /*57520*/  IADD3 R31, P2, R32, UR16, RZ ;  /* 0x00000010201f7c10 */ /* 0x000fe2000ff5e0ff */
        /* <DEDUP_REMOVED lines=9> */
[----:B------:R-:W-:Y:S01]  /*575c0*/  IMAD.MOV.U32 R57, RZ, RZ, R20 ;  /* 0x000000ffff397224 */ /* 0x000fe200078e0014 */
[----:B------:R-:W-:Y:S01]  /*575d0*/  IADD3.X R30, R33, UR8, RZ, P2, !PT ;  /* 0x00000008211e7c10 */ /* 0x000fe200097fe4ff */
[----:B------:R-:W-:Y:S01]  /*575e0*/  IMAD.MOV.U32 R55, RZ, RZ, R22 ;  /* 0x000000ffff377224 */ /* 0x000fe200078e0016 */
        /* <DEDUP_REMOVED lines=9> */
[----:B------:R-:W-:Y:S01]  /*57680*/  IMAD.MOV.U32 R48, RZ, RZ, R29 ;  /* 0x000000ffff307224 */ /* 0x000fe200078e001d */
[----:B------:R-:W-:Y:S01]  /*57690*/  MOV R49, R28 ;  /* 0x0000001c00317202 */ /* 0x000fe20000000f00 */
[----:B------:R-:W-:Y:S01]  /*576a0*/  IMAD.MOV.U32 R46, RZ, RZ, R31 ;  /* 0x000000ffff2e7224 */ /* 0x000fe200078e001f */
[----:B------:R-:W-:Y:S01]  /*576b0*/  STL.64 [R1+0x9c0], R58 ;  /* 0x0009c03a01007387 */ /* 0x000fe20000100a00 */
[----:B------:R-:W-:-:S02]  /*576c0*/  MOV R47, R30 ;  /* 0x0000001e002f7202 */ /* 0x000fc40000000f00 */
[----:B------:R-:W-:Y:S01]  /*576d0*/  IADD3.X R32, R45, UR8, RZ, P2, !PT ;  /* 0x000000082d207c10 */ /* 0x000fe200097fe4ff */
[----:B------:R-:W-:Y:S04]  /*576e0*/  STL.64 [R1+0x9b8], R56 ;  /* 0x0009b83801007387 */ /* 0x000fe80000100a00 */
[----:B------:R-:W-:Y:S01]  /*576f0*/  STL.64 [R1+0x948], R54 ;  /* 0x0009483601007387 */ /* 0x000fe20000100a00 */
[----:B------:R-:W-:-:S03]  /*57700*/  IMAD.MOV.U32 R44, RZ, RZ, R33 ;  /* 0x000000ffff2c7224 */ /* 0x000fc600078e0021 */
[----:B------:R-:W-:Y:S01]  /*57710*/  STL.64 [R1+0x940], R52 ;  /* 0x0009403401007387 */ /* 0x000fe20000100a00 */
[----:B------:R-:W-:-:S03]  /*57720*/  MOV R45, R32 ;  /* 0x00000020002d7202 */ /* 0x000fc60000000f00 */
[----:B------:R-:W-:Y:S04]  /*57730*/  STL.64 [R1+0x918], R50 ;  /* 0x0009183201007387 */ /* 0x000fe80000100a00 */
[----:B------:R-:W-:Y:S04]  /*57740*/  STL.64 [R1+0x910], R48 ;  /* 0x0009103001007387 */ /* 0x000fe80000100a00 */
[----:B------:R1:W-:Y:S04]  /*57750*/  STL.64 [R1+0x8f0], R46 ;  /* 0x0008f02e01007387 */ /* 0x0003e80000100a00 */
[----:B------:R-:W2:Y:S04]  /*57760*/  LDL.LU.64 R6, [R1+0xbb0] ;  /* 0x000bb00001067983 */ /* 0x000ea80000300a00 */
        /* <DEDUP_REMOVED lines=10> */
[----:B------:R-:W-:-:S03]  /*57810*/  IADD3 R2, R34, UR12, RZ ;  /* 0x0000000c22027c10 */ /* 0x000fc6000fffe0ff */
[----:B------:R-:W4:Y:S04]  /*57820*/  LDL.LU.64 R26, [R1+0x938] ;  /* 0x00093800011a7983 */ /* 0x000f280000300a00 */
[----:B------:R-:W-:Y:S04]  /*57830*/  LDGSTS.E [R2+0x20600], desc[UR14][R74.64], P1 ;  /* 0x206000004a027fae */ /* 0x000fe8000892184e */
[----:B------:R-:W4:Y:S04]  /*57840*/  LDL.LU.64 R28, [R1+0x930] ;  /* 0x00093000011c7983 */ /* 0x000f280000300a00 */
[----:B------:R-:W-:Y:S04]  /*57850*/  LDGSTS.E [R2+0x20680], desc[UR14][R72.64], P0 ;  /* 0x2068000048027fae */ /* 0x000fe8000812184e */
[----:B------:R-:W-:Y:S04]  /*57860*/  LDGSTS.E [R2+0x20e00], desc[UR14][R70.64], P1 ;  /* 0x20e0000046027fae */ /* 0x000fe8000892184e */
[----:B------:R-:W-:Y:S04]  /*57870*/  LDGSTS.E [R2+0x20e80], desc[UR14][R68.64], P0 ;  /* 0x20e8000044027fae */ /* 0x000fe8000812184e */
[----:B------:R-:W-:Y:S04]  /*57880*/  LDGSTS.E [R2+0x21600], desc[UR14][R66.64], P1 ;  /* 0x2160000042027fae */ /* 0x000fe8000892184e */
        /* <DEDUP_REMOVED lines=12> */
[----:B------:R3:W-:Y:S04]  /*57950*/  LDGSTS.E [R2+0x23e80], desc[UR14][R44.64], P0 ;  /* 0x23e800002c027fae */ /* 0x0007e8000812184e */
[----:B-1----:R-:W4:Y:S04]  /*57960*/  LDL.LU.64 R46, [R1+0x830] ;  /* 0x00083000012e7983 */ /* 0x002f280000300a00 */
[----:B---3--:R-:W3:Y:S01]  /*57970*/  LDL.LU.64 R44, [R1+0x828] ;  /* 0x00082800012c7983 */ /* 0x008ee20000300a00 */
[----:B------:R-:W-:-:S05]  /*57980*/  LOP3.LUT R2, R35, 0x70, RZ, 0x3c, !PT ;  /* 0x0000007023027812 */ /* 0x000fca00078e3cff */
[----:B------:R-:W-:Y:S01]  /*57990*/  VIADD R2, R2, UR12 ;  /* 0x0000000c02027c36 */ /* 0x000fe20008000000 */
[----:B------:R-:W-:Y:S01]  /*579a0*/  MOV R212, R221 ;  /* 0x000000dd00d47202 */ /* 0x000fe20000000f00 */
[----:B------:R-:W-:Y:S01]  /*579b0*/  IMAD.MOV.U32 R174, RZ, RZ, R225 ;  /* 0x000000ffffae7224 */ /* 0x000fe200078e00e1 */
[----:B------:R-:W-:Y:S01]  /*579c0*/  MOV R215, R216 ;  /* 0x000000d800d77202 */ /* 0x000fe20000000f00 */
[----:B------:R-:W-:Y:S02]  /*579d0*/  IMAD.MOV.U32 R175, RZ, RZ, R224 ;  /* 0x000000ffffaf7224 */ /* 0x000fe400078e00e0 */
[----:B------:R-:W-:Y:S01]  /*579e0*/  IMAD.MOV.U32 R213, RZ, RZ, R220 ;  /* 0x000000ffffd57224 */ /* 0x000fe200078e00dc */
[C---:B------:R-:W-:Y:S06]  /*579f0*/  HMMA.1688.F32.TF32 R36, R156.reuse, R242, R36 ;  /* 0x000000f29c24723c */ /* 0x040fec0000081024 */
[----:B------:R-:W-:Y:S06]  /*57a00*/  HMMA.1688.F32.TF32 R40, R156, R246, R40 ;  /* 0x000000f69c28723c */ /* 0x000fec0000081028 */
[C---:B------:R-:W-:Y:S06]  /*57a10*/  HMMA.1688.F32.TF32 R240, R152.reuse, R242, R172 ;  /* 0x000000f298f0723c */ /* 0x040fec00000810ac */
[----:B------:R-:W-:Y:S01]  /*57a20*/  HMMA.1688.F32.TF32 R244, R152, R246, R212 ;  /* 0x000000f698f4723c */ /* 0x000fe200000810d4 */
[----:B--2---:R-:W-:-:S04]  /*57a30*/  IADD3 R4, P2, R6, UR16, RZ ;  /* 0x0000001006047c10 */ /* 0x004fc8000ff5e0ff */
        /* <DEDUP_REMOVED lines=36> */
[----:B------:R-:W-:Y:S01]  /*57c80*/  IMAD.MOV.U32 R64, RZ, RZ, R14 ;  /* 0x000000ffff407224 */ /* 0x000fe200078e000e */
[----:B------:R-:W-:Y:S01]  /*57c90*/  MOV R65, R13 ;  /* 0x0000000d00417202 */ /* 0x000fe20000000f00 */
[----:B------:R-:W-:Y:S01]  /*57ca0*/  IMAD.MOV.U32 R62, RZ, RZ, R16 ;  /* 0x000000ffff3e7224 */ /* 0x000fe200078e0010 */
[----:B------:R1:W-:Y:S01]  /*57cb0*/  LDGSTS.E [R2+0x20700], desc[UR14][R74.64], P1 ;  /* 0x207000004a027fae */ /* 0x0003e2000892184e */
[----:B------:R-:W-:-:S03]  /*57cc0*/  IADD3 R30, P2, R32, UR16, RZ ;  /* 0x00000010201e7c10 */ /* 0x000fc6000ff5e0ff */
[----:B------:R1:W-:Y:S01]  /*57cd0*/  STL.64 [R1+0xba8], R72 ;  /* 0x000ba84801007387 */ /* 0x0003e20000100a00 */
[----:B------:R-:W-:-:S03]  /*57ce0*/  IADD3.X R29, R33, UR8, RZ, P2, !PT ;  /* 0x00000008211d7c10 */ /* 0x000fc600097fe4ff */
[----:B------:R1:W-:Y:S01]  /*57cf0*/  LDGSTS.E [R2+0x20780], desc[UR14][R72.64], P0 ;  /* 0x2078000048027fae */ /* 0x0003e2000812184e */
[----:B------:R-:W-:Y:S01]  /*57d00*/  MOV R63, R15 ;  /* 0x0000000f003f7202 */ /* 0x000fe20000000f00 */
[----:B------:R-:W-:Y:S01]  /*57d10*/  IMAD.MOV.U32 R60, RZ, RZ, R18 ;  /* 0x000000ffff3c7224 */ /* 0x000fe200078e0012 */
[----:B------:R-:W-:Y:S01]  /*57d20*/  MOV R61, R17 ;  /* 0x00000011003d7202 */ /* 0x000fe20000000f00 */
[----:B------:R1:W-:Y:S01]  /*57d30*/  STL.64 [R1+0xb30], R70 ;  /* 0x000b304601007387 */ /* 0x0003e20000100a00 */
[----:B------:R-:W-:Y:S01]  /*57d40*/  IMAD.MOV.U32 R58, RZ, RZ, R20 ;  /* 0x000000ffff3a7224 */ /* 0x000fe200078e0014 */
[----:B------:R-:W-:Y:S02]  /*57d50*/  MOV R59, R19 ;  /* 0x00000013003b7202 */ /* 0x000fe40000000f00 */
[----:B------:R1:W-:Y:S01]  /*57d60*/  LDGSTS.E [R2+0x20f00], desc[UR14][R70.64], P1 ;  /* 0x20f0000046027fae */ /* 0x0003e2000892184e */
[----:B------:R-:W-:Y:S01]  /*57d70*/  IMAD.MOV.U32 R56, RZ, RZ, R22 ;  /* 0x000000ffff387224 */ /* 0x000fe200078e0016 */
[----:B------:R-:W-:-:S02]  /*57d80*/  MOV R57, R21 ;  /* 0x0000001500397202 */ /* 0x000fc40000000f00 */
[----:B------:R1:W-:Y:S01]  /*57d90*/  STL.64 [R1+0xb28], R68 ;  /* 0x000b284401007387 */ /* 0x0003e20000100a00 */
[----:B------:R-:W-:Y:S01]  /*57da0*/  IMAD.MOV.U32 R54, RZ, RZ, R24 ;  /* 0x000000ffff367224 */ /* 0x000fe200078e0018 */
[----:B------:R-:W-:Y:S02]  /*57db0*/  MOV R55, R23 ;  /* 0x0000001700377202 */ /* 0x000fe40000000f00 */
[----:B------:R1:W-:Y:S01]  /*57dc0*/  LDGSTS.E [R2+0x20f80], desc[UR14][R68.64], P0 ;  /* 0x20f8000044027fae */ /* 0x0003e2000812184e */
[----:B------:R-:W-:-:S03]  /*57dd0*/  IADD3 R32, P2, R46, UR16, RZ ;  /* 0x000000102e207c10 */ /* 0x000fc6000ff5e0ff */
[----:B------:R1:W-:Y:S01]  /*57de0*/  STL.64 [R1+0xab0], R66 ;  /* 0x000ab04201007387 */ /* 0x0003e20000100a00 */
[----:B------:R-:W-:-:S03]  /*57df0*/  IADD3.X R31, R47, UR8, RZ, P2, !PT ;  /* 0x000000082f1f7c10 */ /* 0x000fc600097fe4ff */
[----:B------:R1:W-:Y:S01]  /*57e00*/  LDGSTS.E [R2+0x21700], desc[UR14][R66.64], P1 ;  /* 0x2170000042027fae */ /* 0x0003e2000892184e */
[----:B---3--:R-:W-:Y:S01]  /*57e10*/  IADD3 R34, P2, R44, UR16, RZ ;  /* 0x000000102c227c10 */ /* 0x008fe2000ff5e0ff */
[----:B------:R-:W-:Y:S01]  /*57e20*/  IMAD.MOV.U32 R52, RZ, RZ, R26 ;  /* 0x000000ffff347224 */ /* 0x000fe200078e001a */
[----:B------:R-:W-:Y:S01]  /*57e30*/  MOV R53, R25 ;  /* 0x0000001900357202 */ /* 0x000fe20000000f00 */
[----:B------:R1:W-:Y:S01]  /*57e40*/  STL.64 [R1+0xaa8], R64 ;  /* 0x000aa84001007387 */ /* 0x0003e20000100a00 */
[----:B------:R-:W-:Y:S01]  /*57e50*/  IADD3.X R33, R45, UR8, RZ, P2, !PT ;  /* 0x000000082d217c10 */ /* 0x000fe200097fe4ff */
[----:B------:R-:W-:Y:S02]  /*57e60*/  IMAD.MOV.U32 R51, RZ, RZ, R27 ;  /* 0x000000ffff337224 */ /* 0x000fe400078e001b */
[----:B------:R1:W-:Y:S01]  /*57e70*/  LDGSTS.E [R2+0x21780], desc[UR14][R64.64], P0 ;  /* 0x2178000040027fae */ /* 0x0003e2000812184e */
[----:B------:R-:W-:Y:S01]  /*57e80*/  MOV R50, R28 ;  /* 0x0000001c00327202 */ /* 0x000fe20000000f00 */
[----:B------:R-:W-:-:S02]  /*57e90*/  IMAD.MOV.U32 R49, RZ, RZ, R29 ;  /* 0x000000ffff317224 */ /* 0x000fc400078e001d */
[----:B------:R1:W-:Y:S01]  /*57ea0*/  STL.64 [R1+0xa30], R62 ;  /* 0x000a303e01007387 */ /* 0x0003e20000100a00 */
[----:B------:R-:W-:-:S03]  /*57eb0*/  MOV R48, R30 ;  /* 0x0000001e00307202 */ /* 0x000fc60000000f00 */
[----:B------:R1:W-:Y:S01]  /*57ec0*/  LDGSTS.E [R2+0x21f00], desc[UR14][R62.64], P1 ;  /* 0x21f000003e027fae */ /* 0x0003e2000892184e */
[----:B------:R-:W-:Y:S01]  /*57ed0*/  MOV R46, R32 ;  /* 0x00000020002e7202 */ /* 0x000fe20000000f00 */
[----:B------:R-:W-:Y:S02]  /*57ee0*/  IMAD.MOV.U32 R47, RZ, RZ, R31 ;  /* 0x000000ffff2f7224 */ /* 0x000fe400078e001f */
[----:B------:R1:W-:Y:S01]  /*57ef0*/  STL.64 [R1+0xa28], R60 ;  /* 0x000a283c01007387 */ /* 0x0003e20000100a00 */
[----:B------:R-:W-:-:S03]  /*57f00*/  MOV R44, R34 ;  /* 0x00000022002c7202 */ /* 0x000fc60000000f00 */
[----:B------:R1:W-:Y:S01]  /*57f10*/  LDGSTS.E [R2+0x21f80], desc[UR14][R60.64], P0 ;  /* 0x21f800003c027fae */ /* 0x0003e2000812184e */
[----:B------:R-:W-:-:S03]  /*57f20*/  IMAD.MOV.U32 R45, RZ, RZ, R33 ;  /* 0x000000ffff2d7224 */ /* 0x000fc600078e0021 */
[----:B------:R1:W-:Y:S04]  /*57f30*/  STL.64 [R1+0x9b0], R58 ;  /* 0x0009b03a01007387 */ /* 0x0003e80000100a00 */
[----:B------:R1:W-:Y:S04]  /*57f40*/  LDGSTS.E [R2+0x22700], desc[UR14][R58.64], P1 ;  /* 0x227000003a027fae */ /* 0x0003e8000892184e */
        /* <DEDUP_REMOVED lines=13> */
[----:B------:R1:W-:Y:S01]  /*58020*/  LDGSTS.E [R2+0x23f80], desc[UR14][R44.64], P0 ;  /* 0x23f800002c027fae */ /* 0x0003e2000812184e */
[----:B------:R-:W-:-:S03]  /*58030*/  UIADD3 UR4, UR4, 0x1, URZ ;  /* 0x0000000104047890 */ /* 0x000fc6000fffe03f */
[----:B------:R-:W0:Y:S01]  /*58040*/  LDGDEPBAR ;  /* 0x00000000000079af */ /* 0x000e220000000000 */
[----:B------:R-:W-:-:S06]  /*58050*/  UISETP.NE.U32.AND UP0, UPT, UR4, UR9, UPT ;  /* 0x000000090400728c */ /* 0x000fcc000bf05070 */
[----:B------:R-:W-:-:S13]  /*58060*/  PLOP3.LUT P0, PT, PT, PT, UP0, 0x80, 0x0 ;  /* 0x000000000000781c */ /* 0x000fda0003f0f008 */
[----:B-1----:R-:W-:Y:S05]  /*58070*/  @P0 BRA `(.L_x_1) ;  /* 0xfffffcd800f00947 */ /* 0x002fea000383ffff */
.L_x_0:
[----:B-----5:R-:W2:Y:S01]  /*58080*/  LDL.LU R14, [R1+0x580] ;  /* 0x00058000010e7983 */ /* 0x020ea20000300800 */
[----:B------:R-:W-:-:S04]  /*58090*/  DEPBAR.LE SB0, 0x0 ;  /* 0x000080000000791a */ /* 0x000fc80000000000 */
[----:B------:R-:W3:Y:S01]  /*580a0*/  LDL.LU R9, [R1+0x588] ;  /* 0x0005880001097983 */ /* 0x000ee20000300800 */
[----:B------:R-:W1:Y:S01]  /*580b0*/  S2R R4, SR_TID.X ;  /* 0x0000000000047919 */ /* 0x000e620000002100 */
[----:B------:R-:W-:Y:S01]  /*580c0*/  IMAD.MOV.U32 R64, RZ, RZ, R248 ;  /* 0x000000ffff407224 */ /* 0x000fe200078e00f8 */
[----:B------:R-:W-:Y:S01]  /*580d0*/  MOV R65, R250 ;  /* 0x000000fa00417202 */ /* 0x000fe20000000f00 */
[----:B------:R-:W-:Y:S01]  /*580e0*/  IMAD.MOV.U32 R66, RZ, RZ, R236 ;  /* 0x000000ffff427224 */ /* 0x000fe200078e00ec */
        /* <DEDUP_REMOVED lines=18> */
[----:B------:R-:W-:Y:S01]  /*58210*/  ULDC UR4, c[0x0][0x244] ;  /* 0x0000910000047ab9 */ /* 0x000fe20000000800 */
[----:B------:R-:W-:Y:S01]  /*58220*/  ULDC.64 UR6, c[0x0][0x220] ;  /* 0x0000880000067ab9 */ /* 0x000fe20000000a00 */
[----:B------:R-:W4:Y:S01]  /*58230*/  LDL.LU R24, [R1+0x88] ;  /* 0x0000880001187983 */ /* 0x000f220000300800 */
[----:B------:R-:W-:Y:S01]  /*58240*/  ULDC.64 UR26, c[0x0][0x228] ;  /* 0x00008a00001a7ab9 */ /* 0x000fe20000000a00 */
[----:B------:R-:W-:Y:S01]  /*58250*/  ULDC.64 UR20, c[0x0][0x228] ;  /* 0x00008a0000147ab9 */ /* 0x000fe20000000a00 */
        /* <DEDUP_REMOVED lines=10> */
[----:B------:R-:W-:-:S03]  /*58300*/  ULDC.64 UR22, c[0x0][0x228] ;  /* 0x00008a0000167ab9 */ /* 0x000fc60000000a00 */
[----:B------:R-:W4:Y:S04]  /*58310*/  LDL.LU R17, [R1+0x508] ;  /* 0x0005080001117983 */ /* 0x000f280000300800 */
[----:B------:R-:W4:Y:S04]  /*58320*/  LDL.LU R18, [R1+0x78] ;  /* 0x0000780001127983 */ /* 0x000f280000300800 */
[----:B------:R-:W4:Y:S04]  /*58330*/  LDL.LU R19, [R1+0x70] ;  /* 0x0000700001137983 */ /* 0x000f280000300800 */
[----:B------:R-:W4:Y:S04]  /*58340*/  LDL.LU R22, [R1+0x578] ;  /* 0x0005780001167983 */ /* 0x000f280000300800 */
[----:B------:R-:W4:Y:S04]  /*58350*/  LDL.LU R23, [R1+0x570] ;  /* 0x0005700001177983 */ /* 0x000f280000300800 */
[----:B------:R-:W4:Y:S01]  /*58360*/  LDL.LU R10, [R1+0x3e0] ;  /* 0x0003e000010a7983 */ /* 0x000f220000300800 */
[----:B-1----:R-:W-:-:S03]  /*58370*/  LOP3.LUT R4, R4, 0x1f, RZ, 0xc0, !PT ;  /* 0x0000001f04047812 */ /* 0x002fc600078ec0ff */
[----:B------:R-:W4:Y:S04]  /*58380*/  LDL.LU R11, [R1+0x3e8] ;  /* 0x0003e800010b7983 */ /* 0x000f280000300800 */
[----:B------:R-:W4:Y:S04]  /*58390*/  LDL.LU R3, [R1+0x4b0] ;  /* 0x0004b00001037983 */ /* 0x000f280000300800 */
[----:B------:R-:W4:Y:S04]  /*583a0*/  LDL.LU R2, [R1+0x4b8] ;  /* 0x0004b80001027983 */ /* 0x000f280000300800 */
[----:B------:R-:W4:Y:S04]  /*583b0*/  LDL.LU R21, [R1+0x4d0] ;  /* 0x0004d00001157983 */ /* 0x000f280000300800 */
[----:B------:R-:W4:Y:S01]  /*583c0*/  LDL.LU R20, [R1+0x4d8] ;  /* 0x0004d80001147983 */ /* 0x000f220000300800 */
[----:B------:R-:W-:-:S03]  /*583d0*/  LEA R252, R4, UR5, 0x4 ;  /* 0x0000000504fc7c11 */ /* 0x000fc6000f8e20ff */
[----:B------:R-:W4:Y:S04]  /*583e0*/  LDL.LU R27, [R1+0xf0] ;  /* 0x0000f000011b7983 */ /* 0x000f280000300800 */
[----:B------:R-:W4:Y:S04]  /*583f0*/  LDL.LU R26, [R1+0xf8] ;  /* 0x0000f800011a7983 */ /* 0x000f280000300800 */
[----:B------:R-:W4:Y:S04]  /*58400*/  LDL.LU R31, [R1+0x100] ;  /* 0x00010000011f7983 */ /* 0x000f280000300800 */
[----:B------:R-:W4:Y:S04]  /*58410*/  LDL.LU R30, [R1+0x108] ;  /* 0x00010800011e7983 */ /* 0x000f280000300800 */
[----:B------:R-:W4:Y:S01]  /*58420*/  LDL.LU R4, [R1+0x4f0] ;  /* 0x0004f00001047983 */ /* 0x000f220000300800 */
[----:B------:R-:W-:Y:S01]  /*58430*/  BAR.SYNC.DEFER_BLOCKING 0x0 ;  /* 0x0000000000007b1d */ /* 0x000fe20000010000 */
[----:B--2---:R-:W-:Y:S01]  /*58440*/  MOV R29, R14 ;  /* 0x0000000e001d7202 */ /* 0x004fe20000000f00 */
[----:B---3--:R-:W-:Y:S01]  /*58450*/  IMAD.MOV.U32 R28, RZ, RZ, R9 ;  /* 0x000000ffff1c7224 */ /* 0x008fe200078e0009 */
[----:B----4-:R-:W-:Y:S01]  /*58460*/  MOV R15, R8 ;  /* 0x00000008000f7202 */ /* 0x010fe20000000f00 */
[----:B------:R-:W-:Y:S01]  /*58470*/  IMAD.MOV.U32 R14, RZ, RZ, R7 ;  /* 0x000000ffff0e7224 */ /* 0x000fe200078e0007 */
[----:B------:R-:W-:Y:S01]  /*58480*/  MOV R9, R6 ;  /* 0x0000000600097202 */ /* 0x000fe20000000f00 */
[----:B------:R-:W-:-:S02]  /*58490*/  IMAD.MOV.U32 R8, RZ, RZ, R5 ;  /* 0x000000ffff087224 */ /* 0x000fc400078e0005 */
[----:B------:R-:W2:Y:S04]  /*584a0*/  LDL.LU R5, [R1+0x4f8] ;  /* 0x0004f80001057983 */ /* 0x000ea80000300800 */
[----:B------:R-:W2:Y:S04]  /*584b0*/  LDL.LU R6, [R1+0x780] ;  /* 0x0007800001067983 */ /* 0x000ea80000300800 */
[----:B------:R-:W2:Y:S01]  /*584c0*/  LDL.LU R7, [R1+0x788] ;  /* 0x0007880001077983 */ /* 0x000ea20000300800 */
[----:B------:R-:W-:Y:S02]  /*584d0*/  MOV R33, R31 ;  /* 0x0000001f00217202 */ /* 0x000fe40000000f00 */
[----:B------:R-:W-:Y:S01]  /*584e0*/  MOV R31, R29 ;  /* 0x0000001d001f7202 */ /* 0x000fe20000000f00 */
[----:B------:R-:W-:Y:S01]  /*584f0*/  IMAD.MOV.U32 R32, RZ, RZ, R30 ;  /* 0x000000ffff207224 */ /* 0x000fe200078e001e */
[----:B------:R-:W-:Y:S01]  /*58500*/  MOV R29, R15 ;  /* 0x0000000f001d7202 */ /* 0x000fe20000000f00 */
[----:B------:R-:W-:Y:S01]  /*58510*/  IMAD.MOV.U32 R30, RZ, RZ, R28 ;  /* 0x000000ffff1e7224 */ /* 0x000fe200078e001c */
[----:B------:R-:W-:Y:S01]  /*58520*/  MOV R15, R9 ;  /* 0x00000009000f7202 */ /* 0x000fe20000000f00 */
[----:B------:R-:W-:Y:S01]  /*58530*/  IMAD.MOV.U32 R28, RZ, RZ, R14 ;  /* 0x000000ffff1c7224 */ /* 0x000fe200078e000e */
[----:B------:R-:W3:Y:S01]  /*58540*/  LDL.LU R9, [R1+0x3ec] ;  /* 0x0003ec0001097983 */ /* 0x000ee20000300800 */
[----:B------:R-:W-:-:S03]  /*58550*/  IMAD.MOV.U32 R14, RZ, RZ, R8 ;  /* 0x000000ffff0e7224 */ /* 0x000fc600078e0008 */
[----:B------:R-:W4:Y:S04]  /*58560*/  LDL.LU R8, [R1+0x3e4] ;  /* 0x0003e40001087983 */ /* 0x000f280000300800 */
[----:B--2---:R1:W-:Y:S01]  /*58570*/  STSM.16.M88.4 [R252], R4 ;  /* 0x00000004fc007844 */ /* 0x0043e20000000200 */
[----:B------:R-:W-:-:S03]  /*58580*/  NOP ;  /* 0x0000000000007918 */ /* 0x000fc60000000000 */
[----:B------:R-:W2:Y:S04]  /*58590*/  LDS.128 R44, [R252] ;  /* 0x00000000fc2c7984 */ /* 0x000ea80000000c00 */
[----:B-1----:R-:W3:Y:S04]  /*585a0*/  LDL.LU R4, [R1+0x340] ;  /* 0x0003400001047983 */ /* 0x002ee80000300800 */
[----:B------:R-:W3:Y:S04]  /*585b0*/  LDL.LU R5, [R1+0x348] ;  /* 0x0003480001057983 */ /* 0x000ee80000300800 */
[----:B------:R-:W3:Y:S04]  /*585c0*/  LDL.LU R6, [R1+0x700] ;  /* 0x0007000001067983 */ /* 0x000ee80000300800 */
[----:B------:R-:W3:Y:S01]  /*585d0*/  LDL.LU R7, [R1+0x708] ;  /* 0x0007080001077983 */ /* 0x000ee20000300800 */
[----:B------:R-:W-:-:S03]  /*585e0*/  NOP ;  /* 0x0000000000007918 */ /* 0x000fc60000000000 */
[----:B--2---:R-:W-:Y:S04]  /*585f0*/  STL [R1+0x7b4], R45 ;  /* 0x0007b42d01007387 */ /* 0x004fe80000100800 */
[----:B------:R-:W-:Y:S01]  /*58600*/  STL.64 [R1+0x7b8], R46 ;  /* 0x0007b82e01007387 */ /* 0x000fe20000100a00 */
[----:B------:R-:W-:-:S03]  /*58610*/  MOV R0, R44 ;  /* 0x0000002c00007202 */ /* 0x000fc60000000f00 */
[----:B---3--:R1:W-:Y:S01]  /*58620*/  STSM.16.M88.4 [R252], R4 ;  /* 0x00000004fc007844 */ /* 0x0083e20000000200 */
[----:B------:R-:W-:-:S03]  /*58630*/  NOP ;  /* 0x0000000000007918 */ /* 0x000fc60000000000 */
[----:B------:R-:W2:Y:S04]  /*58640*/  LDS.128 R44, [R252] ;  /* 0x00000000fc2c7984 */ /* 0x000ea80000000c00 */
[----:B-1----:R-:W3:Y:S04]  /*58650*/  LDL.LU R4, [R1+0x2b0] ;  /* 0x0002b00001047983 */ /* 0x002ee80000300800 */
[----:B------:R-:W3:Y:S04]  /*58660*/  LDL.LU R5, [R1+0x2b8] ;  /* 0x0002b80001057983 */ /* 0x000ee80000300800 */
[----:B------:R-:W3:Y:S04]  /*58670*/  LDL.LU R6, [R1+0x680] ;  /* 0x0006800001067983 */ /* 0x000ee80000300800 */
[----:B------:R-:W3:Y:S01]  /*58680*/  LDL.LU R7, [R1+0x688] ;  /* 0x0006880001077983 */ /* 0x000ee20000300800 */
[----:B------:R-:W-:-:S03]  /*58690*/  NOP ;  /* 0x0000000000007918 */ /* 0x000fc60000000000 */
[----:B--2---:R-:W-:Y:S04]  /*586a0*/  STL.64 [R1+0x790], R44 ;  /* 0x0007902c01007387 */ /* 0x004fe80000100a00 */
[----:B------:R-:W-:Y:S04]  /*586b0*/  STL.64 [R1+0x798], R46 ;  /* 0x0007982e01007387 */ /* 0x000fe80000100a00 */
        /* <DEDUP_REMOVED lines=9> */
[----:B------:R-:W-:Y:S01]  /*58750*/  STL.64 [R1+0x7e8], R46 ;  /* 0x0007e82e01007387 */ /* 0x000fe20000100a00 */
        /* <DEDUP_REMOVED lines=12> */
[----:B----4-:R-:W-:Y:S01]  /*58820*/  MOV R14, R8 ;  /* 0x00000008000e7202 */ /* 0x010fe20000000f00 */
[----:B------:R-:W-:Y:S01]  /*58830*/  IMAD.MOV.U32 R15, RZ, RZ, R9 ;  /* 0x000000ffff0f7224 */ /* 0x000fe200078e0009 */
        /* <DEDUP_REMOVED lines=8> */
[----:B------:R-:W4:Y:S04]  /*588c0*/  LDL.LU R9, [R1+0x84] ;  /* 0x0000840001097983 */ /* 0x000f280000300800 */
[----:B------:R-:W4:Y:S04]  /*588d0*/  LDL.LU R8, [R1+0x8c] ;  /* 0x00008c0001087983 */ /* 0x000f280000300800 */
[----:B--2---:R-:W-:Y:S04]  /*588e0*/  STL.64 [R1+0x7d0], R44 ;  /* 0x0007d02c01007387 */ /* 0x004fe80000100a00 */
[----:B------:R1:W-:Y:S02]  /*588f0*/  STL.64 [R1+0x7d8], R46 ;  /* 0x0007d82e01007387 */ /* 0x0003e40000100a00 */
[----:B-1----:R-:W-:Y:S01]  /*58900*/  IMAD.MOV.U32 R47, RZ, RZ, R35 ;  /* 0x000000ffff2f7224 */ /* 0x002fe200078e0023 */
[----:B------:R-:W-:Y:S01]  /*58910*/  MOV R46, R34 ;  /* 0x00000022002e7202 */ /* 0x000fe20000000f00 */
[----:B------:R-:W-:Y:S01]  /*58920*/  IMAD.MOV.U32 R35, RZ, RZ, R31 ;  /* 0x000000ffff237224 */ /* 0x000fe200078e001f */
[----:B------:R-:W-:Y:S01]  /*58930*/  MOV R34, R30 ;  /* 0x0000001e00227202 */ /* 0x000fe20000000f00 */
[----:B------:R-:W-:Y:S01]  /*58940*/  IMAD.MOV.U32 R31, RZ, RZ, R25 ;  /* 0x000000ffff1f7224 */ /* 0x000fe200078e0019 */
[----:B------:R-:W-:Y:S01]  /*58950*/  MOV R30, R24 ;  /* 0x00000018001e7202 */ /* 0x000fe20000000f00 */
[----:B------:R-:W-:Y:S01]  /*58960*/  IMAD.MOV.U32 R25, RZ, RZ, R15 ;  /* 0x000000ffff197224 */ /* 0x000fe200078e000f */
[----:B------:R-:W-:Y:S01]  /*58970*/  MOV R24, R14 ;  /* 0x0000000e00187202 */ /* 0x000fe20000000f00 */
[----:B------:R-:W2:Y:S04]  /*58980*/  LDL.LU R15, [R1+0x504] ;  /* 0x00050400010f7983 */ /* 0x000ea80000300800 */
[----:B------:R-:W2:Y:S01]  /*58990*/  LDL.LU R14, [R1+0x50c] ;  /* 0x00050c00010e7983 */ /* 0x000ea20000300800 */
        /* <DEDUP_REMOVED lines=22> */
[----:B---3--:R-:W-:Y:S01]  /*58b00*/  STSM.16.M88.4 [R252], R4 ;  /* 0x00000004fc007844 */ /* 0x008fe20000000200 */
[----:B------:R-:W-:-:S03]  /*58b10*/  NOP ;  /* 0x0000000000007918 */ /* 0x000fc60000000000 */
[----:B------:R-:W1:Y:S01]  /*58b20*/  LDS.128 R4, [R252] ;  /* 0x00000000fc047984 */ /* 0x000e620000000c00 */
[----:B----4-:R-:W-:Y:S01]  /*58b30*/  IMAD.MOV.U32 R17, RZ, RZ, R9 ;  /* 0x000000ffff117224 */ /* 0x010fe200078e0009 */
[----:B------:R-:W-:-:S03]  /*58b40*/  MOV R16, R8 ;  /* 0x0000000800107202 */ /* 0x000fc60000000f00 */
[----:B------:R-:W-:Y:S01]  /*58b50*/  IMAD.MOV.U32 R29, RZ, RZ, R17 ;  /* 0x000000ffff1d7224 */ /* 0x000fe200078e0011 */
[----:B------:R-:W-:Y:S01]  /*58b60*/  MOV R28, R16 ;  /* 0x00000010001c7202 */ /* 0x000fe20000000f00 */
[----:B--2---:R-:W-:Y:S01]  /*58b70*/  IMAD.MOV.U32 R19, RZ, RZ, R15 ;  /* 0x000000ffff137224 */ /* 0x004fe200078e000f */
[----:B-1----:R1:W-:Y:S01]  /*58b80*/  STL.64 [R1+0x7c0], R4 ;  /* 0x0007c00401007387 */ /* 0x0023e20000100a00 */
[----:B------:R-:W-:-:S03]  /*58b90*/  MOV R18, R14 ;  /* 0x0000000e00127202 */ /* 0x000fc60000000f00 */
[----:B------:R2:W-:Y:S04]  /*58ba0*/  STL.64 [R1+0x7c8], R6 ;  /* 0x0007c80601007387 */ /* 0x0005e80000100a00 */
[----:B------:R-:W3:Y:S04]  /*58bb0*/  LDL.LU R17, [R1+0x574] ;  /* 0x0005740001117983 */ /* 0x000ee80000300800 */
[----:B------:R-:W4:Y:S04]  /*58bc0*/  LDL.LU R16, [R1+0x57c] ;  /* 0x00057c0001107983 */ /* 0x000f280000300800 */
[----:B------:R-:W4:Y:S04]  /*58bd0*/  LDL.LU R15, [R1+0x74] ;  /* 0x00007400010f7983 */ /* 0x000f280000300800 */
[----:B------:R-:W4:Y:S01]  /*58be0*/  LDL.LU R14, [R1+0x7c] ;  /* 0x00007c00010e7983 */ /* 0x000f220000300800 */
[----:B------:R-:W-:Y:S01]  /*58bf0*/  IMAD.MOV.U32 R8, RZ, RZ, R204 ;  /* 0x000000ffff087224 */ /* 0x000fe200078e00cc */
[----:B------:R-:W-:Y:S01]  /*58c00*/  MOV R9, R206 ;  /* 0x000000ce00097202 */ /* 0x000fe20000000f00 */
[----:B------:R-:W-:-:S04]  /*58c10*/  NOP ;  /* 0x0000000000007918 */ /* 0x000fc80000000000 */
[----:B------:R-:W-:Y:S01]  /*58c20*/  STSM.16.M88.4 [R252], R8 ;  /* 0x00000008fc007844 */ /* 0x000fe20000000200 */
[----:B------:R-:W-:-:S03]  /*58c30*/  NOP ;  /* 0x0000000000007918 */ /* 0x000fc60000000000 */
[----:B------:R-:W2:Y:S01]  /*58c40*/  LDS.128 R8, [R252] ;  /* 0x00000000fc087984 */ /* 0x000ea20000000c00 */
[----:B-1----:R-:W-:Y:S01]  /*58c50*/  IMAD.MOV.U32 R4, RZ, RZ, R51 ;  /* 0x000000ffff047224 */ /* 0x002fe200078e0033 */
[----:B------:R-:W-:Y:S01]  /*58c60*/  MOV R5, R50 ;  /* 0x0000003200057202 */ /* 0x000fe20000000f00 */
[----:B--2---:R-:W-:Y:S01]  /*58c70*/  IMAD.MOV.U32 R6, RZ, RZ, R49 ;  /* 0x000000ffff067224 */ /* 0x004fe200078e0031 */
[----:B------:R-:W-:Y:S01]  /*58c80*/  MOV R7, R48 ;  /* 0x0000003000077202 */ /* 0x000fe20000000f00 */
[----:B------:R-:W-:-:S04]  /*58c90*/  NOP ;  /* 0x0000000000007918 */ /* 0x000fc80000000000 */
[----:B------:R1:W-:Y:S04]  /*58ca0*/  STSM.16.M88.4 [R252], R4 ;  /* 0x00000004fc007844 */ /* 0x0003e80000000200 */
[----:B------:R-:W-:Y:S04]  /*58cb0*/  STL.64 [R1+0x7a0], R8 ;  /* 0x0007a00801007387 */ /* 0x000fe80000100a00 */
[----:B------:R-:W-:Y:S01]  /*58cc0*/  STL.64 [R1+0x7a8], R10 ;  /* 0x0007a80a01007387 */ /* 0x000fe20000100a00 */
[----:B------:R-:W-:-:S03]  /*58cd0*/  NOP ;  /* 0x0000000000007918 */ /* 0x000fc60000000000 */
[----:B------:R-:W2:Y:S01]  /*58ce0*/  LDS.128 R8, [R252] ;  /* 0x00000000fc087984 */ /* 0x000ea20000000c00 */
        /* <DEDUP_REMOVED lines=10> */
[----:B-1----:R-:W-:Y:S01]  /*58d90*/  IMAD.MOV.U32 R4, RZ, RZ, R49 ;  /* 0x000000ffff047224 */ /* 0x002fe200078e0031 */
[----:B------:R-:W-:Y:S01]  /*58da0*/  MOV R5, R48 ;  /* 0x0000003000057202 */ /* 0x000fe20000000f00 */
[----:B------:R-:W-:Y:S01]  /*58db0*/  IMAD.MOV.U32 R6, RZ, RZ, R47 ;  /* 0x000000ffff067224 */ /* 0x000fe200078e002f */
[----:B------:R-:W-:Y:S01]  /*58dc0*/  MOV R7, R46 ;  /* 0x0000002e00077202 */ /* 0x000fe20000000f00 */
[----:B------:R-:W-:-:S04]  /*58dd0*/  NOP ;  /* 0x0000000000007918 */ /* 0x000fc80000000000 */
[----:B------:R1:W-:Y:S01]  /*58de0*/  STSM.16.M88.4 [R252], R4 ;  /* 0x00000004fc007844 */ /* 0x0003e20000000200 */
[----:B---3--:R-:W-:Y:S01]  /*58df0*/  IMAD.MOV.U32 R19, RZ, RZ, R17 ;  /* 0x000000ffff137224 */ /* 0x008fe200078e0011 */
[----:B----4-:R-:W-:Y:S01]  /*58e00*/  MOV R18, R16 ;  /* 0x0000001000127202 */ /* 0x010fe20000000f00 */
[----:B------:R-:W-:Y:S02]  /*58e10*/  IMAD.MOV.U32 R17, RZ, RZ, R15 ;  /* 0x000000ffff117224 */ /* 0x000fe400078e000f */
[----:B------:R-:W3:Y:S01]  /*58e20*/  LDL.LU R15, [R1+0x4d4] ;  /* 0x0004d400010f7983 */ /* 0x000ee20000300800 */
[----:B------:R-:W-:-:S03]  /*58e30*/  MOV R16, R14 ;  /* 0x0000000e00107202 */ /* 0x000fc60000000f00 */
[----:B------:R-:W4:Y:S04]  /*58e40*/  LDL.LU R14, [R1+0x4dc] ;  /* 0x0004dc00010e7983 */ /* 0x000f280000300800 */
[----:B--2---:R-:W-:Y:S04]  /*58e50*/  STL.64 [R1+0x360], R8 ;  /* 0x0003600801007387 */ /* 0x004fe80000100a00 */
[----:B------:R-:W-:Y:S01]  /*58e60*/  STL.64 [R1+0x368], R10 ;  /* 0x0003680a01007387 */ /* 0x000fe20000100a00 */
[----:B------:R-:W-:-:S03]  /*58e70*/  NOP ;  /* 0x0000000000007918 */ /* 0x000fc60000000000 */
[----:B-1----:R-:W2:Y:S04]  /*58e80*/  LDL.LU R4, [R1+0x4f4] ;  /* 0x0004f40001047983 */ /* 0x002ea80000300800 */
[----:B------:R-:W2:Y:S04]  /*58e90*/  LDL.LU R5, [R1+0x4fc] ;  /* 0x0004fc0001057983 */ /* 0x000ea80000300800 */
[----:B------:R-:W2:Y:S04]  /*58ea0*/  LDL.LU R6, [R1+0x784] ;  /* 0x0007840001067983 */ /* 0x000ea80000300800 */
[----:B------:R-:W2:Y:S04]  /*58eb0*/  LDL.LU R7, [R1+0x78c] ;  /* 0x00078c0001077983 */ /* 0x000ea80000300800 */
[----:B------:R-:W1:Y:S01]  /*58ec0*/  LDS.128 R8, [R252] ;  /* 0x00000000fc087984 */ /* 0x000e620000000c00 */
[----:B------:R-:W-:-:S03]  /*58ed0*/  NOP ;  /* 0x0000000000007918 */ /* 0x000fc60000000000 */
[----:B-1----:R-:W-:Y:S04]  /*58ee0*/  STL.64 [R1+0x4f0], R8 ;  /* 0x0004f00801007387 */ /* 0x002fe80000100a00 */
[----:B------:R-:W-:Y:S04]  /*58ef0*/  STL.64 [R1+0x4f8], R10 ;  /* 0x0004f80a01007387 */ /* 0x000fe80000100a00 */
        /* <DEDUP_REMOVED lines=38> */
[----:B--2---:R1:W-:Y:S04]  /*59160*/  STL.64 [R1+0x1b0], R8 ;  /* 0x0001b00801007387 */ /* 0x0043e80000100a00 */
[----:B------:R2:W-:Y:S01]  /*59170*/  STL.64 [R1+0x1b8], R10 ;  /* 0x0001b80a01007387 */ /* 0x0005e20000100a00 */
[----:B-1----:R-:W-:Y:S01]  /*59180*/  IMAD.MOV.U32 R8, RZ, RZ, R205 ;  /* 0x000000ffff087224 */ /* 0x002fe200078e00cd */
[----:B------:R-:W-:Y:S01]  /*59190*/  MOV R9, R207 ;  /* 0x000000cf00097202 */ /* 0x000fe20000000f00 */
[----:B--2---:R-:W-:Y:S01]  /*591a0*/  IMAD.MOV.U32 R10, RZ, RZ, R45 ;  /* 0x000000ffff0a7224 */ /* 0x004fe200078e002d */
[----:B------:R-:W-:Y:S01]  /*591b0*/  MOV R11, R44 ;  /* 0x0000002c000b7202 */ /* 0x000fe20000000f00 */
[----:B---3--:R-:W-:Y:S01]  /*591c0*/  STSM.16.M88.4 [R252], R4 ;  /* 0x00000004fc007844 */ /* 0x008fe20000000200 */
[----:B------:R-:W-:-:S03]  /*591d0*/  NOP ;  /* 0x0000000000007918 */ /* 0x000fc60000000000 */
[----:B------:R-:W1:Y:S01]  /*591e0*/  LDS.128 R4, [R252] ;  /* 0x00000000fc047984 */ /* 0x000e620000000c00 */
[----:B------:R-:W-:-:S03]  /*591f0*/  NOP ;  /* 0x0000000000007918 */ /* 0x000fc60000000000 */
[----:B------:R-:W-:Y:S01]  /*59200*/  STSM.16.M88.4 [R252], R8 ;  /* 0x00000008fc007844 */ /* 0x000fe20000000200 */
[----:B------:R-:W-:-:S03]  /*59210*/  NOP ;  /* 0x0000000000007918 */ /* 0x000fc60000000000 */
[----:B------:R-:W2:Y:S04]  /*59220*/  LDS.128 R8, [R252] ;  /* 0x00000000fc087984 */ /* 0x000ea80000000c00 */
[----:B-1----:R1:W-:Y:S04]  /*59230*/  STL.64 [R1+0x230], R4 ;  /* 0x0002300401007387 */ /* 0x0023e80000100a00 */
[----:B------:R3:W-:Y:S01]  /*59240*/  STL.64 [R1+0x238], R6 ;  /* 0x0002380601007387 */ /* 0x0007e20000100a00 */
[----:B-1----:R-:W-:Y:S01]  /*59250*/  IMAD.MOV.U32 R4, RZ, RZ, R35 ;  /* 0x000000ffff047224 */ /* 0x002fe200078e0023 */
[----:B------:R-:W-:Y:S01]  /*59260*/  MOV R5, R34 ;  /* 0x0000002200057202 */ /* 0x000fe20000000f00 */
[----:B---3--:R-:W-:Y:S01]  /*59270*/  IMAD.MOV.U32 R6, RZ, RZ, R33 ;  /* 0x000000ffff067224 */ /* 0x008fe200078e0021 */
[----:B------:R-:W-:Y:S01]  /*59280*/  MOV R7, R32 ;  /* 0x0000002000077202 */ /* 0x000fe20000000f00 */
[----:B------:R-:W-:-:S04]  /*59290*/  NOP ;  /* 0x0000000000007918 */ /* 0x000fc80000000000 */
[----:B------:R1:W-:Y:S01]  /*592a0*/  STSM.16.M88.4 [R252], R4 ;  /* 0x00000004fc007844 */ /* 0x0003e20000000200 */
[----:B------:R-:W-:-:S03]  /*592b0*/  NOP ;  /* 0x0000000000007918 */ /* 0x000fc60000000000 */
[----:B------:R-:W3:Y:S04]  /*592c0*/  LDS.128 R220, [R252] ;  /* 0x00000000fcdc7984 */ /* 0x000ee80000000c00 */
[----:B--2---:R-:W-:Y:S01]  /*592d0*/  STL.64 [R1+0x100], R8 ;  /* 0x0001000801007387 */ /* 0x004fe20000100a00 */
[----:B-1----:R-:W-:Y:S01]  /*592e0*/  IMAD.MOV.U32 R4, RZ, RZ, R31 ;  /* 0x000000ffff047224 */ /* 0x002fe200078e001f */
[----:B------:R-:W-:Y:S01]  /*592f0*/  MOV R5, R30 ;  /* 0x0000001e00057202 */ /* 0x000fe20000000f00 */
[----:B------:R-:W-:Y:S01]  /*59300*/  IMAD.MOV.U32 R6, RZ, RZ, R29 ;  /* 0x000000ffff067224 */ /* 0x000fe200078e001d */
[----:B------:R-:W-:Y:S01]  /*59310*/  MOV R7, R28 ;  /* 0x0000001c00077202 */ /* 0x000fe20000000f00 */
[----:B------:R-:W-:Y:S01]  /*59320*/  STL.64 [R1+0x108], R10 ;  /* 0x0001080a01007387 */ /* 0x000fe20000100a00 */
[----:B------:R-:W-:-:S03]  /*59330*/  NOP ;  /* 0x0000000000007918 */ /* 0x000fc60000000000 */
[----:B------:R1:W-:Y:S01]  /*59340*/  STSM.16.M88.4 [R252], R4 ;  /* 0x00000004fc007844 */ /* 0x0003e20000000200 */
[----:B------:R-:W-:-:S03]  /*59350*/  NOP ;  /* 0x0000000000007918 */ /* 0x000fc60000000000 */
[----:B------:R-:W-:Y:S04]  /*59360*/  LDS.128 R212, [R252] ;  /* 0x00000000fcd47984 */ /* 0x000fe80000000c00 */
[----:B---3--:R-:W-:Y:S04]  /*59370*/  STL [R1+0x20ac], R223 ;  /* 0x0020acdf01007387 */ /* 0x008fe80000100800 */
[----:B-1----:R-:W2:Y:S04]  /*59380*/  LDL.LU R4, [R1+0x4e0] ;  /* 0x0004e00001047983 */ /* 0x002ea80000300800 */
[----:B------:R-:W2:Y:S04]  /*59390*/  LDL.LU R5, [R1+0x4e8] ;  /* 0x0004e80001057983 */ /* 0x000ea80000300800 */
[----:B------:R-:W2:Y:S04]  /*593a0*/  LDL.LU R6, [R1+0x770] ;  /* 0x0007700001067983 */ /* 0x000ea80000300800 */
[----:B------:R-:W2:Y:S01]  /*593b0*/  LDL.LU R7, [R1+0x778] ;  /* 0x0007780001077983 */ /* 0x000ea20000300800 */
[----:B------:R-:W-:-:S03]  /*593c0*/  NOP ;  /* 0x0000000000007918 */ /* 0x000fc60000000000 */
        /* <DEDUP_REMOVED lines=52> */
[----:B------:R-:W2:Y:S01]  /*59710*/  LDS.128 R8, [R252] ;  /* 0x00000000fc087984 */ /* 0x000ea20000000c00 */
[----:B-1----:R-:W-:Y:S01]  /*59720*/  IMAD.MOV.U32 R4, RZ, RZ, R27 ;  /* 0x000000ffff047224 */ /* 0x002fe200078e001b */
[----:B------:R-:W-:Y:S01]  /*59730*/  MOV R5, R26 ;  /* 0x0000001a00057202 */ /* 0x000fe20000000f00 */
[----:B------:R-:W-:Y:S01]  /*59740*/  IMAD.MOV.U32 R6, RZ, RZ, R25 ;  /* 0x000000ffff067224 */ /* 0x000fe200078e0019 */
[----:B------:R-:W-:Y:S01]  /*59750*/  MOV R7, R24 ;  /* 0x0000001800077202 */ /* 0x000fe20000000f00 */
[----:B------:R-:W-:-:S04]  /*59760*/  NOP ;  /* 0x0000000000007918 */ /* 0x000fc80000000000 */
[----:B------:R1:W-:Y:S04]  /*59770*/  STSM.16.M88.4 [R252], R4 ;  /* 0x00000004fc007844 */ /* 0x0003e80000000200 */
[----:B--2---:R-:W-:Y:S04]  /*59780*/  STL.64 [R1+0x580], R8 ;  /* 0x0005800801007387 */ /* 0x004fe80000100a00 */
[----:B------:R-:W-:Y:S01]  /*59790*/  STL.64 [R1+0x588], R10 ;  /* 0x0005880a01007387 */ /* 0x000fe20000100a00 */
        /* <DEDUP_REMOVED lines=73> */
[----:B------:R-:W3:Y:S01]  /*59c30*/  LDL.LU R5, [R1+0xfc] ;  /* 0x0000fc0001057983 */ /* 0x000ee20000300800 */
[----:B------:R-:W-:Y:S01]  /*59c40*/  IMAD.MOV.U32 R6, RZ, RZ, R19 ;  /* 0x000000ffff067224 */ /* 0x000fe200078e0013 */
[----:B------:R-:W-:Y:S01]  /*59c50*/  MOV R7, R18 ;  /* 0x0000001200077202 */ /* 0x000fe20000000f00 */
[----:B------:R-:W-:Y:S01]  /*59c60*/  NOP ;  /* 0x0000000000007918 */ /* 0x000fe20000000000 */
        /* <DEDUP_REMOVED lines=8> */
[----:B----4-:R-:W-:Y:S01]  /*59cf0*/  MOV R7, R14 ;  /* 0x0000000e00077202 */ /* 0x010fe20000000f00 */
        /* <DEDUP_REMOVED lines=152> */
[----:B------:R-:W-:Y:S04]  /*5a680*/  STL [R1+0x20a4], R201 ;  /* 0x0020a4c901007387 */ /* 0x000fe80000100800 */
[----:B------:R-:W-:Y:S04]  /*5a690*/  STL [R1+0x20a0], R202 ;  /* 0x0020a0ca01007387 */ /* 0x000fe80000100800 */
[----:B------:R-:W-:Y:S04]  /*5a6a0*/  STL [R1+0x209c], R203 ;  /* 0x00209ccb01007387 */ /* 0x000fe80000100800 */
[----:B---3--:R1:W-:Y:S01]  /*5a6b0*/  STSM.16.M88.4 [R252], R4 ;  /* 0x00000004fc007844 */ /* 0x0083e20000000200 */
[----:B------:R-:W-:-:S03]  /*5a6c0*/  NOP ;  /* 0x0000000000007918 */ /* 0x000fc60000000000 */
[----:B------:R-:W-:Y:S04]  /*5a6d0*/  LDS.128 R192, [R252] ;  /* 0x00000000fcc07984 */ /* 0x000fe80000000c00 */
[----:B-1----:R-:W2:Y:S04]  /*5a6e0*/  LDL.LU R4, [R1+0x54] ;  /* 0x0000540001047983 */ /* 0x002ea80000300800 */
[----:B------:R-:W2:Y:S04]  /*5a6f0*/  LDL.LU R5, [R1+0x5c] ;  /* 0x00005c0001057983 */ /* 0x000ea80000300800 */
[----:B------:R-:W2:Y:S04]  /*5a700*/  LDL.LU R6, [R1+0x4b4] ;  /* 0x0004b40001067983 */ /* 0x000ea80000300800 */
[----:B------:R-:W2:Y:S01]  /*5a710*/  LDL.LU R7, [R1+0x4bc] ;  /* 0x0004bc0001077983 */ /* 0x000ea20000300800 */
[----:B------:R-:W-:-:S03]  /*5a720*/  NOP ;  /* 0x0000000000007918 */ /* 0x000fc60000000000 */
[----:B--2---:R1:W-:Y:S01]  /*5a730*/  STSM.16.M88.4 [R252], R4 ;  /* 0x00000004fc007844 */ /* 0x0043e20000000200 */
        /* <DEDUP_REMOVED lines=66> */
[----:B------:R-:W-:Y:S04]  /*5ab60*/  STL.64 [R1+0x568], R10 ;  /* 0x0005680a01007387 */ /* 0x000fe80000100a00 */
[----:B-1----:R-:W2:Y:S04]  /*5ab70*/  LDL.LU R8, [R1+0x20] ;  /* 0x0000200001087983 */ /* 0x002ea80000300800 */
[----:B------:R-:W2:Y:S04]  /*5ab80*/  LDL.LU R9, [R1+0x28] ;  /* 0x0000280001097983 */ /* 0x000ea80000300800 */
[----:B---3--:R-:W-:Y:S01]  /*5ab90*/  STSM.16.M88.4 [R252], R4 ;  /* 0x00000004fc007844 */ /* 0x008fe20000000200 */
[----:B------:R-:W-:-:S03]  /*5aba0*/  NOP ;  /* 0x0000000000007918 */ /* 0x000fc60000000000 */
[----:B------:R-:W1:Y:S04]  /*5abb0*/  LDS.128 R4, [R252] ;  /* 0x00000000fc047984 */ /* 0x000e680000000c00 */
[----:B-1----:R1:W-:Y:S04]  /*5abc0*/  STL.64 [R1+0x380], R4 ;  /* 0x0003800401007387 */ /* 0x0023e80000100a00 */
[----:B------:R3:W-:Y:S04]  /*5abd0*/  STL.64 [R1+0x388], R6 ;  /* 0x0003880601007387 */ /* 0x0007e80000100a00 */
[----:B-1----:R-:W4:Y:S04]  /*5abe0*/  LDL.LU R4, [R1+0x4a4] ;  /* 0x0004a40001047983 */ /* 0x002f280000300800 */
[----:B------:R-:W4:Y:S04]  /*5abf0*/  LDL.LU R5, [R1+0x4ac] ;  /* 0x0004ac0001057983 */ /* 0x000f280000300800 */
[----:B---3--:R-:W4:Y:S04]  /*5ac00*/  LDL.LU R6, [R1+0x754] ;  /* 0x0007540001067983 */ /* 0x008f280000300800 */
[----:B------:R-:W4:Y:S01]  /*5ac10*/  LDL.LU R7, [R1+0x75c] ;  /* 0x00075c0001077983 */ /* 0x000f220000300800 */
[----:B------:R-:W-:Y:S01]  /*5ac20*/  IMAD.MOV.U32 R10, RZ, RZ, R228 ;  /* 0x000000ffff0a7224 */ /* 0x000fe200078e00e4 */
[----:B------:R-:W-:Y:S01]  /*5ac30*/  MOV R11, R230 ;  /* 0x000000e6000b7202 */ /* 0x000fe20000000f00 */
[----:B------:R-:W-:-:S04]  /*5ac40*/  NOP ;  /* 0x0000000000007918 */ /* 0x000fc80000000000 */
[----:B--2---:R-:W-:Y:S01]  /*5ac50*/  STSM.16.M88.4 [R252], R8 ;  /* 0x00000008fc007844 */ /* 0x004fe20000000200 */
[----:B------:R-:W-:-:S03]  /*5ac60*/  NOP ;  /* 0x0000000000007918 */ /* 0x000fc60000000000 */
[----:B------:R-:W1:Y:S01]  /*5ac70*/  LDS.128 R8, [R252] ;  /* 0x00000000fc087984 */ /* 0x000e620000000c00 */
[----:B------:R-:W-:-:S03]  /*5ac80*/  NOP ;  /* 0x0000000000007918 */ /* 0x000fc60000000000 */
[----:B-1----:R-:W-:Y:S04]  /*5ac90*/  STL.64 [R1+0x4a0], R8 ;  /* 0x0004a00801007387 */ /* 0x002fe80000100a00 */
[----:B------:R-:W-:Y:S04]  /*5aca0*/  STL.64 [R1+0x4a8], R10 ;  /* 0x0004a80a01007387 */ /* 0x000fe80000100a00 */
[----:B----4-:R1:W-:Y:S01]  /*5acb0*/  STSM.16.M88.4 [R252], R4 ;  /* 0x00000004fc007844 */ /* 0x0103e20000000200 */
        /* <DEDUP_REMOVED lines=142> */
[----:B-1----:R-:W3:Y:S04]  /*5b5a0*/  LDL.LU R4, [R1] ;  /* 0x0000000001047983 */ /* 0x002ee80000300800 */
        /* <DEDUP_REMOVED lines=35> */
[----:B------:R2:W-:Y:S04]  /*5b7e0*/  STL.64 [R1+0x278], R10 ;  /* 0x0002780a01007387 */ /* 0x0005e80000100a00 */
[----:B-1----:R-:W4:Y:S04]  /*5b7f0*/  LDL.LU R8, [R1+0x1f4] ;  /* 0x0001f40001087983 */ /* 0x002f280000300800 */
[----:B------:R-:W4:Y:S04]  /*5b800*/  LDL.LU R9, [R1+0x1fc] ;  /* 0x0001fc0001097983 */ /* 0x000f280000300800 */
[----:B--2---:R-:W4:Y:S04]  /*5b810*/  LDL.LU R10, [R1+0x5d4] ;  /* 0x0005d400010a7983 */ /* 0x004f280000300800 */
[----:B------:R-:W4:Y:S04]  /*5b820*/  LDL.LU R11, [R1+0x5dc] ;  /* 0x0005dc00010b7983 */ /* 0x000f280000300800 */
[----:B---3--:R-:W-:Y:S01]  /*5b830*/  STSM.16.M88.4 [R252], R4 ;  /* 0x00000004fc007844 */ /* 0x008fe20000000200 */
[----:B------:R-:W-:-:S03]  /*5b840*/  NOP ;  /* 0x0000000000007918 */ /* 0x000fc60000000000 */
[----:B------:R-:W1:Y:S01]  /*5b850*/  LDS.128 R4, [R252] ;  /* 0x00000000fc047984 */ /* 0x000e620000000c00 */
[----:B------:R-:W-:-:S03]  /*5b860*/  NOP ;  /* 0x0000000000007918 */ /* 0x000fc60000000000 */
[----:B-1----:R-:W-:Y:S04]  /*5b870*/  STL.64 [R1+0xd0], R4 ;  /* 0x0000d00401007387 */ /* 0x002fe80000100a00 */
        /* <DEDUP_REMOVED lines=9> */
[----:B----4-:R-:W-:Y:S01]  /*5b910*/  STSM.16.M88.4 [R252], R8 ;  /* 0x00000008fc007844 */ /* 0x010fe20000000200 */
[----:B------:R-:W-:-:S03]  /*5b920*/  NOP ;  /* 0x0000000000007918 */ /* 0x000fc60000000000 */
[----:B------:R-:W-:Y:S01]  /*5b930*/  LDS.128 R4, [R252] ;  /* 0x00000000fc047984 */ /* 0x000fe20000000c00 */
[----:B------:R-:W-:-:S03]  /*5b940*/  NOP ;  /* 0x0000000000007918 */ /* 0x000fc60000000000 */
[----:B--2---:R-:W-:Y:S01]  /*5b950*/  STSM.16.M88.4 [R252], R16 ;  /* 0x00000010fc007844 */ /* 0x004fe20000000200 */
[----:B------:R-:W-:-:S03]  /*5b960*/  NOP ;  /* 0x0000000000007918 */ /* 0x000fc60000000000 */
[----:B------:R-:W-:Y:S01]  /*5b970*/  LDS.128 R8, [R252] ;  /* 0x00000000fc087984 */ /* 0x000fe20000000c00 */
[----:B------:R-:W-:-:S03]  /*5b980*/  NOP ;  /* 0x0000000000007918 */ /* 0x000fc60000000000 */
        /* <DEDUP_REMOVED lines=8> */
[----:B------:R-:W3:Y:S04]  /*5ba10*/  LDL.LU R24, [R1+0x4] ;  /* 0x0000040001187983 */ /* 0x000ee80000300800 */
[----:B------:R-:W3:Y:S04]  /*5ba20*/  LDL.LU R25, [R1+0xc] ;  /* 0x00000c0001197983 */ /* 0x000ee80000300800 */
[----:B------:R-:W4:Y:S04]  /*5ba30*/  LDL.LU R28, [R1+0x480] ;  /* 0x00048000011c7983 */ /* 0x000f280000300800 */
[----:B------:R-:W4:Y:S04]  /*5ba40*/  LDL.LU R29, [R1+0x488] ;  /* 0x00048800011d7983 */ /* 0x000f280000300800 */
[----:B------:R-:W4:Y:S04]  /*5ba50*/  LDL.LU R30, [R1+0x730] ;  /* 0x00073000011e7983 */ /* 0x000f280000300800 */
[----:B------:R-:W4:Y:S04]  /*5ba60*/  LDL.LU R31, [R1+0x738] ;  /* 0x00073800011f7983 */ /* 0x000f280000300800 */
[----:B--2---:R1:W-:Y:S01]  /*5ba70*/  STSM.16.M88.4 [R252], R20 ;  /* 0x00000014fc007844 */ /* 0x0043e20000000200 */
[----:B------:R-:W-:Y:S01]  /*5ba80*/  IMAD.MOV.U32 R26, RZ, RZ, R233 ;  /* 0x000000ffff1a7224 */ /* 0x000fe200078e00e9 */
[----:B------:R-:W-:Y:S01]  /*5ba90*/  MOV R27, R235 ;  /* 0x000000eb001b7202 */ /* 0x000fe20000000f00 */
[----:B------:R-:W-:Y:S01]  /*5baa0*/  NOP ;  /* 0x0000000000007918 */ /* 0x000fe20000000000 */
[----:B------:R-:W-:Y:S01]  /*5bab0*/  LDS.128 R60, [R252] ;  /* 0x00000000fc3c7984 */ /* 0x000fe20000000c00 */
[----:B------:R-:W-:-:S03]  /*5bac0*/  NOP ;  /* 0x0000000000007918 */ /* 0x000fc60000000000 */
[----:B-1----:R-:W2:Y:S04]  /*5bad0*/  LDL.LU R20, [R1+0x2f0] ;  /* 0x0002f00001147983 */ /* 0x002ea80000300800 */
[----:B------:R-:W2:Y:S04]  /*5bae0*/  LDL.LU R21, [R1+0x2f8] ;  /* 0x0002f80001157983 */ /* 0x000ea80000300800 */
[----:B------:R-:W2:Y:S04]  /*5baf0*/  LDL.LU R22, [R1+0x6b0] ;  /* 0x0006b00001167983 */ /* 0x000ea80000300800 */
[----:B------:R-:W2:Y:S04]  /*5bb00*/  LDL.LU R23, [R1+0x6b8] ;  /* 0x0006b80001177983 */ /* 0x000ea80000300800 */
[----:B---3--:R-:W-:Y:S01]  /*5bb10*/  STSM.16.M88.4 [R252], R24 ;  /* 0x00000018fc007844 */ /* 0x008fe20000000200 */
[----:B------:R-:W-:-:S03]  /*5bb20*/  NOP ;  /* 0x0000000000007918 */ /* 0x000fc60000000000 */
[----:B------:R-:W-:Y:S01]  /*5bb30*/  LDS.128 R56, [R252] ;  /* 0x00000000fc387984 */ /* 0x000fe20000000c00 */
[----:B------:R-:W-:-:S03]  /*5bb40*/  NOP ;  /* 0x0000000000007918 */ /* 0x000fc60000000000 */
[----:B----4-:R-:W-:Y:S01]  /*5bb50*/  STSM.16.M88.4 [R252], R28 ;  /* 0x0000001cfc007844 */ /* 0x010fe20000000200 */
[----:B------:R-:W-:-:S03]  /*5bb60*/  NOP ;  /* 0x0000000000007918 */ /* 0x000fc60000000000 */
[----:B------:R-:W-:Y:S01]  /*5bb70*/  LDS.128 R52, [R252] ;  /* 0x00000000fc347984 */ /* 0x000fe20000000c00 */
        /* <DEDUP_REMOVED lines=41> */
[----:B--2---:R-:W-:Y:S01]  /*5be10*/  STSM.16.M88.4 [R252], R20 ;  /* 0x00000014fc007844 */ /* 0x004fe20000000200 */
[----:B------:R-:W-:-:S03]  /*5be20*/  NOP ;  /* 0x0000000000007918 */ /* 0x000fc60000000000 */
[----:B------:R-:W-:Y:S01]  /*5be30*/  LDS.128 R20, [R252] ;  /* 0x00000000fc147984 */ /* 0x000fe20000000c00 */
[----:B------:R-:W-:-:S03]  /*5be40*/  NOP ;  /* 0x0000000000007918 */ /* 0x000fc60000000000 */
[----:B------:R1:W-:Y:S01]  /*5be50*/  STSM.16.M88.4 [R252], R64 ;  /* 0x00000040fc007844 */ /* 0x0003e20000000200 */
        /* <DEDUP_REMOVED lines=35> */
[----:B--2---:R-:W-:Y:S01]  /*5c090*/  STSM.16.M88.4 [R252], R64 ;  /* 0x00000040fc007844 */ /* 0x004fe20000000200 */
[----:B------:R-:W-:-:S03]  /*5c0a0*/  NOP ;  /* 0x0000000000007918 */ /* 0x000fc60000000000 */
[----:B------:R-:W-:Y:S01]  /*5c0b0*/  LDS.128 R64, [R252] ;  /* 0x00000000fc407984 */ /* 0x000fe20000000c00 */
[----:B------:R-:W-:-:S03]  /*5c0c0*/  NOP ;  /* 0x0000000000007918 */ /* 0x000fc60000000000 */
        /* <DEDUP_REMOVED lines=8> */
[----:B------:R-:W-:Y:S01]  /*5c150*/  STSM.16.M88.4 [R252], R80 ;  /* 0x00000050fc007844 */ /* 0x000fe20000000200 */
        /* <DEDUP_REMOVED lines=11> */
[----:B------:R1:W-:Y:S01]  /*5c210*/  STSM.16.M88.4 [R252], R92 ;  /* 0x0000005cfc007844 */ /* 0x0003e20000000200 */
[----:B------:R-:W-:-:S03]  /*5c220*/  NOP ;  /* 0x0000000000007918 */ /* 0x000fc60000000000 */
[----:B------:R-:W-:Y:S01]  /*5c230*/  LDS.128 R124, [R252] ;  /* 0x00000000fc7c7984 */ /* 0x000fe20000000c00 */
[----:B------:R-:W-:-:S03]  /*5c240*/  NOP ;  /* 0x0000000000007918 */ /* 0x000fc60000000000 */
[----:B-1----:R-:W2:Y:S04]  /*5c250*/  LDL.LU R92, [R1+0x2e0] ;  /* 0x0002e000015c7983 */ /* 0x002ea80000300800 */
[----:B------:R-:W2:Y:S04]  /*5c260*/  LDL.LU R93, [R1+0x2e8] ;  /* 0x0002e800015d7983 */ /* 0x000ea80000300800 */
[----:B------:R-:W2:Y:S04]  /*5c270*/  LDL.LU R94, [R1+0x6a0] ;  /* 0x0006a000015e7983 */ /* 0x000ea80000300800 */
[----:B------:R-:W2:Y:S04]  /*5c280*/  LDL.LU R95, [R1+0x6a8] ;  /* 0x0006a800015f7983 */ /* 0x000ea80000300800 */
        /* <DEDUP_REMOVED lines=126> */
[----:B------:R-:W1:Y:S01]  /*5ca70*/  LDS.128 R160, [R252] ;  /* 0x00000000fca07984 */ /* 0x000e620000000c00 */
[----:B------:R-:W-:-:S03]  /*5ca80*/  NOP ;  /* 0x0000000000007918 */ /* 0x000fc60000000000 */
[----:B-1----:R-:W-:Y:S04]  /*5ca90*/  STL [R1+0x2098], R163 ;  /* 0x002098a301007387 */ /* 0x002fe80000100800 */
        /* <DEDUP_REMOVED lines=12> */
[----:B------:R-:W-:Y:S01]  /*5cb60*/  STSM.16.M88.4 [R252], R164 ;  /* 0x000000a4fc007844 */ /* 0x000fe20000000200 */
[----:B------:R-:W-:-:S03]  /*5cb70*/  NOP ;  /* 0x0000000000007918 */ /* 0x000fc60000000000 */
[----:B------:R-:W-:Y:S01]  /*5cb80*/  LDS.128 R164, [R252] ;  /* 0x00000000fca47984 */ /* 0x000fe20000000c00 */
[----:B------:R-:W-:-:S03]  /*5cb90*/  NOP ;  /* 0x0000000000007918 */ /* 0x000fc60000000000 */
        /* <DEDUP_REMOVED lines=21> */
[----:B------:R-:W-:Y:S01]  /*5ccf0*/  STSM.16.M88.4 [R252], R180 ;  /* 0x000000b4fc007844 */ /* 0x000fe20000000200 */
[----:B------:R-:W-:-:S03]  /*5cd00*/  NOP ;  /* 0x0000000000007918 */ /* 0x000fc60000000000 */
[----:B------:R-:W-:Y:S01]  /*5cd10*/  LDS.128 R180, [R252] ;  /* 0x00000000fcb47984 */ /* 0x000fe20000000c00 */
[----:B------:R-:W-:-:S03]  /*5cd20*/  NOP ;  /* 0x0000000000007918 */ /* 0x000fc60000000000 */
[----:B--2---:R1:W-:Y:S01]  /*5cd30*/  STSM.16.M88.4 [R252], R184 ;  /* 0x000000b8fc007844 */ /* 0x0043e20000000200 */
[----:B------:R-:W-:-:S03]  /*5cd40*/  NOP ;  /* 0x0000000000007918 */ /* 0x000fc60000000000 */
[----:B------:R-:W2:Y:S01]  /*5cd50*/  LDS.128 R188, [R252] ;  /* 0x00000000fcbc7984 */ /* 0x000ea20000000c00 */
[----:B-1----:R-:W-:Y:S01]  /*5cd60*/  IMAD.MOV.U32 R184, RZ, RZ, R40 ;  /* 0x000000ffffb87224 */ /* 0x002fe200078e0028 */
[----:B------:R-:W-:Y:S01]  /*5cd70*/  MOV R185, R42 ;  /* 0x0000002a00b97202 */ /* 0x000fe20000000f00 */
[----:B------:R-:W-:Y:S01]  /*5cd80*/  IMAD.MOV.U32 R186, RZ, RZ, R244 ;  /* 0x000000ffffba7224 */ /* 0x000fe200078e00f4 */
[----:B------:R-:W-:Y:S01]  /*5cd90*/  MOV R187, R246 ;  /* 0x000000f600bb7202 */ /* 0x000fe20000000f00 */
[----:B------:R-:W-:-:S04]  /*5cda0*/  NOP ;  /* 0x0000000000007918 */ /* 0x000fc80000000000 */
[----:B------:R1:W-:Y:S01]  /*5cdb0*/  STSM.16.M88.4 [R252], R184 ;  /* 0x000000b8fc007844 */ /* 0x0003e20000000200 */
[----:B------:R-:W-:-:S03]  /*5cdc0*/  NOP ;  /* 0x0000000000007918 */ /* 0x000fc60000000000 */
[----:B------:R-:W3:Y:S04]  /*5cdd0*/  LDS.128 R196, [R252] ;  /* 0x00000000fcc47984 */ /* 0x000ee80000000c00 */
[----:B--2---:R-:W-:Y:S01]  /*5cde0*/  STL [R1+0x2090], R191 ;  /* 0x002090bf01007387 */ /* 0x004fe20000100800 */
[----:B------:R-:W-:Y:S01]  /*5cdf0*/  IMAD.MOV.U32 R40, RZ, RZ, R41 ;  /* 0x000000ffff287224 */ /* 0x000fe200078e0029 */
[----:B------:R-:W2:Y:S02]  /*5ce00*/  LDC R246, c[0x0][0x244] ;  /* 0x00009100fff67b82 */ /* 0x000ea40000000800 */
[----:B-1----:R-:W4:Y:S04]  /*5ce10*/  LDL.LU R184, [R1+0x464] ;  /* 0x0004640001b87983 */ /* 0x002f280000300800 */
[----:B------:R-:W4:Y:S04]  /*5ce20*/  LDL.LU R185, [R1+0x46c] ;  /* 0x00046c0001b97983 */ /* 0x000f280000300800 */
[----:B------:R-:W4:Y:S04]  /*5ce30*/  LDL.LU R186, [R1+0x714] ;  /* 0x0007140001ba7983 */ /* 0x000f280000300800 */
[----:B------:R-:W4:Y:S01]  /*5ce40*/  LDL.LU R187, [R1+0x71c] ;  /* 0x00071c0001bb7983 */ /* 0x000f220000300800 */
[----:B------:R-:W-:-:S03]  /*5ce50*/  NOP ;  /* 0x0000000000007918 */ /* 0x000fc60000000000 */
[----:B---3--:R-:W-:Y:S04]  /*5ce60*/  STL [R1+0x208c], R199 ;  /* 0x00208cc701007387 */ /* 0x008fe80000100800 */
[----:B----4-:R1:W-:Y:S01]  /*5ce70*/  STSM.16.M88.4 [R252], R184 ;  /* 0x000000b8fc007844 */ /* 0x0103e20000000200 */
[----:B------:R-:W-:-:S03]  /*5ce80*/  NOP ;  /* 0x0000000000007918 */ /* 0x000fc60000000000 */
[----:B------:R-:W-:Y:S04]  /*5ce90*/  LDS.128 R204, [R252] ;  /* 0x00000000fccc7984 */ /* 0x000fe80000000c00 */
[----:B-1----:R-:W3:Y:S04]  /*5cea0*/  LDL.LU R184, [R1+0x2d4] ;  /* 0x0002d40001b87983 */ /* 0x002ee80000300800 */
[----:B------:R-:W3:Y:S04]  /*5ceb0*/  LDL.LU R185, [R1+0x2dc] ;  /* 0x0002dc0001b97983 */ /* 0x000ee80000300800 */
[----:B------:R-:W3:Y:S04]  /*5cec0*/  LDL.LU R186, [R1+0x694] ;  /* 0x0006940001ba7983 */ /* 0x000ee80000300800 */
[----:B------:R-:W3:Y:S01]  /*5ced0*/  LDL.LU R187, [R1+0x69c] ;  /* 0x00069c0001bb7983 */ /* 0x000ee20000300800 */
[----:B------:R-:W-:-:S03]  /*5cee0*/  NOP ;  /* 0x0000000000007918 */ /* 0x000fc60000000000 */
[----:B---3--:R1:W-:Y:S01]  /*5cef0*/  STSM.16.M88.4 [R252], R184 ;  /* 0x000000b8fc007844 */ /* 0x0083e20000000200 */
[----:B------:R-:W-:-:S03]  /*5cf00*/  NOP ;  /* 0x0000000000007918 */ /* 0x000fc60000000000 */
[----:B------:R-:W3:Y:S04]  /*5cf10*/  LDS.128 R208, [R252] ;  /* 0x00000000fcd07984 */ /* 0x000ee80000000c00 */
        /* <DEDUP_REMOVED lines=23> */
[----:B---3--:R1:W-:Y:S04]  /*5d090*/  STL [R1+0x2088], R227 ;  /* 0x002088e301007387 */ /* 0x0083e80000100800 */
        /* <DEDUP_REMOVED lines=14> */
[----:B-1----:R-:W2:Y:S04]  /*5d180*/  LDL.LU R227, [R1+0xd00] ;  /* 0x000d000001e37983 */ /* 0x002ea80000300800 */
[----:B------:R-:W2:Y:S04]  /*5d190*/  LDL.LU R219, [R1+0xd10] ;  /* 0x000d100001db7983 */ /* 0x000ea80000300800 */
[----:B------:R-:W2:Y:S04]  /*5d1a0*/  LDL.LU R211, [R1+0xd0c] ;  /* 0x000d0c0001d37983 */ /* 0x000ea80000300800 */
[----:B------:R-:W2:Y:S04]  /*5d1b0*/  LDL.LU R251, [R1+0xd08] ;  /* 0x000d080001fb7983 */ /* 0x000ea80000300800 */
[----:B------:R-:W2:Y:S04]  /*5d1c0*/  LDL.LU R250, [R1+0xd04] ;  /* 0x000d040001fa7983 */ /* 0x000ea80000300800 */
[----:B------:R-:W2:Y:S01]  /*5d1d0*/  LDL.LU R223, [R1+0x7d0] ;  /* 0x0007d00001df7983 */ /* 0x000ea20000300800 */
[----:B------:R-:W-:Y:S01]  /*5d1e0*/  MOV R41, R43 ;  /* 0x0000002b00297202 */ /* 0x000fe20000000f00 */
[----:B------:R-:W-:Y:S01]  /*5d1f0*/  IMAD.MOV.U32 R42, RZ, RZ, R245 ;  /* 0x000000ffff2a7224 */ /* 0x000fe200078e00f5 */
[----:B------:R-:W-:Y:S01]  /*5d200*/  MOV R43, R247 ;  /* 0x000000f7002b7202 */ /* 0x000fe20000000f00 */
[----:B------:R-:W2:Y:S04]  /*5d210*/  LDL.LU R201, [R1+0x7c0] ;  /* 0x0007c00001c97983 */ /* 0x000ea80000300800 */
[----:B----4-:R-:W-:Y:S01]  /*5d220*/  STSM.16.M88.4 [R252], R184 ;  /* 0x000000b8fc007844 */ /* 0x010fe20000000200 */
[----:B------:R-:W-:-:S03]  /*5d230*/  NOP ;  /* 0x0000000000007918 */ /* 0x000fc60000000000 */
[----:B------:R-:W1:Y:S01]  /*5d240*/  LDS.128 R184, [R252] ;  /* 0x00000000fcb87984 */ /* 0x000e620000000c00 */
[----:B------:R-:W-:-:S03]  /*5d250*/  NOP ;  /* 0x0000000000007918 */ /* 0x000fc60000000000 */
[----:B---3--:R-:W-:Y:S01]  /*5d260*/  STSM.16.M88.4 [R252], R228 ;  /* 0x000000e4fc007844 */ /* 0x008fe20000000200 */
[----:B------:R-:W-:-:S03]  /*5d270*/  NOP ;  /* 0x0000000000007918 */ /* 0x000fc60000000000 */
[----:B------:R-:W3:Y:S01]  /*5d280*/  LDS.128 R228, [R252] ;  /* 0x00000000fce47984 */ /* 0x000ee20000000c00 */
[----:B------:R-:W-:-:S03]  /*5d290*/  NOP ;  /* 0x0000000000007918 */ /* 0x000fc60000000000 */
[----:B--2---:R-:W-:Y:S01]  /*5d2a0*/  STSM.16.M88.4 [R252], R232 ;  /* 0x000000e8fc007844 */ /* 0x004fe20000000200 */
[----:B------:R-:W-:-:S03]  /*5d2b0*/  NOP ;  /* 0x0000000000007918 */ /* 0x000fc60000000000 */
[----:B------:R-:W2:Y:S01]  /*5d2c0*/  LDS.128 R236, [R252] ;  /* 0x00000000fcec7984 */ /* 0x000ea20000000c00 */
[----:B------:R-:W-:-:S03]  /*5d2d0*/  NOP ;  /* 0x0000000000007918 */ /* 0x000fc60000000000 */
[----:B------:R4:W-:Y:S02]  /*5d2e0*/  STSM.16.M88.4 [R252], R40 ;  /* 0x00000028fc007844 */ /* 0x0009e40000000200 */
[C---:B----4-:R-:W-:Y:S01]  /*5d2f0*/  IMAD R40, R179.reuse, UR4, RZ ;  /* 0x00000004b3287c24 */ /* 0x050fe2000f8e02ff */
[----:B------:R-:W-:Y:S01]  /*5d300*/  ULDC.64 UR4, c[0x0][0x228] ;  /* 0x00008a0000047ab9 */ /* 0x000fe20000000a00 */
[----:B------:R-:W4:Y:S01]  /*5d310*/  LDC R41, c[0x0][0x244] ;  /* 0x00009100ff297b82 */ /* 0x000f220000000800 */
[----:B------:R-:W-:Y:S01]  /*5d320*/  ISETP.GE.AND P0, PT, R179, UR4, PT ;  /* 0x00000004b3007c0c */ /* 0x000fe2000bf06270 */
[----:B------:R-:W-:Y:S01]  /*5d330*/  ULDC UR4, c[0x0][0x248] ;  /* 0x0000920000047ab9 */ /* 0x000fe20000000800 */
[C---:B------:R-:W-:Y:S02]  /*5d340*/  LEA R244, P1, R40.reuse, UR6, 0x2 ;  /* 0x0000000628f47c11 */ /* 0x040fe4000f8210ff */
[C---:B------:R-:W-:Y:S01]  /*5d350*/  ISETP.LT.AND P0, PT, R163.reuse, UR27, !P0 ;  /* 0x0000001ba3007c0c */ /* 0x040fe2000c701270 */
[----:B------:R-:W-:Y:S01]  /*5d360*/  IMAD R248, R163, UR4, RZ ;  /* 0x00000004a3f87c24 */ /* 0x000fe2000f8e02ff */
[----:B------:R-:W-:Y:S01]  /*5d370*/  LEA.HI.X.SX32 R245, R40, UR7, 0x2, P1 ;  /* 0x0000000728f57c11 */ /* 0x000fe200088f16ff */
[----:B------:R-:W-:Y:S01]  /*5d380*/  ULDC UR4, c[0x0][0x244] ;  /* 0x0000910000047ab9 */ /* 0x000fe20000000800 */
[----:B------:R-:W-:Y:S01]  /*5d390*/  ULDC.64 UR6, c[0x0][0x220] ;  /* 0x0000880000067ab9 */ /* 0x000fe20000000a00 */
[----:B------:R-:W1:Y:S01]  /*5d3a0*/  LDC R42, c[0x0][0x244] ;  /* 0x00009100ff2a7b82 */ /* 0x000e620000000800 */
[----:B------:R-:W-:Y:S01]  /*5d3b0*/  IMAD.WIDE R2, R248, 0x4, R244 ;  /* 0x00000004f8027825 */ /* 0x000fe200078e02f4 */
[----:B------:R-:W-:-:S06]  /*5d3c0*/  NOP ;  /* 0x0000000000007918 */ /* 0x000fcc0000000000 */
[----:B------:R3:W-:Y:S01]  /*5d3d0*/  @P0 STG.E desc[UR14][R2.64], R0 ;  /* 0x0000000002000986 */ /* 0x0007e2000c10190e */
[----:B------:R-:W-:Y:S01]  /*5d3e0*/  ISETP.GE.AND P0, PT, R191, UR20, PT ;  /* 0x00000014bf007c0c */ /* 0x000fe2000bf06270 */
[----:B------:R-:W2:Y:S03]  /*5d3f0*/  LDC R43, c[0x0][0x244] ;  /* 0x00009100ff2b7b82 */ /* 0x000ea60000000800 */
[----:B------:R-:W-:Y:S01]  /*5d400*/  ISETP.LT.AND P0, PT, R163, UR29, !P0 ;  /* 0x0000001da3007c0c */ /* 0x000fe2000c701270 */
[----:B---3--:R-:W-:-:S05]  /*5d410*/  IMAD R0, R191, UR4, RZ ;  /* 0x00000004bf007c24 */ /* 0x008fca000f8e02ff */
[----:B------:R-:W-:-:S04]  /*5d420*/  LEA R242, P1, R0, UR6, 0x2 ;  /* 0x0000000600f27c11 */ /* 0x000fc8000f8210ff */
[----:B------:R-:W-:Y:S01]  /*5d430*/  LEA.HI.X.SX32 R243, R0, UR7, 0x2, P1 ;  /* 0x0000000700f37c11 */ /* 0x000fe200088f16ff */
[----:B----4-:R-:W-:Y:S01]  /*5d440*/  IMAD R0, R41, 0x40, R40 ;  /* 0x0000004029007824 */ /* 0x010fe200078e0228 */
[----:B------:R-:W-:Y:S01]  /*5d450*/  ULDC.64 UR6, c[0x0][0x220] ;  /* 0x0000880000067ab9 */ /* 0x000fe20000000a00 */
[----:B------:R-:W-:-:S05]  /*5d460*/  IMAD.WIDE R2, R248, 0x4, R242 ;  /* 0x00000004f8027825 */ /* 0x000fca00078e02f2 */
[----:B------:R3:W-:Y:S01]  /*5d470*/  @P0 STG.E desc[UR14][R2.64], R200 ;  /* 0x000000c802000986 */ /* 0x0007e2000c10190e */
[----:B------:R-:W-:Y:S01]  /*5d480*/  ISETP.GE.AND P0, PT, R163, UR5, PT ;  /* 0x00000005a3007c0c */ /* 0x000fe2000bf06270 */
[----:B------:R-:W-:-:S03]  /*5d490*/  ULDC.64 UR4, c[0x0][0x228] ;  /* 0x00008a0000047ab9 */ /* 0x000fc60000000a00 */
[----:B------:R-:W-:Y:S01]  /*5d4a0*/  ISETP.LT.AND P2, PT, R199, UR4, !P0 ;  /* 0x00000004c7007c0c */ /* 0x000fe2000c741270 */
[----:B------:R-:W-:Y:S01]  /*5d4b0*/  ULDC UR4, c[0x0][0x248] ;  /* 0x0000920000047ab9 */ /* 0x000fe20000000800 */
[C---:B---3--:R-:W-:Y:S01]  /*5d4c0*/  LEA R2, P1, R0.reuse, UR6, 0x2 ;  /* 0x0000000600027c11 */ /* 0x048fe2000f8210ff */
[----:B------:R-:W3:Y:S03]  /*5d4d0*/  LDL.LU R200, [R1+0x7a0] ;  /* 0x0007a00001c87983 */ /* 0x000ee60000300800 */
[----:B------:R-:W-:Y:S01]  /*5d4e0*/  LEA.HI.X.SX32 R3, R0, UR7, 0x2, P1 ;  /* 0x0000000700037c11 */ /* 0x000fe200088f16ff */
[----:B------:R-:W-:Y:S01]  /*5d4f0*/  ULDC.64 UR6, c[0x0][0x228] ;  /* 0x00008a0000067ab9 */ /* 0x000fe20000000a00 */
[----:B-1----:R-:W-:Y:S02]  /*5d500*/  LEA R0, R42, R0, 0x5 ;  /* 0x000000002a007211 */ /* 0x002fe400078e28ff */
[----:B------:R-:W1:Y:S01]  /*5d510*/  LDC R42, c[0x0][0x244] ;  /* 0x00009100ff2a7b82 */ /* 0x000e620000000800 */
[----:B------:R-:W-:Y:S01]  /*5d520*/  IMAD.WIDE R40, R248, 0x4, R2 ;  /* 0x00000004f8287825 */ /* 0x000fe200078e0202 */
[----:B------:R-:W-:-:S04]  /*5d530*/  LEA R240, P1, R0, UR8, 0x2 ;  /* 0x0000000800f07c11 */ /* 0x000fc8000f8210ff */
[----:B------:R4:W-:Y:S01]  /*5d540*/  @P2 STG.E desc[UR14][R40.64], R202 ;  /* 0x000000ca28002986 */ /* 0x0009e2000c10190e */
[----:B------:R-:W-:Y:S01]  /*5d550*/  ISETP.LT.AND P2, PT, R227, UR6, !P0 ;  /* 0x00000006e3007c0c */ /* 0x000fe2000c741270 */
[----:B------:R-:W-:Y:S01]  /*5d560*/  ULDC UR6, c[0x0][0x228] ;  /* 0x00008a0000067ab9 */ /* 0x000fe20000000800 */
[----:B------:R-:W-:Y:S01]  /*5d570*/  LEA.HI.X.SX32 R241, R0, UR9, 0x2, P1 ;  /* 0x0000000900f17c11 */ /* 0x000fe200088f16ff */
[----:B------:R-:W-:Y:S02]  /*5d580*/  ULDC.64 UR8, c[0x0][0x228] ;  /* 0x00008a0000087ab9 */ /* 0x000fe40000000a00 */
[----:B----4-:R-:W-:-:S08]  /*5d590*/  IMAD.WIDE R40, R248, 0x4, R240 ;  /* 0x00000004f8287825 */ /* 0x010fd000078e02f0 */
[----:B------:R4:W-:Y:S04]  /*5d5a0*/  @P2 STG.E desc[UR14][R40.64], R223 ;  /* 0x000000df28002986 */ /* 0x0009e8000c10190e */
[----:B----4-:R-:W4:Y:S01]  /*5d5b0*/  LDL.LU R223, [R1+0x360] ;  /* 0x0003600001df7983 */ /* 0x010f220000300800 */
[----:B-1----:R-:W-:Y:S02]  /*5d5c0*/  IMAD R0, R42, 0x20, R0 ;  /* 0x000000202a007824 */ /* 0x002fe400078e0200 */
[----:B------:R-:W1:Y:S01]  /*5d5d0*/  LDC R42, c[0x0][0x244] ;  /* 0x00009100ff2a7b82 */ /* 0x000e620000000800 */
[----:B------:R-:W-:Y:S01]  /*5d5e0*/  ISETP.LT.AND P2, PT, R219, UR8, !P0 ;  /* 0x00000008db007c0c */ /* 0x000fe2000c741270 */
[----:B------:R-:W4:Y:S01]  /*5d5f0*/  LDL.LU R249, [R1+0x350] ;  /* 0x0003500001f97983 */ /* 0x000f220000300800 */
[----:B------:R-:W-:Y:S01]  /*5d600*/  LEA R234, P1, R0, UR10, 0x2 ;  /* 0x0000000a00ea7c11 */ /* 0x000fe2000f8210ff */
[----:B------:R-:W-:-:S02]  /*5d610*/  ULDC UR8, c[0x0][0x228] ;  /* 0x00008a0000087ab9 */ /* 0x000fc40000000800 */
[----:B------:R-:W4:Y:S01]  /*5d620*/  LDL.LU R203, [R1+0x340] ;  /* 0x0003400001cb7983 */ /* 0x000f220000300800 */
[----:B------:R-:W-:Y:S01]  /*5d630*/  LEA.HI.X.SX32 R235, R0, UR11, 0x2, P1 ;  /* 0x0000000b00eb7c11 */ /* 0x000fe200088f16ff */
[----:B------:R-:W-:Y:S01]  /*5d640*/  ULDC.64 UR10, c[0x0][0x228] ;  /* 0x00008a00000a7ab9 */ /* 0x000fe20000000a00 */
[----:B--2---:R-:W-:Y:S01]  /*5d650*/  LEA R0, R43, R0, 0x5 ;  /* 0x000000002b007211 */ /* 0x004fe200078e28ff */
[----:B------:R-:W2:Y:S01]  /*5d660*/  LDL.LU R202, [R1+0x2b0] ;  /* 0x0002b00001ca7983 */ /* 0x000ea20000300800 */
[----:B------:R-:W-:Y:S02]  /*5d670*/  IMAD.WIDE R40, R248, 0x4, R234 ;  /* 0x00000004f8287825 */ /* 0x000fe400078e02ea */
[----:B------:R-:W-:-:S03]  /*5d680*/  LEA R232, P1, R0, UR12, 0x2 ;  /* 0x0000000c00e87c11 */ /* 0x000fc6000f8210ff */
[----:B------:R1:W-:Y:S01]  /*5d690*/  @P2 STG.E desc[UR14][R40.64], R201 ;  /* 0x000000c928002986 */ /* 0x0003e2000c10190e */
[----:B------:R-:W-:Y:S01]  /*5d6a0*/  ISETP.LT.AND P2, PT, R211, UR10, !P0 ;  /* 0x0000000ad3007c0c */ /* 0x000fe2000c741270 */
[----:B------:R-:W-:Y:S01]  /*5d6b0*/  ULDC UR10, c[0x0][0x228] ;  /* 0x00008a00000a7ab9 */ /* 0x000fe20000000800 */
[----:B------:R-:W-:Y:S01]  /*5d6c0*/  LEA.HI.X.SX32 R233, R0, UR13, 0x2, P1 ;  /* 0x0000000d00e97c11 */ /* 0x000fe200088f16ff */
[----:B------:R-:W-:Y:S01]  /*5d6d0*/  ULDC.64 UR12, c[0x0][0x228] ;  /* 0x00008a00000c7ab9 */ /* 0x000fe20000000a00 */
[----:B-1----:R-:W-:Y:S02]  /*5d6e0*/  IMAD R0, R42, 0x20, R0 ;  /* 0x000000202a007824 */ /* 0x002fe400078e0200 */
[----:B------:R-:W-:-:S03]  /*5d6f0*/  IMAD.WIDE R40, R248, 0x4, R232 ;  /* 0x00000004f8287825 */ /* 0x000fc600078e02e8 */
[C---:B------:R-:W-:Y:S01]  /*5d700*/  LEA R42, P1, R0.reuse, UR16, 0x2 ;  /* 0x00000010002a7c11 */ /* 0x040fe2000f8210ff */
[----:B------:R-:W2:Y:S03]  /*5d710*/  LDL.LU R201, [R1+0x1b0] ;  /* 0x0001b00001c97983 */ /* 0x000ea60000300800 */
[----:B------:R-:W-:Y:S01]  /*5d720*/  LEA.HI.X.SX32 R43, R0, UR17, 0x2, P1 ;  /* 0x00000011002b7c11 */ /* 0x000fe200088f16ff */
[----:B------:R-:W-:Y:S01]  /*5d730*/  ULDC.64 UR16, c[0x0][0x228] ;  /* 0x00008a0000107ab9 */ /* 0x000fe20000000a00 */
[----:B------:R-:W-:Y:S01]  /*5d740*/  LEA R0, R246, R0, 0x5 ;  /* 0x00000000f6007211 */ /* 0x000fe200078e28ff */
[----:B---3--:R1:W-:Y:S01]  /*5d750*/  @P2 STG.E desc[UR14][R40.64], R200 ;  /* 0x000000c828002986 */ /* 0x0083e2000c10190e */
[----:B------:R-:W-:Y:S01]  /*5d760*/  ISETP.LT.AND P2, PT, R251, UR12, !P0 ;  /* 0x0000000cfb007c0c */ /* 0x000fe2000c741270 */
[----:B------:R-:W-:Y:S01]  /*5d770*/  ULDC UR12, c[0x0][0x228] ;  /* 0x00008a00000c7ab9 */ /* 0x000fe20000000800 */
[----:B-1----:R-:W-:Y:S01]  /*5d780*/  IMAD.WIDE R40, R248, 0x4, R42 ;  /* 0x00000004f8287825 */ /* 0x002fe200078e022a */
[----:B------:R-:W3:Y:S10]  /*5d790*/  LDL.LU R200, [R1+0x230] ;  /* 0x0002300001c87983 */ /* 0x000ef40000300800 */
[----:B----4-:R1:W-:Y:S02]  /*5d7a0*/  @P2 STG.E desc[UR14][R40.64], R223 ;  /* 0x000000df28002986 */ /* 0x0103e4000c10190e */
[----:B-1----:R-:W-:-:S02]  /*5d7b0*/  LEA R40, P1, R0, UR18, 0x2 ;  /* 0x0000001200287c11 */ /* 0x002fc4000f8210ff */
[----:B------:R-:W4:Y:S02]  /*5d7c0*/  LDL.LU R223, [R1+0x100] ;  /* 0x0001000001df7983 */ /* 0x000f240000300800 */
[----:B------:R-:W-:Y:S01]  /*5d7d0*/  LEA.HI.X.SX32 R41, R0, UR19, 0x2, P1 ;  /* 0x0000001300297c11 */ /* 0x000fe200088f16ff */
[----:B------:R-:W-:Y:S01]  /*5d7e0*/  ULDC.64 UR18, c[0x0][0x228] ;  /* 0x00008a0000127ab9 */ /* 0x000fe20000000a00 */
[----:B------:R-:W2:Y:S01]  /*5d7f0*/  LDL.LU R0, [R1+0x4f0] ;  /* 0x0004f00001007983 */ /* 0x000ea20000300800 */
[----:B------:R-:W-:Y:S01]  /*5d800*/  ISETP.LT.AND P0, PT, R250, UR16, !P0 ;  /* 0x00000010fa007c0c */ /* 0x000fe2000c701270 */
[----:B------:R-:W-:Y:S01]  /*5d810*/  ULDC UR16, c[0x0][0x228] ;  /* 0x00008a0000107ab9 */ /* 0x000fe20000000800 */
[----:B------:R-:W-:-:S11]  /*5d820*/  IMAD.WIDE R246, R248, 0x4, R40 ;  /* 0x00000004f8f67825 */ /* 0x000fd600078e0228 */
[----:B--2---:R1:W-:Y:S02]  /*5d830*/  @P0 STG.E desc[UR14][R246.64], R0 ;  /* 0x00000000f6000986 */ /* 0x0043e4000c10190e */
[----:B-1----:R-:W-:-:S05]  /*5d840*/  VIADD R0, R163, 0x1 ;  /* 0x00000001a3007836 */ /* 0x002fca0000000000 */
[----:B------:R-:W-:Y:S01]  /*5d850*/  ISETP.GE.AND P0, PT, R0, UR21, PT ;  /* 0x0000001500007c0c */ /* 0x000fe2000bf06270 */
[----:B------:R-:W-:Y:S01]  /*5d860*/  ULDC.64 UR20, c[0x0][0x228] ;  /* 0x00008a0000147ab9 */ /* 0x000fe20000000a00 */
[----:B------:R-:W-:Y:S01]  /*5d870*/  IADD3 R0, R248, UR4, RZ ;  /* 0x00000004f8007c10 */ /* 0x000fe2000fffe0ff */
[----:B------:R-:W-:Y:S01]  /*5d880*/  ULDC UR4, c[0x0][0x228] ;  /* 0x00008a0000047ab9 */ /* 0x000fe20000000800 */
[----:B------:R-:W2:Y:S01]  /*5d890*/  LDL.LU R248, [R1+0x7b4] ;  /* 0x0007b40001f87983 */ /* 0x000ea20000300800 */
[----:B------:R-:W-:Y:S02]  /*5d8a0*/  ISETP.LT.AND P1, PT, R179, UR18, !P0 ;  /* 0x00000012b3007c0c */ /* 0x000fe4000c721270 */
[----:B------:R-:W-:Y:S01]  /*5d8b0*/  ISETP.LT.AND P2, PT, R191, UR24, !P0 ;  /* 0x00000018bf007c0c */ /* 0x000fe2000c741270 */
[----:B------:R-:W-:-:S10]  /*5d8c0*/  IMAD.WIDE R246, R0, 0x4, R244 ;  /* 0x0000000400f67825 */ /* 0x000fd400078e02f4 */
[----:B------:R1:W-:Y:S01]  /*5d8d0*/  @P1 STG.E desc[UR14][R246.64], R249 ;  /* 0x000000f9f6001986 */ /* 0x0003e2000c10190e */
[----:B------:R-:W-:-:S03]  /*5d8e0*/  ISETP.LT.AND P1, PT, R199, UR22, !P0 ;  /* 0x00000016c7007c0c */ /* 0x000fc6000c721270 */
[----:B-1----:R-:W2:Y:S01]  /*5d8f0*/  LDL.LU R249, [R1+0x794] ;  /* 0x0007940001f97983 */ /* 0x002ea20000300800 */
[----:B------:R-:W-:-:S05]  /*5d900*/  IMAD.WIDE R246, R0, 0x4, R242 ;  /* 0x0000000400f67825 */ /* 0x000fca00078e02f2 */
[----:B------:R1:W-:Y:S01]  /*5d910*/  @P2 STG.E desc[UR14][R246.64], R203 ;  /* 0x000000cbf6002986 */ /* 0x0003e2000c10190e */
[----:B------:R-:W-:Y:S01]  /*5d920*/  ISETP.LT.AND P2, PT, R227, UR20, !P0 ;  /* 0x00000014e3007c0c */ /* 0x000fe2000c741270 */
[----:B-1----:R-:W-:Y:S02]  /*5d930*/  IMAD.WIDE R246, R0, 0x4, R2 ;  /* 0x0000000400f67825 */ /* 0x002fe400078e0202 */
[----:B------:R-:W2:Y:S04]  /*5d940*/  LDL.LU R203, [R1+0x7e4] ;  /* 0x0007e40001cb7983 */ /* 0x000ea80000300800 */
[----:B------:R1:W-:Y:S01]  /*5d950*/  @P1 STG.E desc[UR14][R246.64], R202 ;  /* 0x000000caf6001986 */ /* 0x0003e2000c10190e */
[----:B------:R-:W-:-:S03]  /*5d960*/  ISETP.LT.AND P1, PT, R219, UR26, !P0 ;  /* 0x0000001adb007c0c */ /* 0x000fc6000c721270 */
[----:B-1----:R-:W2:Y:S01]  /*5d970*/  LDL.LU R202, [R1+0x7d4] ;  /* 0x0007d40001ca7983 */ /* 0x002ea20000300800 */
[----:B------:R-:W-:-:S05]  /*5d980*/  IMAD.WIDE R246, R0, 0x4, R240 ;  /* 0x0000000400f67825 */ /* 0x000fca00078e02f0 */
[----:B------:R1:W-:Y:S01]  /*5d990*/  @P2 STG.E desc[UR14][R246.64], R201 ;  /* 0x000000c9f6002986 */ /* 0x0003e2000c10190e */
[----:B------:R-:W-:Y:S01]  /*5d9a0*/  ISETP.LT.AND P2, PT, R211, UR28, !P0 ;  /* 0x0000001cd3007c0c */ /* 0x000fe2000c741270 */
[C---:B-1----:R-:W-:Y:S02]  /*5d9b0*/  IMAD.WIDE R246, R0.reuse, 0x4, R234 ;  /* 0x0000000400f67825 */ /* 0x042fe400078e02ea */
[----:B------:R-:W2:Y:S04]  /*5d9c0*/  LDL.LU R201, [R1+0x7c4] ;  /* 0x0007c40001c97983 */ /* 0x000ea80000300800 */
[----:B---3--:R1:W-:Y:S04]  /*5d9d0*/  @P1 STG.E desc[UR14][R246.64], R200 ;  /* 0x000000c8f6001986 */ /* 0x0083e8000c10190e */
[----:B-1----:R-:W3:Y:S01]  /*5d9e0*/  LDL.LU R200, [R1+0x7a4] ;  /* 0x0007a40001c87983 */ /* 0x002ee20000300800 */
[----:B------:R-:W-:-:S05]  /*5d9f0*/  IMAD.WIDE R246, R0, 0x4, R232 ;  /* 0x0000000400f67825 */ /* 0x000fca00078e02e8 */
[----:B----4-:R1:W-:Y:S04]  /*5da00*/  @P2 STG.E desc[UR14][R246.64], R223 ;  /* 0x000000dff6002986 */ /* 0x0103e8000c10190e */
[----:B-1----:R-:W4:Y:S01]  /*5da10*/  LDL.LU R223, [R1+0x364] ;  /* 0x0003640001df7983 */ /* 0x002f220000300800 */
[----:B------:R-:W-:Y:S01]  /*5da20*/  ISETP.LT.AND P1, PT, R251, UR4, !P0 ;  /* 0x00000004fb007c0c */ /* 0x000fe2000c721270 */
[----:B------:R-:W-:Y:S02]  /*5da30*/  ULDC UR4, c[0x0][0x228] ;  /* 0x00008a0000047ab9 */ /* 0x000fe40000000800 */
[----:B------:R-:W-:Y:S01]  /*5da40*/  ISETP.LT.AND P0, PT, R250, UR4, !P0 ;  /* 0x00000004fa007c0c */ /* 0x000fe2000c701270 */
[----:B------:R-:W-:Y:S01]  /*5da50*/  IMAD.WIDE R246, R0, 0x4, R42 ;  /* 0x0000000400f67825 */ /* 0x000fe200078e022a */
[----:B------:R-:W-:-:S08]  /*5da60*/  ULDC UR4, c[0x0][0x22c] ;  /* 0x00008b0000047ab9 */ /* 0x000fd00000000800 */
[----:B------:R1:W-:Y:S02]  /*5da70*/  @P1 STG.E desc[UR14][R246.64], R220 ;  /* 0x000000dcf6001986 */ /* 0x0003e4000c10190e */
[----:B-1----:R-:W-:-:S05]  /*5da80*/  IMAD.WIDE R246, R0, 0x4, R40 ;  /* 0x0000000400f67825 */ /* 0x002fca00078e0228 */
[----:B------:R1:W-:Y:S02]  /*5da90*/  @P0 STG.E desc[UR14][R246.64], R212 ;  /* 0x000000d4f6000986 */ /* 0x0003e4000c10190e */
[----:B-1----:R-:W-:-:S05]  /*5daa0*/  VIADD R212, R163, 0x2 ;  /* 0x00000002a3d47836 */ /* 0x002fca0000000000 */
[----:B------:R-:W-:Y:S01]  /*5dab0*/  ISETP.GE.AND P0, PT, R212, UR4, PT ;  /* 0x00000004d4007c0c */ /* 0x000fe2000bf06270 */
[----:B------:R-:W-:-:S03]  /*5dac0*/  ULDC UR4, c[0x0][0x228] ;  /* 0x00008a0000047ab9 */ /* 0x000fc60000000800 */
[----:B------:R-:W-:Y:S01]  /*5dad0*/  ISETP.LT.AND P1, PT, R179, UR4, !P0 ;  /* 0x00000004b3007c0c */ /* 0x000fe2000c721270 */
[----:B------:R-:W-:Y:S02]  /*5dae0*/  ULDC UR4, c[0x0][0x248] ;  /* 0x0000920000047ab9 */ /* 0x000fe40000000800 */
[----:B------:R-:W-:Y:S01]  /*5daf0*/  IADD3 R0, R0, UR4, RZ ;  /* 0x0000000400007c10 */ /* 0x000fe2000fffe0ff */
[----:B------:R-:W-:-:S04]  /*5db00*/  ULDC UR4, c[0x0][0x228] ;  /* 0x00008a0000047ab9 */ /* 0x000fc80000000800 */
[----:B------:R-:W-:Y:S01]  /*5db10*/  IMAD.WIDE R246, R0, 0x4, R244 ;  /* 0x0000000400f67825 */ /* 0x000fe200078e02f4 */
[----:B------:R-:W-:Y:S01]  /*5db20*/  ISETP.LT.AND P2, PT, R191, UR4, !P0 ;  /* 0x00000004bf007c0c */ /* 0x000fe2000c741270 */
[----:B------:R-:W-:-:S03]  /*5db30*/  ULDC UR4, c[0x0][0x228] ;  /* 0x00008a0000047ab9 */ /* 0x000fc60000000800 */
[----:B--2---:R1:W-:Y:S04]  /*5db40*/  @P1 STG.E desc[UR14][R246.64], R248 ;  /* 0x000000f8f6001986 */ /* 0x0043e8000c10190e */
[----:B-1----:R-:W2:Y:S01]  /*5db50*/  LDL.LU R248, [R1+0x4f4] ;  /* 0x0004f40001f87983 */ /* 0x002ea20000300800 */
[----:B------:R-:W-:Y:S01]  /*5db60*/  IMAD.WIDE R246, R0, 0x4, R242 ;  /* 0x0000000400f67825 */ /* 0x000fe200078e02f2 */
[----:B------:R-:W-:Y:S01]  /*5db70*/  ISETP.LT.AND P1, PT, R199, UR4, !P0 ;  /* 0x00000004c7007c0c */ /* 0x000fe2000c721270 */
[----:B------:R-:W-:-:S03]  /*5db80*/  ULDC UR4, c[0x0][0x228] ;  /* 0x00008a0000047ab9 */ /* 0x000fc60000000800 */
[----:B------:R1:W-:Y:S01]  /*5db90*/  @P2 STG.E desc[UR14][R246.64], R249 ;  /* 0x000000f9f6002986 */ /* 0x0003e2000c10190e */
[----:B------:R-:W-:Y:S01]  /*5dba0*/  ISETP.LT.AND P2, PT, R227, UR4, !P0 ;  /* 0x00000004e3007c0c */ /* 0x000fe2000c741270 */
[----:B------:R-:W-:Y:S02]  /*5dbb0*/  ULDC UR4, c[0x0][0x228] ;  /* 0x00008a0000047ab9 */ /* 0x000fe40000000800 */
[----:B-1----:R-:W2:Y:S01]  /*5dbc0*/  LDL.LU R249, [R1+0x354] ;  /* 0x0003540001f97983 */ /* 0x002ea20000300800 */
[----:B------:R-:W-:-:S05]  /*5dbd0*/  IMAD.WIDE R246, R0, 0x4, R2 ;  /* 0x0000000400f67825 */ /* 0x000fca00078e0202 */
[----:B------:R1:W-:Y:S01]  /*5dbe0*/  @P1 STG.E desc[UR14][R246.64], R203 ;  /* 0x000000cbf6001986 */ /* 0x0003e2000c10190e */
[----:B------:R-:W-:Y:S01]  /*5dbf0*/  ISETP.LT.AND P1, PT, R219, UR4, !P0 ;  /* 0x00000004db007c0c */ /* 0x000fe2000c721270 */
[----:B------:R-:W-:Y:S01]  /*5dc00*/  ULDC UR4, c[0x0][0x228] ;  /* 0x00008a0000047ab9 */ /* 0x000fe20000000800 */
[----:B-1----:R-:W-:Y:S01]  /*5dc10*/  IMAD.WIDE R246, R0, 0x4, R240 ;  /* 0x0000000400f67825 */ /* 0x002fe200078e02f0 */
[----:B------:R-:W2:Y:S04]  /*5dc20*/  LDL.LU R203, [R1+0x344] ;  /* 0x0003440001cb7983 */ /* 0x000ea80000300800 */
[----:B------:R1:W-:Y:S01]  /*5dc30*/  @P2 STG.E desc[UR14][R246.64], R202 ;  /* 0x000000caf6002986 */ /* 0x0003e2000c10190e */
[----:B------:R-:W-:Y:S01]  /*5dc40*/  ISETP.LT.AND P2, PT, R211, UR4, !P0 ;  /* 0x00000004d3007c0c */ /* 0x000fe2000c741270 */
[----:B------:R-:W-:-:S02]  /*5dc50*/  ULDC UR4, c[0x0][0x228] ;  /* 0x00008a0000047ab9 */ /* 0x000fc40000000800 */
[----:B-1----:R-:W2:Y:S01]  /*5dc60*/  LDL.LU R202, [R1+0x2b4] ;  /* 0x0002b40001ca7983 */ /* 0x002ea20000300800 */
[----:B------:R-:W-:-:S05]  /*5dc70*/  IMAD.WIDE R246, R0, 0x4, R234 ;  /* 0x0000000400f67825 */ /* 0x000fca00078e02ea */
[----:B------:R1:W-:Y:S01]  /*5dc80*/  @P1 STG.E desc[UR14][R246.64], R201 ;  /* 0x000000c9f6001986 */ /* 0x0003e2000c10190e */
[----:B------:R-:W-:Y:S01]  /*5dc90*/  ISETP.LT.AND P1, PT, R251, UR4, !P0 ;  /* 0x00000004fb007c0c */ /* 0x000fe2000c721270 */
[----:B------:R-:W-:Y:S01]  /*5dca0*/  ULDC UR4, c[0x0][0x228] ;  /* 0x00008a0000047ab9 */ /* 0x000fe20000000800 */
[C---:B-1----:R-:W-:Y:S01]  /*5dcb0*/  IMAD.WIDE R246, R0.reuse, 0x4, R232 ;  /* 0x0000000400f67825 */ /* 0x042fe200078e02e8 */
[----:B------:R-:W2:Y:S04]  /*5dcc0*/  LDL.LU R201, [R1+0x1b4] ;  /* 0x0001b40001c97983 */ /* 0x000ea80000300800 */
[----:B---3--:R1:W-:Y:S04]  /*5dcd0*/  @P2 STG.E desc[UR14][R246.64], R200 ;  /* 0x000000c8f6002986 */ /* 0x0083e8000c10190e */
[----:B-1----:R-:W3:Y:S01]  /*5dce0*/  LDL.LU R200, [R1+0x234] ;  /* 0x0002340001c87983 */ /* 0x002ee20000300800 */
[----:B------:R-:W-:-:S05]  /*5dcf0*/  IMAD.WIDE R246, R0, 0x4, R42 ;  /* 0x0000000400f67825 */ /* 0x000fca00078e022a */
[----:B----4-:R1:W-:Y:S04]  /*5dd00*/  @P1 STG.E desc[UR14][R246.64], R223 ;  /* 0x000000dff6001986 */ /* 0x0103e8000c10190e */
[----:B-1----:R-:W4:Y:S01]  /*5dd10*/  LDL.LU R223, [R1+0x104] ;  /* 0x0001040001df7983 */ /* 0x002f220000300800 */
[----:B------:R-:W-:Y:S01]  /*5dd20*/  ISETP.LT.AND P0, PT, R250, UR4, !P0 ;  /* 0x00000004fa007c0c */ /* 0x000fe2000c701270 */
[----:B------:R-:W-:Y:S01]  /*5dd30*/  IMAD.WIDE R246, R0, 0x4, R40 ;  /* 0x0000000400f67825 */ /* 0x000fe200078e0228 */
[----:B------:R-:W-:-:S03]  /*5dd40*/  ULDC UR4, c[0x0][0x22c] ;  /* 0x00008b0000047ab9 */ /* 0x000fc60000000800 */
[----:B------:R-:W-:-:S08]  /*5dd50*/  VIADD R212, R163, 0x3 ;  /* 0x00000003a3d47836 */ /* 0x000fd00000000000 */
[----:B--2---:R1:W-:Y:S01]  /*5dd60*/  @P0 STG.E desc[UR14][R246.64], R248 ;  /* 0x000000f8f6000986 */ /* 0x0043e2000c10190e */
[----:B------:R-:W-:Y:S01]  /*5dd70*/  ISETP.GE.AND P0, PT, R212, UR4, PT ;  /* 0x00000004d4007c0c */ /* 0x000fe2000bf06270 */
[----:B------:R-:W-:-:S03]  /*5dd80*/  ULDC UR4, c[0x0][0x228] ;  /* 0x00008a0000047ab9 */ /* 0x000fc60000000800 */
[----:B------:R-:W-:Y:S01]  /*5dd90*/  ISETP.LT.AND P1, PT, R179, UR4, !P0 ;  /* 0x00000004b3007c0c */ /* 0x000fe2000c721270 */
[----:B------:R-:W-:Y:S02]  /*5dda0*/  ULDC UR4, c[0x0][0x248] ;  /* 0x0000920000047ab9 */ /* 0x000fe40000000800 */
[----:B------:R-:W-:Y:S01]  /*5ddb0*/  IADD3 R0, R0, UR4, RZ ;  /* 0x0000000400007c10 */ /* 0x000fe2000fffe0ff */
[----:B------:R-:W-:Y:S02]  /*5ddc0*/  ULDC UR4, c[0x0][0x228] ;  /* 0x00008a0000047ab9 */ /* 0x000fe40000000800 */
[----:B------:R-:W-:Y:S01]  /*5ddd0*/  ISETP.LT.AND P2, PT, R191, UR4, !P0 ;  /* 0x00000004bf007c0c */ /* 0x000fe2000c741270 */
[----:B------:R-:W-:Y:S01]  /*5dde0*/  ULDC UR4, c[0x0][0x228] ;  /* 0x00008a0000047ab9 */ /* 0x000fe20000000800 */
[C---:B-1----:R-:W-:Y:S01]  /*5ddf0*/  IMAD.WIDE R246, R0.reuse, 0x4, R244 ;  /* 0x0000000400f67825 */ /* 0x042fe200078e02f4 */
[----:B------:R-:W2:Y:S04]  /*5de00*/  LDL.LU R248, [R1+0x798] ;  /* 0x0007980001f87983 */ /* 0x000ea80000300800 */
[----:B------:R1:W-:Y:S01]  /*5de10*/  @P1 STG.E desc[UR14][R246.64], R249 ;  /* 0x000000f9f6001986 */ /* 0x0003e2000c10190e */
[----:B------:R-:W-:Y:S01]  /*5de20*/  ISETP.LT.AND P1, PT, R199, UR4, !P0 ;  /* 0x00000004c7007c0c */ /* 0x000fe2000c721270 */
[----:B------:R-:W-:Y:S01]  /*5de30*/  ULDC UR4, c[0x0][0x228] ;  /* 0x00008a0000047ab9 */ /* 0x000fe20000000800 */
[----:B-1----:R-:W-:-:S05]  /*5de40*/  IMAD.WIDE R246, R0, 0x4, R242 ;  /* 0x0000000400f67825 */ /* 0x002fca00078e02f2 */
[----:B------:R1:W-:Y:S01]  /*5de50*/  @P2 STG.E desc[UR14][R246.64], R203 ;  /* 0x000000cbf6002986 */ /* 0x0003e2000c10190e */
        /* <DEDUP_REMOVED lines=11> */
[----:B-1----:R-:W-:-:S05]  /*5df10*/  IMAD.WIDE R246, R0, 0x4, R234 ;  /* 0x0000000400f67825 */ /* 0x002fca00078e02ea */
[----:B---3--:R1:W-:Y:S01]  /*5df20*/  @P1 STG.E desc[UR14][R246.64], R200 ;  /* 0x000000c8f6001986 */ /* 0x0083e2000c10190e */
[----:B------:R-:W-:Y:S01]  /*5df30*/  ISETP.LT.AND P1, PT, R251, UR4, !P0 ;  /* 0x00000004fb007c0c */ /* 0x000fe2000c721270 */
[----:B------:R-:W-:Y:S01]  /*5df40*/  ULDC UR4, c[0x0][0x228] ;  /* 0x00008a0000047ab9 */ /* 0x000fe20000000800 */
[----:B-1----:R-:W-:-:S05]  /*5df50*/  IMAD.WIDE R246, R0, 0x4, R232 ;  /* 0x0000000400f67825 */ /* 0x002fca00078e02e8 */
[----:B----4-:R1:W-:Y:S02]  /*5df60*/  @P2 STG.E desc[UR14][R246.64], R223 ;  /* 0x000000dff6002986 */ /* 0x0103e4000c10190e */
[----:B-1----:R-:W-:Y:S02]  /*5df70*/  IMAD.WIDE R246, R0, 0x4, R42 ;  /* 0x0000000400f67825 */ /* 0x002fe400078e022a */
[----:B------:R-:W3:Y:S04]  /*5df80*/  LDL.LU R223, [R1+0x7d8] ;  /* 0x0007d80001df7983 */ /* 0x000ee80000300800 */
[----:B------:R-:W4:Y:S04]  /*5df90*/  LDL.LU R202, [R1+0x7c8] ;  /* 0x0007c80001ca7983 */ /* 0x000f280000300800 */
[----:B------:R-:W4:Y:S04]  /*5dfa0*/  LDL.LU R201, [R1+0x7a8] ;  /* 0x0007a80001c97983 */ /* 0x000f280000300800 */
[----:B------:R-:W4:Y:S04]  /*5dfb0*/  LDL.LU R249, [R1+0x368] ;  /* 0x0003680001f97983 */ /* 0x000f280000300800 */
[----:B------:R-:W4:Y:S04]  /*5dfc0*/  LDL.LU R200, [R1+0x4f8] ;  /* 0x0004f80001c87983 */ /* 0x000f280000300800 */
[----:B------:R1:W-:Y:S04]  /*5dfd0*/  @P1 STG.E desc[UR14][R246.64], R221 ;  /* 0x000000ddf6001986 */ /* 0x0003e8000c10190e */
[----:B-1----:R-:W2:Y:S01]  /*5dfe0*/  LDL.LU R247, [R1+0x7b8] ;  /* 0x0007b80001f77983 */ /* 0x002ea20000300800 */
[----:B------:R-:W-:Y:S01]  /*5dff0*/  ISETP.LT.AND P0, PT, R250, UR4, !P0 ;  /* 0x00000004fa007c0c */ /* 0x000fe2000c701270 */
[----:B------:R-:W-:Y:S01]  /*5e000*/  IMAD.WIDE R220, R0, 0x4, R40 ;  /* 0x0000000400dc7825 */ /* 0x000fe200078e0228 */
[----:B------:R-:W-:-:S03]  /*5e010*/  ULDC UR4, c[0x0][0x22c] ;  /* 0x00008b0000047ab9 */ /* 0x000fc60000000800 */
[----:B------:R-:W-:-:S08]  /*5e020*/  VIADD R212, R163, 0x4 ;  /* 0x00000004a3d47836 */ /* 0x000fd00000000000 */
[----:B------:R1:W-:Y:S01]  /*5e030*/  @P0 STG.E desc[UR14][R220.64], R213 ;  /* 0x000000d5dc000986 */ /* 0x0003e2000c10190e */
        /* <DEDUP_REMOVED lines=8> */
[----:B-1----:R-:W-:-:S05]  /*5e0c0*/  IMAD.WIDE R212, R0, 0x4, R244 ;  /* 0x0000000400d47825 */ /* 0x002fca00078e02f4 */
[----:B--2---:R1:W-:Y:S01]  /*5e0d0*/  @P1 STG.E desc[UR14][R212.64], R247 ;  /* 0x000000f7d4001986 */ /* 0x0043e2000c10190e */
[----:B------:R-:W-:Y:S01]  /*5e0e0*/  ISETP.LT.AND P1, PT, R199, UR4, !P0 ;  /* 0x00000004c7007c0c */ /* 0x000fe2000c721270 */
[----:B------:R-:W-:Y:S01]  /*5e0f0*/  ULDC UR4, c[0x0][0x228] ;  /* 0x00008a0000047ab9 */ /* 0x000fe20000000800 */
[----:B-1----:R-:W-:-:S05]  /*5e100*/  IMAD.WIDE R212, R0, 0x4, R242 ;  /* 0x0000000400d47825 */ /* 0x002fca00078e02f2 */
[----:B------:R1:W-:Y:S01]  /*5e110*/  @P2 STG.E desc[UR14][R212.64], R248 ;  /* 0x000000f8d4002986 */ /* 0x0003e2000c10190e */
[----:B------:R-:W-:Y:S01]  /*5e120*/  ISETP.LT.AND P2, PT, R227, UR4, !P0 ;  /* 0x00000004e3007c0c */ /* 0x000fe2000c741270 */
[----:B------:R-:W-:Y:S01]  /*5e130*/  ULDC UR4, c[0x0][0x228] ;  /* 0x00008a0000047ab9 */ /* 0x000fe20000000800 */
[----:B-1----:R-:W-:-:S05]  /*5e140*/  IMAD.WIDE R212, R0, 0x4, R2 ;  /* 0x0000000400d47825 */ /* 0x002fca00078e0202 */
[----:B------:R1:W-:Y:S02]  /*5e150*/  @P1 STG.E desc[UR14][R212.64], R203 ;  /* 0x000000cbd4001986 */ /* 0x0003e4000c10190e */
[----:B-1----:R-:W-:-:S05]  /*5e160*/  IMAD.WIDE R212, R0, 0x4, R240 ;  /* 0x0000000400d47825 */ /* 0x002fca00078e02f0 */
[----:B---3--:R1:W-:Y:S04]  /*5e170*/  @P2 STG.E desc[UR14][R212.64], R223 ;  /* 0x000000dfd4002986 */ /* 0x0083e8000c10190e */
[----:B-1----:R-:W2:Y:S01]  /*5e180*/  LDL.LU R223, [R1+0x358] ;  /* 0x0003580001df7983 */ /* 0x002ea20000300800 */
[----:B------:R-:W-:Y:S01]  /*5e190*/  ISETP.LT.AND P1, PT, R219, UR4, !P0 ;  /* 0x00000004db007c0c */ /* 0x000fe2000c721270 */
[----:B------:R-:W-:Y:S01]  /*5e1a0*/  ULDC UR4, c[0x0][0x228] ;  /* 0x00008a0000047ab9 */ /* 0x000fe20000000800 */
[----:B------:R-:W-:Y:S01]  /*5e1b0*/  IMAD.WIDE R212, R0, 0x4, R234 ;  /* 0x0000000400d47825 */ /* 0x000fe200078e02ea */
[----:B------:R-:W-:Y:S01]  /*5e1c0*/  ISETP.LT.AND P2, PT, R211, UR4, !P0 ;  /* 0x00000004d3007c0c */ /* 0x000fe2000c741270 */
[----:B------:R-:W-:Y:S01]  /*5e1d0*/  ULDC UR4, c[0x0][0x228] ;  /* 0x00008a0000047ab9 */ /* 0x000fe20000000800 */
[----:B------:R-:W3:Y:S08]  /*5e1e0*/  LDL.LU R203, [R1+0x348] ;  /* 0x0003480001cb7983 */ /* 0x000ef00000300800 */
[----:B----4-:R1:W-:Y:S01]  /*5e1f0*/  @P1 STG.E desc[UR14][R212.64], R202 ;  /* 0x000000cad4001986 */ /* 0x0103e2000c10190e */
[----:B------:R-:W-:Y:S01]  /*5e200*/  ISETP.LT.AND P1, PT, R251, UR4, !P0 ;  /* 0x00000004fb007c0c */ /* 0x000fe2000c721270 */
[----:B------:R-:W-:-:S02]  /*5e210*/  ULDC UR4, c[0x0][0x228] ;  /* 0x00008a0000047ab9 */ /* 0x000fc40000000800 */
[----:B------:R-:W-:Y:S01]  /*5e220*/  ISETP.LT.AND P0, PT, R250, UR4, !P0 ;  /* 0x00000004fa007c0c */ /* 0x000fe2000c701270 */
[----:B------:R-:W-:Y:S01]  /*5e230*/  ULDC UR4, c[0x0][0x22c] ;  /* 0x00008b0000047ab9 */ /* 0x000fe20000000800 */
[C---:B-1----:R-:W-:Y:S01]  /*5e240*/  IMAD.WIDE R212, R0.reuse, 0x4, R232 ;  /* 0x0000000400d47825 */ /* 0x042fe200078e02e8 */
[----:B------:R-:W4:Y:S04]  /*5e250*/  LDL.LU R202, [R1+0x2b8] ;  /* 0x0002b80001ca7983 */ /* 0x000f280000300800 */
[----:B------:R1:W-:Y:S02]  /*5e260*/  @P2 STG.E desc[UR14][R212.64], R201 ;  /* 0x000000c9d4002986 */ /* 0x0003e4000c10190e */
[C---:B-1----:R-:W-:Y:S02]  /*5e270*/  IMAD.WIDE R212, R0.reuse, 0x4, R42 ;  /* 0x0000000400d47825 */ /* 0x042fe400078e022a */
[----:B------:R-:W4:Y:S04]  /*5e280*/  LDL.LU R201, [R1+0x1b8] ;  /* 0x0001b80001c97983 */ /* 0x000f280000300800 */
        /* <DEDUP_REMOVED lines=10> */
[----:B------:R-:W-:-:S05]  /*5e330*/  IMAD.WIDE R212, R248, 0x4, R244 ;  /* 0x00000004f8d47825 */ /* 0x000fca00078e02f4 */
[----:B--2---:R1:W-:Y:S04]  /*5e340*/  @P1 STG.E desc[UR14][R212.64], R223 ;  /* 0x000000dfd4001986 */ /* 0x0043e8000c10190e */
[----:B-1----:R-:W2:Y:S04]  /*5e350*/  LDL.LU R223, [R1+0x238] ;  /* 0x0002380001df7983 */ /* 0x002ea80000300800 */
[----:B------:R-:W2:Y:S01]  /*5e360*/  LDL.LU R200, [R1+0x108] ;  /* 0x0001080001c87983 */ /* 0x000ea20000300800 */
[----:B------:R-:W-:Y:S01]  /*5e370*/  ISETP.LT.AND P2, PT, R191, UR4, !P0 ;  /* 0x00000004bf007c0c */ /* 0x000fe2000c741270 */
[----:B------:R-:W-:Y:S01]  /*5e380*/  ULDC UR4, c[0x0][0x228] ;  /* 0x00008a0000047ab9 */ /* 0x000fe20000000800 */
[----:B------:R-:W-:Y:S01]  /*5e390*/  ISETP.LT.AND P4, PT, R227, UR6, !P0 ;  /* 0x00000006e3007c0c */ /* 0x000fe2000c781270 */
[C---:B------:R-:W-:Y:S01]  /*5e3a0*/  IMAD.WIDE R212, R248.reuse, 0x4, R242 ;  /* 0x00000004f8d47825 */ /* 0x040fe200078e02f2 */
[----:B------:R-:W-:Y:S01]  /*5e3b0*/  ISETP.LT.AND P3, PT, R199, UR4, !P0 ;  /* 0x00000004c7007c0c */ /* 0x000fe2000c761270 */
[----:B------:R-:W-:Y:S01]  /*5e3c0*/  ULDC UR4, c[0x0][0x22c] ;  /* 0x00008b0000047ab9 */ /* 0x000fe20000000800 */
[----:B------:R-:W-:Y:S01]  /*5e3d0*/  ULDC UR6, c[0x0][0x228] ;  /* 0x00008a0000067ab9 */ /* 0x000fe20000000800 */
[----:B------:R-:W-:Y:S01]  /*5e3e0*/  VIADD R0, R163, 0x6 ;  /* 0x00000006a3007836 */ /* 0x000fe20000000000 */
[----:B------:R-:W2:Y:S01]  /*5e3f0*/  LDL.LU R249, [R1+0x7bc] ;  /* 0x0007bc0001f97983 */ /* 0x000ea20000300800 */
[----:B------:R-:W-:-:S04]  /*5e400*/  IMAD.WIDE R220, R248, 0x4, R240 ;  /* 0x00000004f8dc7825 */ /* 0x000fc800078e02f0 */
[----:B---3--:R1:W-:Y:S01]  /*5e410*/  @P2 STG.E desc[UR14][R212.64], R203 ;  /* 0x000000cbd4002986 */ /* 0x0083e2000c10190e */
[----:B------:R-:W-:Y:S01]  /*5e420*/  ISETP.GE.AND P1, PT, R0, UR4, PT ;  /* 0x0000000400007c0c */ /* 0x000fe2000bf26270 */
[----:B------:R-:W-:Y:S01]  /*5e430*/  ULDC UR4, c[0x0][0x228] ;  /* 0x00008a0000047ab9 */ /* 0x000fe20000000800 */
[C---:B-1----:R-:W-:Y:S01]  /*5e440*/  IMAD.WIDE R212, R248.reuse, 0x4, R2 ;  /* 0x00000004f8d47825 */ /* 0x042fe200078e0202 */
[----:B------:R-:W3:Y:S04]  /*5e450*/  LDL.LU R203, [R1+0x79c] ;  /* 0x00079c0001cb7983 */ /* 0x000ee80000300800 */
[----:B----4-:R1:W-:Y:S01]  /*5e460*/  @P3 STG.E desc[UR14][R212.64], R202 ;  /* 0x000000cad4003986 */ /* 0x0103e2000c10190e */
[----:B------:R-:W-:Y:S01]  /*5e470*/  ISETP.LT.AND P3, PT, R211, UR6, !P0 ;  /* 0x00000006d3007c0c */ /* 0x000fe2000c761270 */
[----:B------:R-:W-:Y:S01]  /*5e480*/  IMAD.WIDE R246, R248, 0x4, R42 ;  /* 0x00000004f8f67825 */ /* 0x000fe200078e022a */
[----:B------:R-:W-:Y:S01]  /*5e490*/  ISETP.LT.AND P2, PT, R251, UR8, !P0 ;  /* 0x00000008fb007c0c */ /* 0x000fe2000c741270 */
[----:B------:R4:W-:Y:S01]  /*5e4a0*/  @P4 STG.E desc[UR14][R220.64], R201 ;  /* 0x000000c9dc004986 */ /* 0x0009e2000c10190e */
[----:B------:R-:W-:Y:S01]  /*5e4b0*/  ISETP.LT.AND P4, PT, R219, UR4, !P0 ;  /* 0x00000004db007c0c */ /* 0x000fe2000c781270 */
[----:B------:R-:W-:Y:S01]  /*5e4c0*/  ULDC UR6, c[0x0][0x228] ;  /* 0x00008a0000067ab9 */ /* 0x000fe20000000800 */
[----:B------:R-:W-:Y:S01]  /*5e4d0*/  ISETP.LT.AND P0, PT, R250, UR10, !P0 ;  /* 0x0000000afa007c0c */ /* 0x000fe2000c701270 */
[----:B------:R-:W-:Y:S01]  /*5e4e0*/  ULDC UR4, c[0x0][0x248] ;  /* 0x0000920000047ab9 */ /* 0x000fe20000000800 */
[----:B------:R-:W-:Y:S01]  /*5e4f0*/  ISETP.LT.AND P6, PT, R191, UR12, !P1 ;  /* 0x0000000cbf007c0c */ /* 0x000fe2000cfc1270 */
[----:B------:R-:W-:Y:S01]  /*5e500*/  ULDC UR8, c[0x0][0x228] ;  /* 0x00008a0000087ab9 */ /* 0x000fe20000000800 */
[----:B-1----:R-:W-:-:S04]  /*5e510*/  IMAD.WIDE R212, R248, 0x4, R232 ;  /* 0x00000004f8d47825 */ /* 0x002fc800078e02e8 */
[C---:B----4-:R-:W-:Y:S01]  /*5e520*/  IMAD.WIDE R220, R248.reuse, 0x4, R234 ;  /* 0x00000004f8dc7825 */ /* 0x050fe200078e02ea */
[----:B------:R-:W-:Y:S01]  /*5e530*/  ISETP.LT.AND P5, PT, R179, UR6, !P1 ;  /* 0x00000006b3007c0c */ /* 0x000fe2000cfa1270 */
[----:B------:R-:W-:Y:S01]  /*5e540*/  ULDC UR6, c[0x0][0x228] ;  /* 0x00008a0000067ab9 */ /* 0x000fe20000000800 */
[C---:B------:R-:W-:Y:S01]  /*5e550*/  IADD3 R0, R248.reuse, UR4, RZ ;  /* 0x00000004f8007c10 */ /* 0x040fe2000fffe0ff */
[----:B------:R-:W-:Y:S01]  /*5e560*/  ULDC UR4, c[0x0][0x228] ;  /* 0x00008a0000047ab9 */ /* 0x000fe20000000800 */
[----:B------:R-:W-:Y:S01]  /*5e570*/  ULDC UR10, c[0x0][0x228] ;  /* 0x00008a00000a7ab9 */ /* 0x000fe20000000800 */
[----:B------:R-:W-:Y:S01]  /*5e580*/  ULDC UR12, c[0x0][0x228] ;  /* 0x00008a00000c7ab9 */ /* 0x000fe20000000800 */
[----:B--2---:R1:W-:Y:S04]  /*5e590*/  @P4 STG.E desc[UR14][R220.64], R223 ;  /* 0x000000dfdc004986 */ /* 0x0043e8000c10190e */
[----:B------:R2:W-:Y:S04]  /*5e5a0*/  @P3 STG.E desc[UR14][R212.64], R200 ;  /* 0x000000c8d4003986 */ /* 0x0005e8000c10190e */
[----:B------:R-:W-:Y:S04]  /*5e5b0*/  @P2 STG.E desc[UR14][R246.64], R222 ;  /* 0x000000def6002986 */ /* 0x000fe8000c10190e */
[----:B-1----:R-:W4:Y:S01]  /*5e5c0*/  LDL.LU R223, [R1+0x7ec] ;  /* 0x0007ec0001df7983 */ /* 0x002f220000300800 */
[----:B--2---:R-:W-:-:S03]  /*5e5d0*/  IMAD.WIDE R212, R248, 0x4, R40 ;  /* 0x00000004f8d47825 */ /* 0x004fc600078e0228 */
[----:B------:R-:W2:Y:S04]  /*5e5e0*/  LDL.LU R201, [R1+0x7cc] ;  /* 0x0007cc0001c97983 */ /* 0x000ea80000300800 */
[----:B------:R-:W2:Y:S04]  /*5e5f0*/  LDL.LU R202, [R1+0x7ac] ;  /* 0x0007ac0001ca7983 */ /* 0x000ea80000300800 */
[----:B------:R-:W2:Y:S04]  /*5e600*/  LDL.LU R200, [R1+0x36c] ;  /* 0x00036c0001c87983 */ /* 0x000ea80000300800 */
[----:B------:R1:W-:Y:S04]  /*5e610*/  @P0 STG.E desc[UR14][R212.64], R214 ;  /* 0x000000d6d4000986 */ /* 0x0003e8000c10190e */
[----:B-1----:R-:W2:Y:S01]  /*5e620*/  LDL.LU R214, [R1+0x7dc] ;  /* 0x0007dc0001d67983 */ /* 0x002ea20000300800 */
[----:B------:R-:W-:Y:S01]  /*5e630*/  IMAD.WIDE R220, R0, 0x4, R244 ;  /* 0x0000000400dc7825 */ /* 0x000fe200078e02f4 */
[----:B------:R-:W-:Y:S01]  /*5e640*/  ISETP.LT.AND P0, PT, R199, UR4, !P1 ;  /* 0x00000004c7007c0c */ /* 0x000fe2000cf01270 */
[----:B------:R-:W-:-:S02]  /*5e650*/  ULDC UR4, c[0x0][0x228] ;  /* 0x00008a0000047ab9 */ /* 0x000fc40000000800 */
[----:B------:R-:W-:Y:S01]  /*5e660*/  IMAD.WIDE R246, R0, 0x4, R242 ;  /* 0x0000000400f67825 */ /* 0x000fe200078e02f2 */
[----:B------:R-:W-:Y:S01]  /*5e670*/  ISETP.LT.AND P3, PT, R227, UR6, !P1 ;  /* 0x00000006e3007c0c */ /* 0x000fe2000cf61270 */
[----:B------:R1:W-:Y:S01]  /*5e680*/  @P5 STG.E desc[UR14][R220.64], R249 ;  /* 0x000000f9dc005986 */ /* 0x0003e2000c10190e */
[----:B------:R-:W-:Y:S01]  /*5e690*/  ISETP.LT.AND P4, PT, R219, UR8, !P1 ;  /* 0x00000008db007c0c */ /* 0x000fe2000cf81270 */
[----:B------:R-:W-:Y:S01]  /*5e6a0*/  VIADD R212, R163, 0x7 ;  /* 0x00000007a3d47836 */ /* 0x000fe20000000000 */
[----:B------:R-:W-:Y:S01]  /*5e6b0*/  ISETP.LT.AND P5, PT, R211, UR10, !P1 ;  /* 0x0000000ad3007c0c */ /* 0x000fe2000cfa1270 */
[----:B---3--:R3:W-:Y:S01]  /*5e6c0*/  @P6 STG.E desc[UR14][R246.64], R203 ;  /* 0x000000cbf6006986 */ /* 0x0087e2000c10190e */
[----:B------:R-:W-:Y:S01]  /*5e6d0*/  ISETP.LT.AND P6, PT, R251, UR4, !P1 ;  /* 0x00000004fb007c0c */ /* 0x000fe2000cfc1270 */
[----:B------:R-:W-:Y:S01]  /*5e6e0*/  ULDC UR4, c[0x0][0x22c] ;  /* 0x00008b0000047ab9 */ /* 0x000fe20000000800 */
[----:B------:R-:W-:Y:S01]  /*5e6f0*/  ULDC UR6, c[0x0][0x228] ;  /* 0x00008a0000067ab9 */ /* 0x000fe20000000800 */
[----:B------:R-:W-:Y:S01]  /*5e700*/  ISETP.GE.AND P2, PT, R212, UR4, PT ;  /* 0x00000004d4007c0c */ /* 0x000fe2000bf46270 */
[C---:B-1----:R-:W-:Y:S01]  /*5e710*/  IMAD.WIDE R248, R0.reuse, 0x4, R2 ;  /* 0x0000000400f87825 */ /* 0x042fe200078e0202 */
[----:B------:R-:W-:Y:S01]  /*5e720*/  ULDC UR4, c[0x0][0x248] ;  /* 0x0000920000047ab9 */ /* 0x000fe20000000800 */
[----:B------:R-:W-:Y:S01]  /*5e730*/  ULDC UR8, c[0x0][0x228] ;  /* 0x00008a0000087ab9 */ /* 0x000fe20000000800 */
[----:B------:R-:W-:Y:S01]  /*5e740*/  ULDC UR10, c[0x0][0x228] ;  /* 0x00008a00000a7ab9 */ /* 0x000fe20000000800 */
[----:B---3--:R-:W-:-:S04]  /*5e750*/  IMAD.WIDE R246, R0, 0x4, R240 ;  /* 0x0000000400f67825 */ /* 0x008fc800078e02f0 */
[----:B------:R-:W-:-:S04]  /*5e760*/  IMAD.WIDE R220, R0, 0x4, R234 ;  /* 0x0000000400dc7825 */ /* 0x000fc800078e02ea */
[C---:B------:R-:W-:Y:S01]  /*5e770*/  IMAD.WIDE R212, R0.reuse, 0x4, R232 ;  /* 0x0000000400d47825 */ /* 0x040fe200078e02e8 */
[----:B----4-:R1:W-:Y:S03]  /*5e780*/  @P0 STG.E desc[UR14][R248.64], R223 ;  /* 0x000000dff8000986 */ /* 0x0103e6000c10190e */
[C---:B-1----:R-:W-:Y:S01]  /*5e790*/  IMAD.WIDE R248, R0.reuse, 0x4, R42 ;  /* 0x0000000400f87825 */ /* 0x042fe200078e022a */
[----:B------:R-:W3:Y:S04]  /*5e7a0*/  LDL.LU R223, [R1+0x4fc] ;  /* 0x0004fc0001df7983 */ /* 0x000ee80000300800 */
[----:B------:R-:W4:Y:S04]  /*5e7b0*/  LDL.LU R222, [R1+0x34c] ;  /* 0x00034c0001de7983 */ /* 0x000f280000300800 */
[----:B------:R-:W4:Y:S04]  /*5e7c0*/  LDL.LU R203, [R1+0x2bc] ;  /* 0x0002bc0001cb7983 */ /* 0x000f280000300800 */
[----:B--2---:R1:W-:Y:S04]  /*5e7d0*/  @P3 STG.E desc[UR14][R246.64], R214 ;  /* 0x000000d6f6003986 */ /* 0x0043e8000c10190e */
[----:B------:R2:W-:Y:S04]  /*5e7e0*/  @P4 STG.E desc[UR14][R220.64], R201 ;  /* 0x000000c9dc004986 */ /* 0x0005e8000c10190e */
[----:B------:R-:W-:Y:S04]  /*5e7f0*/  @P5 STG.E desc[UR14][R212.64], R202 ;  /* 0x000000cad4005986 */ /* 0x000fe8000c10190e */
[----:B------:R2:W-:Y:S01]  /*5e800*/  @P6 STG.E desc[UR14][R248.64], R200 ;  /* 0x000000c8f8006986 */ /* 0x0005e2000c10190e */
[----:B-1----:R-:W-:-:S03]  /*5e810*/  VIADD R214, R0, UR4 ;  /* 0x0000000400d67c36 */ /* 0x002fc60008000000 */
[----:B--2---:R-:W2:Y:S01]  /*5e820*/  LDL.LU R201, [R1+0x1bc] ;  /* 0x0001bc0001c97983 */ /* 0x004ea20000300800 */
[----:B------:R-:W-:Y:S01]  /*5e830*/  ISETP.LT.AND P1, PT, R250, UR6, !P1 ;  /* 0x00000006fa007c0c */ /* 0x000fe2000cf21270 */
[----:B------:R-:W-:Y:S02]  /*5e840*/  IMAD.WIDE R248, R0, 0x4, R40 ;  /* 0x0000000400f87825 */ /* 0x000fe400078e0228 */
[----:B------:R-:W2:Y:S01]  /*5e850*/  LDL.LU R200, [R1+0x23c] ;  /* 0x00023c0001c87983 */ /* 0x000ea20000300800 */
[----:B------:R-:W-:Y:S01]  /*5e860*/  ISETP.LT.AND P3, PT, R179, UR8, !P2 ;  /* 0x00000008b3007c0c */ /* 0x000fe2000d761270 */
[----:B------:R-:W-:Y:S01]  /*5e870*/  ULDC UR4, c[0x0][0x22c] ;  /* 0x00008b0000047ab9 */ /* 0x000fe20000000800 */
[----:B------:R-:W-:Y:S01]  /*5e880*/  ISETP.LT.AND P4, PT, R191, UR10, !P2 ;  /* 0x0000000abf007c0c */ /* 0x000fe2000d781270 */
[----:B------:R-:W2:Y:S01]  /*5e890*/  LDL.LU R202, [R1+0x10c] ;  /* 0x00010c0001ca7983 */ /* 0x000ea20000300800 */
[----:B------:R-:W-:Y:S01]  /*5e8a0*/  IADD3 R212, R163, 0x8, RZ ;  /* 0x00000008a3d47810 */ /* 0x000fe20007ffe0ff */
[C---:B------:R-:W-:Y:S01]  /*5e8b0*/  IMAD.WIDE R246, R214.reuse, 0x4, R244 ;  /* 0x00000004d6f67825 */ /* 0x040fe200078e02f4 */
[----:B------:R-:W-:Y:S01]  /*5e8c0*/  ISETP.LT.AND P5, PT, R199, UR12, !P2 ;  /* 0x0000000cc7007c0c */ /* 0x000fe2000d7a1270 */
[----:B------:R-:W4:Y:S02]  /*5e8d0*/  LDL.LU R0, [R1+0x35c] ;  /* 0x00035c0001007983 */ /* 0x000f240000300800 */
[----:B------:R-:W-:Y:S01]  /*5e8e0*/  IMAD.WIDE R220, R214, 0x4, R242 ;  /* 0x00000004d6dc7825 */ /* 0x000fe200078e02f2 */
[----:B------:R-:W-:Y:S01]  /*5e8f0*/  ISETP.GE.AND P0, PT, R212, UR4, PT ;  /* 0x00000004d4007c0c */ /* 0x000fe2000bf06270 */
[----:B------:R-:W-:Y:S01]  /*5e900*/  ULDC UR4, c[0x0][0x228] ;  /* 0x00008a0000047ab9 */ /* 0x000fe20000000800 */
[----:B------:R-:W-:Y:S01]  /*5e910*/  ISETP.LT.AND P6, PT, R227, UR16, !P2 ;  /* 0x00000010e3007c0c */ /* 0x000fe2000d7c1270 */
[C---:B------:R-:W-:Y:S01]  /*5e920*/  IMAD.WIDE R212, R214.reuse, 0x4, R2 ;  /* 0x00000004d6d47825 */ /* 0x040fe200078e0202 */
[----:B------:R-:W-:Y:S01]  /*5e930*/  ULDC UR6, c[0x0][0x228] ;  /* 0x00008a0000067ab9 */ /* 0x000fe20000000800 */
[----:B------:R-:W-:Y:S01]  /*5e940*/  ULDC UR8, c[0x0][0x228] ;  /* 0x00008a0000087ab9 */ /* 0x000fe20000000800 */
[----:B------:R-:W-:Y:S01]  /*5e950*/  ULDC UR10, c[0x0][0x228] ;  /* 0x00008a00000a7ab9 */ /* 0x000fe20000000800 */
[----:B------:R-:W-:Y:S01]  /*5e960*/  ULDC UR12, c[0x0][0x228] ;  /* 0x00008a00000c7ab9 */ /* 0x000fe20000000800 */
[----:B------:R-:W-:Y:S01]  /*5e970*/  ULDC UR16, c[0x0][0x228] ;  /* 0x00008a0000107ab9 */ /* 0x000fe20000000800 */
[----:B---3--:R1:W-:Y:S04]  /*5e980*/  @P1 STG.E desc[UR14][R248.64], R223 ;  /* 0x000000dff8001986 */ /* 0x0083e8000c10190e */
[----:B-1----:R-:W3:Y:S01]  /*5e990*/  LDL.LU R223, [R1+0x20ac] ;  /* 0x0020ac0001df7983 */ /* 0x002ee20000300800 */
[----:B------:R-:W-:-:S03]  /*5e9a0*/  IMAD.WIDE R248, R214, 0x4, R240 ;  /* 0x00000004d6f87825 */ /* 0x000fc600078e02f0 */
[----:B----4-:R1:W-:Y:S04]  /*5e9b0*/  @P3 STG.E desc[UR14][R246.64], R0 ;  /* 0x00000000f6003986 */ /* 0x0103e8000c10190e */
[----:B------:R4:W-:Y:S01]  /*5e9c0*/  @P4 STG.E desc[UR14][R220.64], R222 ;  /* 0x000000dedc004986 */ /* 0x0009e2000c10190e */
[----:B------:R-:W-:Y:S01]  /*5e9d0*/  ISETP.LT.AND P4, PT, R219, UR4, !P2 ;  /* 0x00000004db007c0c */ /* 0x000fe2000d781270 */
[----:B------:R-:W-:Y:S02]  /*5e9e0*/  ULDC UR4, c[0x0][0x248] ;  /* 0x0000920000047ab9 */ /* 0x000fe40000000800 */
[----:B------:R-:W-:Y:S01]  /*5e9f0*/  @P5 STG.E desc[UR14][R212.64], R203 ;  /* 0x000000cbd4005986 */ /* 0x000fe2000c10190e */
[----:B-1----:R-:W-:-:S03]  /*5ea00*/  IMAD.WIDE R246, R214, 0x4, R234 ;  /* 0x00000004d6f67825 */ /* 0x002fc600078e02ea */
[----:B--2---:R1:W-:Y:S04]  /*5ea10*/  @P6 STG.E desc[UR14][R248.64], R201 ;  /* 0x000000c9f8006986 */ /* 0x0043e8000c10190e */
[----:B----4-:R-:W2:Y:S04]  /*5ea20*/  LDL.LU R222, [R1+0x590] ;  /* 0x0005900001de7983 */ /* 0x010ea80000300800 */
[----:B------:R4:W-:Y:S04]  /*5ea30*/  @P4 STG.E desc[UR14][R246.64], R200 ;  /* 0x000000c8f6004986 */ /* 0x0009e8000c10190e */
[----:B-1----:R-:W2:Y:S04]  /*5ea40*/  LDL.LU R201, [R1+0x500] ;  /* 0x0005000001c97983 */ /* 0x002ea80000300800 */
[----:B----4-:R-:W4:Y:S01]  /*5ea50*/  LDL.LU R200, [R1+0x700] ;  /* 0x0007000001c87983 */ /* 0x010f220000300800 */
[----:B------:R-:W-:-:S02]  /*5ea60*/  ISETP.LT.AND P3, PT, R211, UR6, !P2 ;  /* 0x00000006d3007c0c */ /* 0x000fc4000d761270 */
[----:B------:R-:W-:Y:S01]  /*5ea70*/  ISETP.LT.AND P1, PT, R251, UR8, !P2 ;  /* 0x00000008fb007c0c */ /* 0x000fe2000d721270 */
[----:B------:R-:W-:Y:S01]  /*5ea80*/  IMAD.WIDE R212, R214, 0x4, R232 ;  /* 0x00000004d6d47825 */ /* 0x000fe200078e02e8 */
[----:B------:R-:W-:Y:S01]  /*5ea90*/  ISETP.LT.AND P2, PT, R250, UR10, !P2 ;  /* 0x0000000afa007c0c */ /* 0x000fe2000d741270 */
[----:B------:R-:W4:Y:S02]  /*5eaa0*/  LDL.LU R203, [R1+0x610] ;  /* 0x0006100001cb7983 */ /* 0x000f240000300800 */
[C---:B------:R-:W-:Y:S01]  /*5eab0*/  IMAD.WIDE R220, R214.reuse, 0x4, R42 ;  /* 0x00000004d6dc7825 */ /* 0x040fe200078e022a */
[----:B------:R-:W-:Y:S01]  /*5eac0*/  ISETP.LT.AND P5, PT, R179, UR12, !P0 ;  /* 0x0000000cb3007c0c */ /* 0x000fe2000c7a1270 */
[----:B------:R-:W-:Y:S01]  /*5ead0*/  ULDC UR6, c[0x0][0x228] ;  /* 0x00008a0000067ab9 */ /* 0x000fe20000000800 */
[C---:B------:R-:W-:Y:S01]  /*5eae0*/  IADD3 R0, R214.reuse, UR4, RZ ;  /* 0x00000004d6007c10 */ /* 0x040fe2000fffe0ff */
[----:B------:R-:W-:Y:S01]  /*5eaf0*/  IMAD.WIDE R246, R214, 0x4, R40 ;  /* 0x00000004d6f67825 */ /* 0x000fe200078e0228 */
[----:B------:R-:W-:Y:S01]  /*5eb00*/  ULDC UR8, c[0x0][0x228] ;  /* 0x00008a0000087ab9 */ /* 0x000fe20000000800 */
[----:B------:R1:W-:Y:S01]  /*5eb10*/  @P3 STG.E desc[UR14][R212.64], R202 ;  /* 0x000000cad4003986 */ /* 0x0003e2000c10190e */
[----:B------:R-:W-:Y:S01]  /*5eb20*/  ISETP.LT.AND P6, PT, R191, UR6, !P0 ;  /* 0x00000006bf007c0c */ /* 0x000fe2000c7c1270 */
[----:B------:R-:W-:Y:S01]  /*5eb30*/  ULDC UR4, c[0x0][0x228] ;  /* 0x00008a0000047ab9 */ /* 0x000fe20000000800 */
[C---:B------:R-:W-:Y:S01]  /*5eb40*/  IMAD.WIDE R248, R0.reuse, 0x4, R244 ;  /* 0x0000000400f87825 */ /* 0x040fe200078e02f4 */
[----:B------:R-:W-:Y:S01]  /*5eb50*/  ULDC UR6, c[0x0][0x228] ;  /* 0x00008a0000067ab9 */ /* 0x000fe20000000800 */
[----:B------:R-:W-:Y:S01]  /*5eb60*/  ULDC UR10, c[0x0][0x228] ;  /* 0x00008a00000a7ab9 */ /* 0x000fe20000000800 */
[----:B------:R-:W-:Y:S01]  /*5eb70*/  ULDC UR12, c[0x0][0x228] ;  /* 0x00008a00000c7ab9 */ /* 0x000fe20000000800 */
[----:B-1----:R-:W4:Y:S01]  /*5eb80*/  LDL.LU R202, [R1+0x3e0] ;  /* 0x0003e00001ca7983 */ /* 0x002f220000300800 */
[----:B------:R-:W-:-:S03]  /*5eb90*/  IMAD.WIDE R212, R0, 0x4, R242 ;  /* 0x0000000400d47825 */ /* 0x000fc600078e02f2 */
[----:B---3--:R-:W-:Y:S04]  /*5eba0*/  @P1 STG.E desc[UR14][R220.64], R223 ;  /* 0x000000dfdc001986 */ /* 0x008fe8000c10190e */
[----:B------:R1:W-:Y:S01]  /*5ebb0*/  @P2 STG.E desc[UR14][R246.64], R215 ;  /* 0x000000d7f6002986 */ /* 0x0003e2000c10190e */
[----:B------:R-:W-:Y:S01]  /*5ebc0*/  ISETP.LT.AND P2, PT, R199, UR4, !P0 ;  /* 0x00000004c7007c0c */ /* 0x000fe2000c741270 */
[----:B------:R-:W-:Y:S02]  /*5ebd0*/  ULDC UR4, c[0x0][0x228] ;  /* 0x00008a0000047ab9 */ /* 0x000fe40000000800 */
[----:B-1----:R-:W3:Y:S04]  /*5ebe0*/  LDL.LU R246, [R1+0x680] ;  /* 0x0006800001f67983 */ /* 0x002ee80000300800 */
[----:B------:R-:W3:Y:S04]  /*5ebf0*/  LDL.LU R247, [R1+0x580] ;  /* 0x0005800001f77983 */ /* 0x000ee80000300800 */
[----:B--2---:R1:W-:Y:S04]  /*5ec00*/  @P5 STG.E desc[UR14][R248.64], R222 ;  /* 0x000000def8005986 */ /* 0x0043e8000c10190e */
[----:B------:R2:W-:Y:S01]  /*5ec10*/  @P6 STG.E desc[UR14][R212.64], R201 ;  /* 0x000000c9d4006986 */ /* 0x0005e2000c10190e */
[----:B-1----:R-:W-:-:S05]  /*5ec20*/  IMAD.WIDE R222, R0, 0x4, R2 ;  /* 0x0000000400de7825 */ /* 0x002fca00078e0202 */
[----:B----4-:R1:W-:Y:S04]  /*5ec30*/  @P2 STG.E desc[UR14][R222.64], R200 ;  /* 0x000000c8de002986 */ /* 0x0103e8000c10190e */
[----:B--2---:R-:W2:Y:S04]  /*5ec40*/  LDL.LU R201, [R1+0x4e0] ;  /* 0x0004e00001c97983 */ /* 0x004ea80000300800 */
[----:B------:R-:W4:Y:S04]  /*5ec50*/  LDL.LU R248, [R1+0x330] ;  /* 0x0003300001f87983 */ /* 0x000f280000300800 */
[----:B-1----:R-:W4:Y:S01]  /*5ec60*/  LDL.LU R200, [R1+0x2a0] ;  /* 0x0002a00001c87983 */ /* 0x002f220000300800 */
[----:B------:R-:W-:Y:S01]  /*5ec70*/  ISETP.LT.AND P3, PT, R227, UR6, !P0 ;  /* 0x00000006e3007c0c */ /* 0x000fe2000c761270 */
[----:B------:R-:W-:Y:S01]  /*5ec80*/  VIADD R212, R163, 0x9 ;  /* 0x00000009a3d47836 */ /* 0x000fe20000000000 */
[----:B------:R-:W-:Y:S01]  /*5ec90*/  ISETP.LT.AND P4, PT, R219, UR8, !P0 ;  /* 0x00000008db007c0c */ /* 0x000fe2000c781270 */
[----:B------:R-:W-:Y:S01]  /*5eca0*/  IMAD.WIDE R214, R0, 0x4, R234 ;  /* 0x0000000400d67825 */ /* 0x000fe200078e02ea */
[----:B------:R-:W-:Y:S01]  /*5ecb0*/  ISETP.LT.AND P6, PT, R251, UR4, !P0 ;  /* 0x00000004fb007c0c */ /* 0x000fe2000c7c1270 */
[----:B------:R-:W-:Y:S01]  /*5ecc0*/  ULDC UR4, c[0x0][0x22c] ;  /* 0x00008b0000047ab9 */ /* 0x000fe20000000800 */
[----:B------:R-:W-:Y:S01]  /*5ecd0*/  ISETP.LT.AND P5, PT, R211, UR10, !P0 ;  /* 0x0000000ad3007c0c */ /* 0x000fe2000c7a1270 */
[----:B------:R-:W-:Y:S01]  /*5ece0*/  ULDC UR6, c[0x0][0x228] ;  /* 0x00008a0000067ab9 */ /* 0x000fe20000000800 */
[----:B------:R-:W-:Y:S01]  /*5ecf0*/  ISETP.GE.AND P1, PT, R212, UR4, PT ;  /* 0x00000004d4007c0c */ /* 0x000fe2000bf26270 */
[----:B------:R-:W-:Y:S01]  /*5ed00*/  IMAD.WIDE R212, R0, 0x4, R240 ;  /* 0x0000000400d47825 */ /* 0x000fe200078e02f0 */
[----:B------:R-:W4:Y:S01]  /*5ed10*/  LDL.LU R249, [R1+0x220] ;  /* 0x0002200001f97983 */ /* 0x000f220000300800 */
[----:B------:R-:W-:Y:S01]  /*5ed20*/  ULDC UR8, c[0x0][0x228] ;  /* 0x00008a0000087ab9 */ /* 0x000fe20000000800 */
[----:B------:R-:W-:Y:S01]  /*5ed30*/  ULDC UR10, c[0x0][0x228] ;  /* 0x00008a00000a7ab9 */ /* 0x000fe20000000800 */
[----:B------:R-:W-:Y:S01]  /*5ed40*/  ISETP.LT.AND P2, PT, R250, UR6, !P0 ;  /* 0x00000006fa007c0c */ /* 0x000fe2000c741270 */
[----:B------:R-:W-:Y:S01]  /*5ed50*/  IMAD.WIDE R220, R0, 0x4, R232 ;  /* 0x0000000400dc7825 */ /* 0x000fe200078e02e8 */
[----:B------:R-:W-:Y:S01]  /*5ed60*/  ULDC UR4, c[0x0][0x248] ;  /* 0x0000920000047ab9 */ /* 0x000fe20000000800 */
[----:B------:R-:W-:-:S02]  /*5ed70*/  ULDC UR6, c[0x0][0x228] ;  /* 0x00008a0000067ab9 */ /* 0x000fc40000000800 */
[C---:B------:R-:W-:Y:S01]  /*5ed80*/  IMAD.WIDE R222, R0.reuse, 0x4, R42 ;  /* 0x0000000400de7825 */ /* 0x040fe200078e022a */
[----:B---3--:R-:W-:Y:S01]  /*5ed90*/  @P3 STG.E desc[UR14][R212.64], R246 ;  /* 0x000000f6d4003986 */ /* 0x008fe2000c10190e */
[----:B------:R-:W-:Y:S01]  /*5eda0*/  ISETP.LT.AND P3, PT, R179, UR8, !P1 ;  /* 0x00000008b3007c0c */ /* 0x000fe2000cf61270 */
[----:B------:R-:W-:Y:S02]  /*5edb0*/  ULDC UR8, c[0x0][0x228] ;  /* 0x00008a0000087ab9 */ /* 0x000fe40000000800 */
[----:B------:R1:W-:Y:S01]  /*5edc0*/  @P4 STG.E desc[UR14][R214.64], R203 ;  /* 0x000000cbd6004986 */ /* 0x0003e2000c10190e */
[----:B------:R-:W-:Y:S01]  /*5edd0*/  ISETP.LT.AND P4, PT, R191, UR10, !P1 ;  /* 0x0000000abf007c0c */ /* 0x000fe2000cf81270 */
[----:B------:R-:W-:Y:S02]  /*5ede0*/  ULDC UR10, c[0x0][0x228] ;  /* 0x00008a00000a7ab9 */ /* 0x000fe40000000800 */
[----:B------:R3:W-:Y:S04]  /*5edf0*/  @P5 STG.E desc[UR14][R220.64], R247 ;  /* 0x000000f7dc005986 */ /* 0x0007e8000c10190e */
[----:B-1----:R-:W4:Y:S01]  /*5ee00*/  LDL.LU R203, [R1+0x1a0] ;  /* 0x0001a00001cb7983 */ /* 0x002f220000300800 */
[----:B------:R-:W-:-:S02]  /*5ee10*/  VIADD R212, R0, UR4 ;  /* 0x0000000400d47c36 */ /* 0x000fc40008000000 */
[----:B---3--:R-:W-:Y:S01]  /*5ee20*/  IMAD.WIDE R246, R0, 0x4, R40 ;  /* 0x0000000400f67825 */ /* 0x008fe200078e0228 */
[----:B------:R1:W-:Y:S01]  /*5ee30*/  @P6 STG.E desc[UR14][R222.64], R202 ;  /* 0x000000cade006986 */ /* 0x0003e2000c10190e */
[----:B------:R-:W-:Y:S01]  /*5ee40*/  ISETP.LT.AND P5, PT, R199, UR12, !P1 ;  /* 0x0000000cc7007c0c */ /* 0x000fe2000cfa1270 */
[----:B------:R-:W-:Y:S01]  /*5ee50*/  ULDC UR4, c[0x0][0x22c] ;  /* 0x00008b0000047ab9 */ /* 0x000fe20000000800 */
[----:B------:R-:W-:-:S04]  /*5ee60*/  IMAD.WIDE R214, R212, 0x4, R244 ;  /* 0x00000004d4d67825 */ /* 0x000fc800078e02f4 */
[C---:B------:R-:W-:Y:S01]  /*5ee70*/  IMAD.WIDE R220, R212.reuse, 0x4, R242 ;  /* 0x00000004d4dc7825 */ /* 0x040fe200078e02f2 */
[----:B-1----:R-:W3:Y:S01]  /*5ee80*/  LDL.LU R202, [R1+0x130] ;  /* 0x0001300001ca7983 */ /* 0x002ee20000300800 */
[----:B------:R-:W-:Y:S02]  /*5ee90*/  ISETP.LT.AND P6, PT, R227, UR16, !P1 ;  /* 0x00000010e3007c0c */ /* 0x000fe4000cfc1270 */
[C---:B------:R-:W-:Y:S01]  /*5eea0*/  IMAD.WIDE R222, R212.reuse, 0x4, R2 ;  /* 0x00000004d4de7825 */ /* 0x040fe200078e0202 */
[----:B------:R-:W-:Y:S01]  /*5eeb0*/  IADD3 R213, R163, 0xa, RZ ;  /* 0x0000000aa3d57810 */ /* 0x000fe20007ffe0ff */
[----:B------:R-:W-:Y:S01]  /*5eec0*/  ULDC UR12, c[0x0][0x228] ;  /* 0x00008a00000c7ab9 */ /* 0x000fe20000000800 */
[----:B------:R-:W-:Y:S01]  /*5eed0*/  ULDC UR16, c[0x0][0x228] ;  /* 0x00008a0000107ab9 */ /* 0x000fe20000000800 */
[----:B--2---:R1:W-:Y:S04]  /*5eee0*/  @P2 STG.E desc[UR14][R246.64], R201 ;  /* 0x000000c9f6002986 */ /* 0x0043e8000c10190e */
[----:B----4-:R-:W-:Y:S04]  /*5eef0*/  @P3 STG.E desc[UR14][R214.64], R248 ;  /* 0x000000f8d6003986 */ /* 0x010fe8000c10190e */
[----:B------:R2:W-:Y:S04]  /*5ef00*/  @P4 STG.E desc[UR14][R220.64], R200 ;  /* 0x000000c8dc004986 */ /* 0x0005e8000c10190e */
[----:B-1----:R-:W4:Y:S04]  /*5ef10*/  LDL.LU R201, [R1+0xf0] ;  /* 0x0000f00001c97983 */ /* 0x002f280000300800 */
[----:B--2---:R-:W2:Y:S01]  /*5ef20*/  LDL.LU R200, [R1+0x80] ;  /* 0x0000800001c87983 */ /* 0x004ea20000300800 */
[----:B------:R-:W-:Y:S01]  /*5ef30*/  IMAD.WIDE R246, R212, 0x4, R240 ;  /* 0x00000004d4f67825 */ /* 0x000fe200078e02f0 */
[----:B------:R-:W-:Y:S01]  /*5ef40*/  ISETP.GE.AND P0, PT, R213, UR4, PT ;  /* 0x00000004d5007c0c */ /* 0x000fe2000bf06270 */
[----:B------:R-:W-:Y:S01]  /*5ef50*/  ULDC UR4, c[0x0][0x228] ;  /* 0x00008a0000047ab9 */ /* 0x000fe20000000800 */
[----:B------:R1:W-:Y:S01]  /*5ef60*/  @P5 STG.E desc[UR14][R222.64], R249 ;  /* 0x000000f9de005986 */ /* 0x0003e2000c10190e */
[----:B------:R-:W-:-:S02]  /*5ef70*/  ISETP.LT.AND P4, PT, R219, UR4, !P1 ;  /* 0x00000004db007c0c */ /* 0x000fc4000cf81270 */
[----:B------:R-:W-:Y:S02]  /*5ef80*/  ISETP.LT.AND P3, PT, R211, UR6, !P1 ;  /* 0x00000006d3007c0c */ /* 0x000fe4000cf61270 */
[----:B------:R-:W-:Y:S01]  /*5ef90*/  ISETP.LT.AND P2, PT, R251, UR8, !P1 ;  /* 0x00000008fb007c0c */ /* 0x000fe2000cf41270 */
[----:B------:R-:W-:Y:S01]  /*5efa0*/  IMAD.WIDE R220, R212, 0x4, R232 ;  /* 0x00000004d4dc7825 */ /* 0x000fe200078e02e8 */
[----:B------:R-:W-:-:S03]  /*5efb0*/  ULDC UR6, c[0x0][0x228] ;  /* 0x00008a0000067ab9 */ /* 0x000fc60000000800 */
[----:B-1----:R-:W-:-:S04]  /*5efc0*/  IMAD.WIDE R222, R212, 0x4, R234 ;  /* 0x00000004d4de7825 */ /* 0x002fc800078e02ea */
[----:B------:R-:W-:Y:S01]  /*5efd0*/  IMAD.WIDE R214, R212, 0x4, R42 ;  /* 0x00000004d4d67825 */ /* 0x000fe200078e022a */
[----:B------:R1:W-:Y:S01]  /*5efe0*/  @P6 STG.E desc[UR14][R246.64], R203 ;  /* 0x000000cbf6006986 */ /* 0x0003e2000c10190e */
[----:B------:R-:W-:Y:S01]  /*5eff0*/  ISETP.LT.AND P5, PT, R179, UR12, !P0 ;  /* 0x0000000cb3007c0c */ /* 0x000fe2000c7a1270 */
[----:B------:R-:W-:Y:S01]  /*5f000*/  ULDC UR4, c[0x0][0x248] ;  /* 0x0000920000047ab9 */ /* 0x000fe20000000800 */
[----:B------:R-:W-:Y:S01]  /*5f010*/  ULDC UR8, c[0x0][0x228] ;  /* 0x00008a0000087ab9 */ /* 0x000fe20000000800 */
[----:B-1----:R-:W2:Y:S01]  /*5f020*/  LDL.LU R246, [R1+0x70] ;  /* 0x0000700001f67983 */ /* 0x002ea20000300800 */
[----:B------:R-:W-:Y:S01]  /*5f030*/  ISETP.LT.AND P1, PT, R250, UR10, !P1 ;  /* 0x0000000afa007c0c */ /* 0x000fe2000cf21270 */
[----:B------:R-:W-:Y:S01]  /*5f040*/  ULDC UR10, c[0x0][0x228] ;  /* 0x00008a00000a7ab9 */ /* 0x000fe20000000800 */
[----:B------:R-:W-:Y:S01]  /*5f050*/  ISETP.LT.AND P6, PT, R191, UR6, !P0 ;  /* 0x00000006bf007c0c */ /* 0x000fe2000c7c1270 */
[----:B------:R-:W2:Y:S04]  /*5f060*/  LDL.LU R247, [R1+0x594] ;  /* 0x0005940001f77983 */ /* 0x000ea80000300800 */
[----:B---3--:R1:W-:Y:S01]  /*5f070*/  @P4 STG.E desc[UR14][R222.64], R202 ;  /* 0x000000cade004986 */ /* 0x0083e2000c10190e */
[C---:B------:R-:W-:Y:S01]  /*5f080*/  IADD3 R0, R212.reuse, UR4, RZ ;  /* 0x00000004d4007c10 */ /* 0x040fe2000fffe0ff */
[----:B------:R-:W-:Y:S01]  /*5f090*/  ULDC UR6, c[0x0][0x228] ;  /* 0x00008a0000067ab9 */ /* 0x000fe20000000800 */
[----:B------:R-:W-:Y:S01]  /*5f0a0*/  ULDC UR12, c[0x0][0x228] ;  /* 0x00008a00000c7ab9 */ /* 0x000fe20000000800 */
[----:B------:R-:W3:Y:S04]  /*5f0b0*/  LDL.LU R203, [R1+0x504] ;  /* 0x0005040001cb7983 */ /* 0x000ee80000300800 */
[----:B----4-:R4:W-:Y:S01]  /*5f0c0*/  @P3 STG.E desc[UR14][R220.64], R201 ;  /* 0x000000c9dc003986 */ /* 0x0109e2000c10190e */
[----:B------:R-:W-:Y:S01]  /*5f0d0*/  IMAD.WIDE R212, R212, 0x4, R40 ;  /* 0x00000004d4d47825 */ /* 0x000fe200078e0228 */
[----:B------:R-:W-:-:S02]  /*5f0e0*/  ULDC UR4, c[0x0][0x228] ;  /* 0x00008a0000047ab9 */ /* 0x000fc40000000800 */
[----:B------:R-:W3:Y:S04]  /*5f0f0*/  LDL.LU R248, [R1+0x704] ;  /* 0x0007040001f87983 */ /* 0x000ee80000300800 */
[----:B-1----:R-:W3:Y:S04]  /*5f100*/  LDL.LU R202, [R1+0x684] ;  /* 0x0006840001ca7983 */ /* 0x002ee80000300800 */
[----:B------:R-:W3:Y:S04]  /*5f110*/  LDL.LU R249, [R1+0x614] ;  /* 0x0006140001f97983 */ /* 0x000ee80000300800 */
[----:B----4-:R-:W4:Y:S04]  /*5f120*/  LDL.LU R201, [R1+0x584] ;  /* 0x0005840001c97983 */ /* 0x010f280000300800 */
[----:B--2---:R1:W-:Y:S04]  /*5f130*/  @P2 STG.E desc[UR14][R214.64], R200 ;  /* 0x000000c8d6002986 */ /* 0x0043e8000c10190e */
[----:B-1----:R-:W2:Y:S01]  /*5f140*/  LDL.LU R200, [R1+0x3e4] ;  /* 0x0003e40001c87983 */ /* 0x002ea20000300800 */
[----:B------:R-:W-:Y:S01]  /*5f150*/  IMAD.WIDE R222, R0, 0x4, R244 ;  /* 0x0000000400de7825 */ /* 0x000fe200078e02f4 */
[----:B------:R-:W-:Y:S01]  /*5f160*/  ISETP.LT.AND P2, PT, R199, UR4, !P0 ;  /* 0x00000004c7007c0c */ /* 0x000fe2000c741270 */
[----:B------:R-:W-:-:S02]  /*5f170*/  ULDC UR4, c[0x0][0x228] ;  /* 0x00008a0000047ab9 */ /* 0x000fc40000000800 */
[C---:B------:R-:W-:Y:S01]  /*5f180*/  IMAD.WIDE R214, R0.reuse, 0x4, R242 ;  /* 0x0000000400d67825 */ /* 0x040fe200078e02f2 */
[----:B------:R-:W-:Y:S01]  /*5f190*/  ISETP.LT.AND P3, PT, R227, UR6, !P0 ;  /* 0x00000006e3007c0c */ /* 0x000fe2000c761270 */
[----:B------:R-:W-:Y:S01]  /*5f1a0*/  ULDC UR6, c[0x0][0x228] ;  /* 0x00008a0000067ab9 */ /* 0x000fe20000000800 */
[----:B------:R-:W-:Y:S01]  /*5f1b0*/  ISETP.LT.AND P4, PT, R219, UR8, !P0 ;  /* 0x00000008db007c0c */ /* 0x000fe2000c781270 */
[----:B------:R-:W-:Y:S01]  /*5f1c0*/  IMAD.WIDE R220, R0, 0x4, R232 ;  /* 0x0000000400dc7825 */ /* 0x000fe200078e02e8 */
[----:B------:R-:W-:Y:S01]  /*5f1d0*/  ULDC UR8, c[0x0][0x228] ;  /* 0x00008a0000087ab9 */ /* 0x000fe20000000800 */
[----:B------:R1:W-:Y:S04]  /*5f1e0*/  @P1 STG.E desc[UR14][R212.64], R246 ;  /* 0x000000f6d4001986 */ /* 0x0003e8000c10190e */
[----:B------:R1:W-:Y:S01]  /*5f1f0*/  @P5 STG.E desc[UR14][R222.64], R247 ;  /* 0x000000f7de005986 */ /* 0x0003e2000c10190e */
[----:B------:R-:W-:Y:S01]  /*5f200*/  ISETP.LT.AND P5, PT, R211, UR10, !P0 ;  /* 0x0000000ad3007c0c */ /* 0x000fe2000c7a1270 */
[----:B------:R-:W-:-:S02]  /*5f210*/  ULDC UR10, c[0x0][0x228] ;  /* 0x00008a00000a7ab9 */ /* 0x000fc40000000800 */
[----:B---3--:R3:W-:Y:S01]  /*5f220*/  @P6 STG.E desc[UR14][R214.64], R203 ;  /* 0x000000cbd6006986 */ /* 0x0087e2000c10190e */
[----:B-1----:R-:W-:Y:S01]  /*5f230*/  VIADD R212, R163, 0xb ;  /* 0x0000000ba3d47836 */ /* 0x002fe20000000000 */
[----:B------:R-:W-:Y:S01]  /*5f240*/  ISETP.LT.AND P6, PT, R251, UR4, !P0 ;  /* 0x00000004fb007c0c */ /* 0x000fe2000c7c1270 */
[----:B------:R-:W-:Y:S01]  /*5f250*/  ULDC UR4, c[0x0][0x22c] ;  /* 0x00008b0000047ab9 */ /* 0x000fe20000000800 */
[----:B------:R-:W-:Y:S02]  /*5f260*/  IMAD.WIDE R222, R0, 0x4, R2 ;  /* 0x0000000400de7825 */ /* 0x000fe400078e0202 */
[----:B------:R-:W-:Y:S01]  /*5f270*/  ISETP.GE.AND P1, PT, R212, UR4, PT ;  /* 0x00000004d4007c0c */ /* 0x000fe2000bf26270 */
[----:B------:R-:W-:Y:S01]  /*5f280*/  ULDC UR4, c[0x0][0x248] ;  /* 0x0000920000047ab9 */ /* 0x000fe20000000800 */
[----:B------:R-:W-:-:S04]  /*5f290*/  IMAD.WIDE R212, R0, 0x4, R240 ;  /* 0x0000000400d47825 */ /* 0x000fc800078e02f0 */
[C---:B---3--:R-:W-:Y:S01]  /*5f2a0*/  IMAD.WIDE R214, R0.reuse, 0x4, R234 ;  /* 0x0000000400d67825 */ /* 0x048fe200078e02ea */
[----:B------:R-:W3:Y:S03]  /*5f2b0*/  LDL.LU R203, [R1+0x4e4] ;  /* 0x0004e40001cb7983 */ /* 0x000ee60000300800 */
[C---:B------:R-:W-:Y:S01]  /*5f2c0*/  IMAD.WIDE R246, R0.reuse, 0x4, R40 ;  /* 0x0000000400f67825 */ /* 0x040fe200078e0228 */
[----:B------:R1:W-:Y:S04]  /*5f2d0*/  @P2 STG.E desc[UR14][R222.64], R248 ;  /* 0x000000f8de002986 */ /* 0x0003e8000c10190e */
[----:B------:R4:W-:Y:S04]  /*5f2e0*/  @P3 STG.E desc[UR14][R212.64], R202 ;  /* 0x000000cad4003986 */ /* 0x0009e8000c10190e */
[----:B------:R2:W-:Y:S01]  /*5f2f0*/  @P4 STG.E desc[UR14][R214.64], R249 ;  /* 0x000000f9d6004986 */ /* 0x0005e2000c10190e */
[----:B-1----:R-:W-:-:S03]  /*5f300*/  IMAD.WIDE R222, R0, 0x4, R42 ;  /* 0x0000000400de7825 */ /* 0x002fc600078e022a */
[----:B------:R-:W3:Y:S04]  /*5f310*/  LDL.LU R248, [R1+0x2a4] ;  /* 0x0002a40001f87983 */ /* 0x000ee80000300800 */
[----:B----4-:R-:W4:Y:S01]  /*5f320*/  LDL.LU R202, [R1+0x224] ;  /* 0x0002240001ca7983 */ /* 0x010f220000300800 */
[----:B------:R-:W-:Y:S01]  /*5f330*/  VIADD R212, R0, UR4 ;  /* 0x0000000400d47c36 */ /* 0x000fe20008000000 */
[----:B------:R-:W-:Y:S01]  /*5f340*/  ISETP.LT.AND P2, PT, R250, UR6, !P0 ;  /* 0x00000006fa007c0c */ /* 0x000fe2000c741270 */
[----:B------:R-:W-:Y:S01]  /*5f350*/  ULDC UR4, c[0x0][0x22c] ;  /* 0x00008b0000047ab9 */ /* 0x000fe20000000800 */
[----:B------:R1:W-:Y:S01]  /*5f360*/  @P5 STG.E desc[UR14][R220.64], R201 ;  /* 0x000000c9dc005986 */ /* 0x0003e2000c10190e */
[----:B------:R-:W-:Y:S02]  /*5f370*/  ISETP.LT.AND P3, PT, R179, UR8, !P1 ;  /* 0x00000008b3007c0c */ /* 0x000fe4000cf61270 */
[----:B------:R-:W-:Y:S01]  /*5f380*/  ISETP.LT.AND P4, PT, R191, UR10, !P1 ;  /* 0x0000000abf007c0c */ /* 0x000fe2000cf81270 */
[C---:B--2---:R-:W-:Y:S01]  /*5f390*/  IMAD.WIDE R214, R212.reuse, 0x4, R244 ;  /* 0x00000004d4d67825 */ /* 0x044fe200078e02f4 */
[----:B------:R-:W-:Y:S01]  /*5f3a0*/  IADD3 R213, R163, 0xc, RZ ;  /* 0x0000000ca3d57810 */ /* 0x000fe20007ffe0ff */
[----:B------:R-:W-:Y:S01]  /*5f3b0*/  ULDC UR6, c[0x0][0x228] ;  /* 0x00008a0000067ab9 */ /* 0x000fe20000000800 */
[----:B------:R2:W-:Y:S04]  /*5f3c0*/  @P6 STG.E desc[UR14][R222.64], R200 ;  /* 0x000000c8de006986 */ /* 0x0005e8000c10190e */
[----:B-1----:R-:W4:Y:S01]  /*5f3d0*/  LDL.LU R201, [R1+0x1a4] ;  /* 0x0001a40001c97983 */ /* 0x002f220000300800 */
[----:B------:R-:W-:Y:S01]  /*5f3e0*/  ISETP.LT.AND P5, PT, R199, UR12, !P1 ;  /* 0x0000000cc7007c0c */ /* 0x000fe2000cfa1270 */
[C---:B------:R-:W-:Y:S01]  /*5f3f0*/  IMAD.WIDE R220, R212.reuse, 0x4, R242 ;  /* 0x00000004d4dc7825 */ /* 0x040fe200078e02f2 */
[----:B------:R-:W-:Y:S01]  /*5f400*/  ISETP.GE.AND P0, PT, R213, UR4, PT ;  /* 0x00000004d5007c0c */ /* 0x000fe2000bf06270 */
[----:B------:R-:W-:Y:S01]  /*5f410*/  ULDC UR4, c[0x0][0x228] ;  /* 0x00008a0000047ab9 */ /* 0x000fe20000000800 */
[----:B------:R-:W-:Y:S01]  /*5f420*/  ISETP.LT.AND P6, PT, R227, UR16, !P1 ;  /* 0x00000010e3007c0c */ /* 0x000fe2000cfc1270 */
[----:B------:R-:W-:Y:S01]  /*5f430*/  ULDC UR8, c[0x0][0x228] ;  /* 0x00008a0000087ab9 */ /* 0x000fe20000000800 */
[----:B--2---:R-:W2:Y:S01]  /*5f440*/  LDL.LU R200, [R1+0x134] ;  /* 0x0001340001c87983 */ /* 0x004ea20000300800 */
[----:B------:R-:W-:Y:S01]  /*5f450*/  IMAD.WIDE R222, R212, 0x4, R2 ;  /* 0x00000004d4de7825 */ /* 0x000fe200078e0202 */
[----:B------:R-:W-:Y:S01]  /*5f460*/  ULDC UR10, c[0x0][0x228] ;  /* 0x00008a00000a7ab9 */ /* 0x000fe20000000800 */
[----:B------:R-:W-:Y:S01]  /*5f470*/  ULDC UR12, c[0x0][0x228] ;  /* 0x00008a00000c7ab9 */ /* 0x000fe20000000800 */
[----:B------:R-:W4:Y:S01]  /*5f480*/  LDL.LU R0, [R1+0x334] ;  /* 0x0003340001007983 */ /* 0x000f220000300800 */
[----:B------:R-:W-:-:S03]  /*5f490*/  ULDC UR16, c[0x0][0x228] ;  /* 0x00008a0000107ab9 */ /* 0x000fc60000000800 */
[----:B------:R-:W2:Y:S04]  /*5f4a0*/  LDL.LU R249, [R1+0xf4] ;  /* 0x0000f40001f97983 */ /* 0x000ea80000300800 */
[----:B---3--:R1:W-:Y:S04]  /*5f4b0*/  @P2 STG.E desc[UR14][R246.64], R203 ;  /* 0x000000cbf6002986 */ /* 0x0083e8000c10190e */
[----:B-1----:R-:W3:Y:S01]  /*5f4c0*/  LDL.LU R203, [R1+0x84] ;  /* 0x0000840001cb7983 */ /* 0x002ee20000300800 */
[----:B------:R-:W-:-:S03]  /*5f4d0*/  IMAD.WIDE R246, R212, 0x4, R240 ;  /* 0x00000004d4f67825 */ /* 0x000fc600078e02f0 */
[----:B----4-:R-:W-:Y:S04]  /*5f4e0*/  @P3 STG.E desc[UR14][R214.64], R0 ;  /* 0x00000000d6003986 */ /* 0x010fe8000c10190e */
[----:B------:R-:W-:Y:S01]  /*5f4f0*/  @P4 STG.E desc[UR14][R220.64], R248 ;  /* 0x000000f8dc004986 */ /* 0x000fe2000c10190e */
[----:B------:R-:W-:Y:S01]  /*5f500*/  ISETP.LT.AND P4, PT, R219, UR4, !P1 ;  /* 0x00000004db007c0c */ /* 0x000fe2000cf81270 */
[----:B------:R-:W-:Y:S02]  /*5f510*/  ULDC UR4, c[0x0][0x248] ;  /* 0x0000920000047ab9 */ /* 0x000fe40000000800 */
[----:B------:R1:W-:Y:S04]  /*5f520*/  @P5 STG.E desc[UR14][R222.64], R202 ;  /* 0x000000cade005986 */ /* 0x0003e8000c10190e */
[----:B------:R4:W-:Y:S04]  /*5f530*/  @P6 STG.E desc[UR14][R246.64], R201 ;  /* 0x000000c9f6006986 */ /* 0x0009e8000c10190e */
[----:B-1----:R-:W3:Y:S01]  /*5f540*/  LDL.LU R202, [R1+0x74] ;  /* 0x0000740001ca7983 */ /* 0x002ee20000300800 */
[----:B------:R-:W-:-:S03]  /*5f550*/  IMAD.WIDE R222, R212, 0x4, R234 ;  /* 0x00000004d4de7825 */ /* 0x000fc600078e02ea */
[----:B------:R-:W3:Y:S04]  /*5f560*/  LDL.LU R248, [R1+0x598] ;  /* 0x0005980001f87983 */ /* 0x000ee80000300800 */
[----:B----4-:R-:W4:Y:S04]  /*5f570*/  LDL.LU R201, [R1+0x508] ;  /* 0x0005080001c97983 */ /* 0x010f280000300800 */
[----:B--2---:R1:W-:Y:S04]  /*5f580*/  @P4 STG.E desc[UR14][R222.64], R200 ;  /* 0x000000c8de004986 */ /* 0x0043e8000c10190e */
[----:B-1----:R-:W2:Y:S01]  /*5f590*/  LDL.LU R200, [R1+0x708] ;  /* 0x0007080001c87983 */ /* 0x002ea20000300800 */
[----:B------:R-:W-:-:S02]  /*5f5a0*/  ISETP.LT.AND P3, PT, R211, UR6, !P1 ;  /* 0x00000006d3007c0c */ /* 0x000fc4000cf61270 */
[----:B------:R-:W-:Y:S01]  /*5f5b0*/  ISETP.LT.AND P2, PT, R251, UR8, !P1 ;  /* 0x00000008fb007c0c */ /* 0x000fe2000cf41270 */
[----:B------:R-:W-:Y:S01]  /*5f5c0*/  IMAD.WIDE R220, R212, 0x4, R232 ;  /* 0x00000004d4dc7825 */ /* 0x000fe200078e02e8 */
[----:B------:R-:W-:Y:S01]  /*5f5d0*/  ISETP.LT.AND P1, PT, R250, UR10, !P1 ;  /* 0x0000000afa007c0c */ /* 0x000fe2000cf21270 */
[----:B------:R-:W-:Y:S01]  /*5f5e0*/  ULDC UR6, c[0x0][0x228] ;  /* 0x00008a0000067ab9 */ /* 0x000fe20000000800 */
[----:B------:R-:W-:Y:S01]  /*5f5f0*/  ISETP.LT.AND P5, PT, R179, UR12, !P0 ;  /* 0x0000000cb3007c0c */ /* 0x000fe2000c7a1270 */
[C---:B------:R-:W-:Y:S01]  /*5f600*/  IMAD.WIDE R214, R212.reuse, 0x4, R42 ;  /* 0x00000004d4d67825 */ /* 0x040fe200078e022a */
[C---:B------:R-:W-:Y:S01]  /*5f610*/  IADD3 R0, R212.reuse, UR4, RZ ;  /* 0x00000004d4007c10 */ /* 0x040fe2000fffe0ff */
[----:B------:R-:W-:Y:S01]  /*5f620*/  ULDC UR4, c[0x0][0x228] ;  /* 0x00008a0000047ab9 */ /* 0x000fe20000000800 */
[----:B------:R-:W-:Y:S01]  /*5f630*/  ISETP.LT.AND P6, PT, R191, UR6, !P0 ;  /* 0x00000006bf007c0c */ /* 0x000fe2000c7c1270 */
[----:B------:R-:W-:Y:S02]  /*5f640*/  ULDC UR8, c[0x0][0x228] ;  /* 0x00008a0000087ab9 */ /* 0x000fe40000000800 */
[----:B------:R1:W-:Y:S01]  /*5f650*/  @P3 STG.E desc[UR14][R220.64], R249 ;  /* 0x000000f9dc003986 */ /* 0x0003e2000c10190e */
[----:B------:R-:W-:Y:S01]  /*5f660*/  IMAD.WIDE R212, R212, 0x4, R40 ;  /* 0x00000004d4d47825 */ /* 0x000fe200078e0228 */
[----:B------:R-:W-:Y:S01]  /*5f670*/  ULDC UR6, c[0x0][0x228] ;  /* 0x00008a0000067ab9 */ /* 0x000fe20000000800 */
[----:B------:R-:W-:Y:S01]  /*5f680*/  ULDC UR10, c[0x0][0x228] ;  /* 0x00008a00000a7ab9 */ /* 0x000fe20000000800 */
[----:B------:R-:W-:Y:S01]  /*5f690*/  ULDC UR12, c[0x0][0x228] ;  /* 0x00008a00000c7ab9 */ /* 0x000fe20000000800 */
[----:B------:R-:W-:Y:S01]  /*5f6a0*/  IMAD.WIDE R222, R0, 0x4, R244 ;  /* 0x0000000400de7825 */ /* 0x000fe200078e02f4 */
[----:B-1----:R-:W2:Y:S04]  /*5f6b0*/  LDL.LU R249, [R1+0x688] ;  /* 0x0006880001f97983 */ /* 0x002ea80000300800 */
[----:B---3--:R1:W-:Y:S01]  /*5f6c0*/  @P2 STG.E desc[UR14][R214.64], R203 ;  /* 0x000000cbd6002986 */ /* 0x0083e2000c10190e */
[----:B------:R-:W-:Y:S01]  /*5f6d0*/  ISETP.LT.AND P2, PT, R199, UR4, !P0 ;  /* 0x00000004c7007c0c */ /* 0x000fe2000c741270 */
[----:B------:R-:W-:-:S02]  /*5f6e0*/  ULDC UR4, c[0x0][0x228] ;  /* 0x00008a0000047ab9 */ /* 0x000fc40000000800 */
[----:B-1----:R-:W3:Y:S01]  /*5f6f0*/  LDL.LU R203, [R1+0x618] ;  /* 0x0006180001cb7983 */ /* 0x002ee20000300800 */
[----:B------:R-:W-:-:S03]  /*5f700*/  IMAD.WIDE R214, R0, 0x4, R242 ;  /* 0x0000000400d67825 */ /* 0x000fc600078e02f2 */
[----:B------:R-:W3:Y:S04]  /*5f710*/  LDL.LU R247, [R1+0x588] ;  /* 0x0005880001f77983 */ /* 0x000ee80000300800 */
[----:B------:R1:W-:Y:S04]  /*5f720*/  @P1 STG.E desc[UR14][R212.64], R202 ;  /* 0x000000cad4001986 */ /* 0x0003e8000c10190e */
[----:B------:R1:W-:Y:S04]  /*5f730*/  @P5 STG.E desc[UR14][R222.64], R248 ;  /* 0x000000f8de005986 */ /* 0x0003e8000c10190e */
[----:B----4-:R-:W-:Y:S04]  /*5f740*/  @P6 STG.E desc[UR14][R214.64], R201 ;  /* 0x000000c9d6006986 */ /* 0x010fe8000c10190e */
[----:B-1----:R-:W4:Y:S01]  /*5f750*/  LDL.LU R202, [R1+0x3e8] ;  /* 0x0003e80001ca7983 */ /* 0x002f220000300800 */
[----:B------:R-:W-:-:S03]  /*5f760*/  IMAD.WIDE R222, R0, 0x4, R2 ;  /* 0x0000000400de7825 */ /* 0x000fc600078e0202 */
[----:B------:R-:W4:Y:S04]  /*5f770*/  LDL.LU R248, [R1+0x4e8] ;  /* 0x0004e80001f87983 */ /* 0x000f280000300800 */
[----:B--2---:R1:W-:Y:S04]  /*5f780*/  @P2 STG.E desc[UR14][R222.64], R200 ;  /* 0x000000c8de002986 */ /* 0x0043e8000c10190e */
[----:B-1----:R-:W2:Y:S04]  /*5f790*/  LDL.LU R200, [R1+0x338] ;  /* 0x0003380001c87983 */ /* 0x002ea80000300800 */
[----:B------:R-:W2:Y:S01]  /*5f7a0*/  LDL.LU R201, [R1+0x2a8] ;  /* 0x0002a80001c97983 */ /* 0x000ea20000300800 */
[----:B------:R-:W-:Y:S01]  /*5f7b0*/  ISETP.LT.AND P3, PT, R227, UR6, !P0 ;  /* 0x00000006e3007c0c */ /* 0x000fe2000c761270 */
[----:B------:R-:W-:Y:S01]  /*5f7c0*/  VIADD R212, R163, 0xd ;  /* 0x0000000da3d47836 */ /* 0x000fe20000000000 */
[----:B------:R-:W-:Y:S01]  /*5f7d0*/  ISETP.LT.AND P6, PT, R251, UR4, !P0 ;  /* 0x00000004fb007c0c */ /* 0x000fe2000c7c1270 */
[----:B------:R-:W-:Y:S01]  /*5f7e0*/  ULDC UR4, c[0x0][0x22c] ;  /* 0x00008b0000047ab9 */ /* 0x000fe20000000800 */
[----:B------:R-:W-:Y:S01]  /*5f7f0*/  ISETP.LT.AND P4, PT, R219, UR8, !P0 ;  /* 0x00000008db007c0c */ /* 0x000fe2000c781270 */
[----:B------:R-:W-:Y:S01]  /*5f800*/  ULDC UR6, c[0x0][0x228] ;  /* 0x00008a0000067ab9 */ /* 0x000fe20000000800 */
[----:B------:R-:W-:Y:S01]  /*5f810*/  ISETP.LT.AND P5, PT, R211, UR10, !P0 ;  /* 0x0000000ad3007c0c */ /* 0x000fe2000c7a1270 */
[----:B------:R-:W-:Y:S01]  /*5f820*/  ULDC UR8, c[0x0][0x228] ;  /* 0x00008a0000087ab9 */ /* 0x000fe20000000800 */
[----:B------:R-:W-:Y:S01]  /*5f830*/  ISETP.GE.AND P1, PT, R212, UR4, PT ;  /* 0x00000004d4007c0c */ /* 0x000fe2000bf26270 */
[----:B------:R-:W-:Y:S01]  /*5f840*/  IMAD.WIDE R212, R0, 0x4, R240 ;  /* 0x0000000400d47825 */ /* 0x000fe200078e02f0 */
[----:B------:R-:W-:Y:S01]  /*5f850*/  ISETP.LT.AND P2, PT, R250, UR6, !P0 ;  /* 0x00000006fa007c0c */ /* 0x000fe2000c741270 */
[----:B------:R-:W-:Y:S01]  /*5f860*/  ULDC UR4, c[0x0][0x248] ;  /* 0x0000920000047ab9 */ /* 0x000fe20000000800 */
[----:B------:R-:W-:Y:S01]  /*5f870*/  ULDC UR10, c[0x0][0x228] ;  /* 0x00008a00000a7ab9 */ /* 0x000fe20000000800 */
[C---:B------:R-:W-:Y:S01]  /*5f880*/  IMAD.WIDE R214, R0.reuse, 0x4, R234 ;  /* 0x0000000400d67825 */ /* 0x040fe200078e02ea */
[----:B------:R1:W-:Y:S01]  /*5f890*/  @P3 STG.E desc[UR14][R212.64], R249 ;  /* 0x000000f9d4003986 */ /* 0x0003e2000c10190e */
[----:B------:R-:W-:Y:S01]  /*5f8a0*/  ISETP.LT.AND P3, PT, R179, UR8, !P1 ;  /* 0x00000008b3007c0c */ /* 0x000fe2000cf61270 */
[----:B------:R-:W-:Y:S01]  /*5f8b0*/  ULDC UR6, c[0x0][0x228] ;  /* 0x00008a0000067ab9 */ /* 0x000fe20000000800 */
[----:B------:R-:W-:Y:S01]  /*5f8c0*/  IMAD.WIDE R220, R0, 0x4, R232 ;  /* 0x0000000400dc7825 */ /* 0x000fe200078e02e8 */
[----:B------:R-:W-:-:S03]  /*5f8d0*/  ULDC UR8, c[0x0][0x228] ;  /* 0x00008a0000087ab9 */ /* 0x000fc60000000800 */
[----:B------:R-:W-:-:S04]  /*5f8e0*/  IMAD.WIDE R222, R0, 0x4, R42 ;  /* 0x0000000400de7825 */ /* 0x000fc800078e022a */
[----:B-1----:R-:W-:Y:S01]  /*5f8f0*/  VIADD R212, R0, UR4 ;  /* 0x0000000400d47c36 */ /* 0x002fe20008000000 */
[----:B------:R-:W2:Y:S01]  /*5f900*/  LDL.LU R249, [R1+0x228] ;  /* 0x0002280001f97983 */ /* 0x000ea20000300800 */
[----:B------:R-:W-:Y:S01]  /*5f910*/  IADD3 R213, R163, 0xe, RZ ;  /* 0x0000000ea3d57810 */ /* 0x000fe20007ffe0ff */
[----:B------:R-:W-:Y:S02]  /*5f920*/  ULDC UR4, c[0x0][0x22c] ;  /* 0x00008b0000047ab9 */ /* 0x000fe40000000800 */
[----:B---3--:R1:W-:Y:S04]  /*5f930*/  @P4 STG.E desc[UR14][R214.64], R203 ;  /* 0x000000cbd6004986 */ /* 0x0083e8000c10190e */
[----:B------:R3:W-:Y:S04]  /*5f940*/  @P5 STG.E desc[UR14][R220.64], R247 ;  /* 0x000000f7dc005986 */ /* 0x0007e8000c10190e */
[----:B-1----:R-:W2:Y:S01]  /*5f950*/  LDL.LU R203, [R1+0x1a8] ;  /* 0x0001a80001cb7983 */ /* 0x002ea20000300800 */
[----:B------:R-:W-:-:S04]  /*5f960*/  IMAD.WIDE R214, R212, 0x4, R244 ;  /* 0x00000004d4d67825 */ /* 0x000fc800078e02f4 */
[----:B---3--:R-:W-:Y:S01]  /*5f970*/  IMAD.WIDE R246, R0, 0x4, R40 ;  /* 0x0000000400f67825 */ /* 0x008fe200078e0228 */
[----:B------:R-:W-:Y:S01]  /*5f980*/  ISETP.LT.AND P4, PT, R191, UR10, !P1 ;  /* 0x0000000abf007c0c */ /* 0x000fe2000cf81270 */
[----:B------:R-:W-:Y:S02]  /*5f990*/  ULDC UR10, c[0x0][0x228] ;  /* 0x00008a00000a7ab9 */ /* 0x000fe40000000800 */
[----:B------:R-:W-:Y:S01]  /*5f9a0*/  IMAD.WIDE R220, R212, 0x4, R242 ;  /* 0x00000004d4dc7825 */ /* 0x000fe200078e02f2 */
[----:B----4-:R1:W-:Y:S04]  /*5f9b0*/  @P6 STG.E desc[UR14][R222.64], R202 ;  /* 0x000000cade006986 */ /* 0x0103e8000c10190e */
[----:B------:R-:W-:Y:S04]  /*5f9c0*/  @P2 STG.E desc[UR14][R246.64], R248 ;  /* 0x000000f8f6002986 */ /* 0x000fe8000c10190e */
[----:B-1----:R-:W3:Y:S04]  /*5f9d0*/  LDL.LU R202, [R1+0x138] ;  /* 0x0001380001ca7983 */ /* 0x002ee80000300800 */
[----:B--2---:R1:W-:Y:S04]  /*5f9e0*/  @P3 STG.E desc[UR14][R214.64], R200 ;  /* 0x000000c8d6003986 */ /* 0x0043e8000c10190e */
[----:B-1----:R-:W2:Y:S04]  /*5f9f0*/  LDL.LU R200, [R1+0xf8] ;  /* 0x0000f80001c87983 */ /* 0x002ea80000300800 */
[----:B------:R1:W-:Y:S04]  /*5fa00*/  @P4 STG.E desc[UR14][R220.64], R201 ;  /* 0x000000c9dc004986 */ /* 0x0003e8000c10190e */
[----:B-1----:R-:W4:Y:S01]  /*5fa10*/  LDL.LU R201, [R1+0x88] ;  /* 0x0000880001c97983 */ /* 0x002f220000300800 */
[----:B------:R-:W-:-:S02]  /*5fa20*/  ISETP.LT.AND P5, PT, R199, UR12, !P1 ;  /* 0x0000000cc7007c0c */ /* 0x000fc4000cfa1270 */
[----:B------:R-:W-:Y:S02]  /*5fa30*/  ISETP.LT.AND P6, PT, R227, UR16, !P1 ;  /* 0x00000010e3007c0c */ /* 0x000fe4000cfc1270 */
[----:B------:R-:W-:Y:S01]  /*5fa40*/  ISETP.GE.AND P0, PT, R213, UR4, PT ;  /* 0x00000004d5007c0c */ /* 0x000fe2000bf06270 */
[----:B------:R-:W-:Y:S01]  /*5fa50*/  ULDC UR4, c[0x0][0x228] ;  /* 0x00008a0000047ab9 */ /* 0x000fe20000000800 */
[----:B------:R-:W-:Y:S01]  /*5fa60*/  ISETP.LT.AND P3, PT, R211, UR6, !P1 ;  /* 0x00000006d3007c0c */ /* 0x000fe2000cf61270 */
[C---:B------:R-:W-:Y:S01]  /*5fa70*/  IMAD.WIDE R222, R212.reuse, 0x4, R2 ;  /* 0x00000004d4de7825 */ /* 0x040fe200078e0202 */
[----:B------:R-:W-:Y:S01]  /*5fa80*/  ISETP.LT.AND P4, PT, R219, UR4, !P1 ;  /* 0x00000004db007c0c */ /* 0x000fe2000cf81270 */
[----:B------:R-:W-:Y:S02]  /*5fa90*/  ULDC UR12, c[0x0][0x228] ;  /* 0x00008a00000c7ab9 */ /* 0x000fe40000000800 */
[C---:B------:R-:W-:Y:S01]  /*5faa0*/  IMAD.WIDE R246, R212.reuse, 0x4, R240 ;  /* 0x00000004d4f67825 */ /* 0x040fe200078e02f0 */
[----:B------:R-:W-:Y:S01]  /*5fab0*/  ISETP.LT.AND P2, PT, R251, UR8, !P1 ;  /* 0x00000008fb007c0c */ /* 0x000fe2000cf41270 */
[----:B------:R1:W-:Y:S01]  /*5fac0*/  @P5 STG.E desc[UR14][R222.64], R249 ;  /* 0x000000f9de005986 */ /* 0x0003e2000c10190e */
[----:B------:R-:W-:Y:S01]  /*5fad0*/  ULDC UR6, c[0x0][0x228] ;  /* 0x00008a0000067ab9 */ /* 0x000fe20000000800 */
[C---:B------:R-:W-:Y:S01]  /*5fae0*/  IMAD.WIDE R220, R212.reuse, 0x4, R232 ;  /* 0x00000004d4dc7825 */ /* 0x040fe200078e02e8 */
[----:B------:R-:W-:Y:S01]  /*5faf0*/  ULDC UR4, c[0x0][0x248] ;  /* 0x0000920000047ab9 */ /* 0x000fe20000000800 */
[----:B------:R-:W-:Y:S01]  /*5fb00*/  ULDC UR8, c[0x0][0x228] ;  /* 0x00008a0000087ab9 */ /* 0x000fe20000000800 */
[----:B------:R-:W-:Y:S01]  /*5fb10*/  ULDC UR16, c[0x0][0x228] ;  /* 0x00008a0000107ab9 */ /* 0x000fe20000000800 */
[----:B-1----:R-:W-:-:S04]  /*5fb20*/  IMAD.WIDE R222, R212, 0x4, R234 ;  /* 0x00000004d4de7825 */ /* 0x002fc800078e02ea */
[----:B------:R-:W-:Y:S01]  /*5fb30*/  IMAD.WIDE R214, R212, 0x4, R42 ;  /* 0x00000004d4d67825 */ /* 0x000fe200078e022a */
[----:B------:R1:W-:Y:S04]  /*5fb40*/  @P6 STG.E desc[UR14][R246.64], R203 ;  /* 0x000000cbf6006986 */ /* 0x0003e8000c10190e */
[----:B-1----:R-:W4:Y:S04]  /*5fb50*/  LDL.LU R246, [R1+0x59c] ;  /* 0x00059c0001f67983 */ /* 0x002f280000300800 */
[----:B------:R-:W4:Y:S04]  /*5fb60*/  LDL.LU R247, [R1+0x50c] ;  /* 0x00050c0001f77983 */ /* 0x000f280000300800 */
[----:B------:R-:W4:Y:S04]  /*5fb70*/  LDL.LU R249, [R1+0x70c] ;  /* 0x00070c0001f97983 */ /* 0x000f280000300800 */
[----:B------:R-:W4:Y:S04]  /*5fb80*/  LDL.LU R248, [R1+0x68c] ;  /* 0x00068c0001f87983 */ /* 0x000f280000300800 */
[----:B------:R-:W4:Y:S04]  /*5fb90*/  LDL.LU R203, [R1+0x61c] ;  /* 0x00061c0001cb7983 */ /* 0x000f280000300800 */
[----:B---3--:R1:W-:Y:S04]  /*5fba0*/  @P4 STG.E desc[UR14][R222.64], R202 ;  /* 0x000000cade004986 */ /* 0x0083e8000c10190e */
[----:B-1----:R-:W3:Y:S04]  /*5fbb0*/  LDL.LU R202, [R1+0x58c] ;  /* 0x00058c0001ca7983 */ /* 0x002ee80000300800 */
[----:B--2---:R1:W-:Y:S04]  /*5fbc0*/  @P3 STG.E desc[UR14][R220.64], R200 ;  /* 0x000000c8dc003986 */ /* 0x0043e8000c10190e */
[----:B-1----:R-:W2:Y:S04]  /*5fbd0*/  LDL.LU R200, [R1+0x20a8] ;  /* 0x0020a80001c87983 */ /* 0x002ea80000300800 */
[----:B------:R-:W3:Y:S04]  /*5fbe0*/  LDL.LU R221, [R1+0x78] ;  /* 0x0000780001dd7983 */ /* 0x000ee80000300800 */
[----:B----4-:R1:W-:Y:S04]  /*5fbf0*/  @P2 STG.E desc[UR14][R214.64], R201 ;  /* 0x000000c9d6002986 */ /* 0x0103e8000c10190e */
[----:B-1----:R-:W4:Y:S01]  /*5fc00*/  LDL.LU R201, [R1+0x3ec] ;  /* 0x0003ec0001c97983 */ /* 0x002f220000300800 */
[----:B------:R-:W-:Y:S01]  /*5fc10*/  ISETP.LT.AND P1, PT, R250, UR10, !P1 ;  /* 0x0000000afa007c0c */ /* 0x000fe2000cf21270 */
[----:B------:R-:W-:Y:S01]  /*5fc20*/  ULDC UR10, c[0x0][0x228] ;  /* 0x00008a00000a7ab9 */ /* 0x000fe20000000800 */
[----:B------:R-:W-:Y:S01]  /*5fc30*/  ISETP.LT.AND P5, PT, R179, UR12, !P0 ;  /* 0x0000000cb3007c0c */ /* 0x000fe2000c7a1270 */
[----:B------:R-:W-:Y:S01]  /*5fc40*/  ULDC UR12, c[0x0][0x228] ;  /* 0x00008a00000c7ab9 */ /* 0x000fe20000000800 */
[----:B------:R-:W-:Y:S01]  /*5fc50*/  ISETP.LT.AND P6, PT, R191, UR6, !P0 ;  /* 0x00000006bf007c0c */ /* 0x000fe2000c7c1270 */
[----:B------:R-:W-:Y:S01]  /*5fc60*/  ULDC UR6, c[0x0][0x228] ;  /* 0x00008a0000067ab9 */ /* 0x000fe20000000800 */
[C---:B------:R-:W-:Y:S01]  /*5fc70*/  IADD3 R0, R212.reuse, UR4, RZ ;  /* 0x00000004d4007c10 */ /* 0x040fe2000fffe0ff */
[----:B------:R-:W-:Y:S01]  /*5fc80*/  IMAD.WIDE R212, R212, 0x4, R40 ;  /* 0x00000004d4d47825 */ /* 0x000fe200078e0228 */
[----:B------:R-:W-:-:S03]  /*5fc90*/  ULDC UR4, c[0x0][0x228] ;  /* 0x00008a0000047ab9 */ /* 0x000fc60000000800 */
[C---:B------:R-:W-:Y:S01]  /*5fca0*/  IMAD.WIDE R222, R0.reuse, 0x4, R244 ;  /* 0x0000000400de7825 */ /* 0x040fe200078e02f4 */
[----:B------:R-:W-:Y:S01]  /*5fcb0*/  ISETP.LT.AND P2, PT, R199, UR4, !P0 ;  /* 0x00000004c7007c0c */ /* 0x000fe2000c741270 */
[----:B------:R-:W-:Y:S02]  /*5fcc0*/  ULDC UR4, c[0x0][0x228] ;  /* 0x00008a0000047ab9 */ /* 0x000fe40000000800 */
[----:B------:R-:W-:Y:S01]  /*5fcd0*/  IMAD.WIDE R214, R0, 0x4, R242 ;  /* 0x0000000400d67825 */ /* 0x000fe200078e02f2 */
[----:B------:R-:W-:Y:S01]  /*5fce0*/  ISETP.LT.AND P3, PT, R227, UR6, !P0 ;  /* 0x00000006e3007c0c */ /* 0x000fe2000c761270 */
[----:B------:R-:W-:Y:S01]  /*5fcf0*/  ULDC UR6, c[0x0][0x228] ;  /* 0x00008a0000067ab9 */ /* 0x000fe20000000800 */
[----:B------:R-:W-:Y:S01]  /*5fd00*/  ISETP.LT.AND P4, PT, R219, UR8, !P0 ;  /* 0x00000008db007c0c */ /* 0x000fe2000c781270 */
[----:B------:R-:W-:Y:S01]  /*5fd10*/  ULDC UR8, c[0x0][0x228] ;  /* 0x00008a0000087ab9 */ /* 0x000fe20000000800 */
[----:B---3--:R1:W-:Y:S04]  /*5fd20*/  @P1 STG.E desc[UR14][R212.64], R221 ;  /* 0x000000ddd4001986 */ /* 0x0083e8000c10190e */
[----:B------:R3:W-:Y:S01]  /*5fd30*/  @P5 STG.E desc[UR14][R222.64], R246 ;  /* 0x000000f6de005986 */ /* 0x0007e2000c10190e */
[----:B------:R-:W-:Y:S01]  /*5fd40*/  ISETP.LT.AND P5, PT, R211, UR10, !P0 ;  /* 0x0000000ad3007c0c */ /* 0x000fe2000c7a1270 */
[----:B------:R-:W-:-:S02]  /*5fd50*/  ULDC UR10, c[0x0][0x228] ;  /* 0x00008a00000a7ab9 */ /* 0x000fc40000000800 */
[----:B------:R2:W-:Y:S01]  /*5fd60*/  @P6 STG.E desc[UR14][R214.64], R247 ;  /* 0x000000f7d6006986 */ /* 0x0005e2000c10190e */
[----:B------:R-:W-:Y:S01]  /*5fd70*/  ISETP.LT.AND P6, PT, R251, UR4, !P0 ;  /* 0x00000004fb007c0c */ /* 0x000fe2000c7c1270 */
[----:B------:R-:W-:Y:S01]  /*5fd80*/  ULDC UR4, c[0x0][0x22c] ;  /* 0x00008b0000047ab9 */ /* 0x000fe20000000800 */
[----:B-1----:R-:W-:Y:S02]  /*5fd90*/  VIADD R212, R163, 0xf ;  /* 0x0000000fa3d47836 */ /* 0x002fe40000000000 */
[----:B---3--:R-:W-:-:S03]  /*5fda0*/  IMAD.WIDE R222, R0, 0x4, R2 ;  /* 0x0000000400de7825 */ /* 0x008fc600078e0202 */
[----:B------:R-:W-:Y:S01]  /*5fdb0*/  ISETP.GE.AND P1, PT, R212, UR4, PT ;  /* 0x00000004d4007c0c */ /* 0x000fe2000bf26270 */
[----:B------:R-:W-:Y:S01]  /*5fdc0*/  ULDC UR4, c[0x0][0x248] ;  /* 0x0000920000047ab9 */ /* 0x000fe20000000800 */
[C---:B------:R-:W-:Y:S01]  /*5fdd0*/  IMAD.WIDE R212, R0.reuse, 0x4, R240 ;  /* 0x0000000400d47825 */ /* 0x040fe200078e02f0 */
[----:B------:R1:W-:Y:S03]  /*5fde0*/  @P2 STG.E desc[UR14][R222.64], R249 ;  /* 0x000000f9de002986 */ /* 0x0003e6000c10190e */
[C---:B--2---:R-:W-:Y:S01]  /*5fdf0*/  IMAD.WIDE R214, R0.reuse, 0x4, R234 ;  /* 0x0000000400d67825 */ /* 0x044fe200078e02ea */
[----:B------:R2:W-:Y:S03]  /*5fe00*/  @P3 STG.E desc[UR14][R212.64], R248 ;  /* 0x000000f8d4003986 */ /* 0x0005e6000c10190e */
[C---:B------:R-:W-:Y:S01]  /*5fe10*/  IMAD.WIDE R220, R0.reuse, 0x4, R232 ;  /* 0x0000000400dc7825 */ /* 0x040fe200078e02e8 */
[----:B------:R3:W-:Y:S03]  /*5fe20*/  @P4 STG.E desc[UR14][R214.64], R203 ;  /* 0x000000cbd6004986 */ /* 0x0007e6000c10190e */
[----:B-1----:R-:W-:Y:S01]  /*5fe30*/  IMAD.WIDE R222, R0, 0x4, R42 ;  /* 0x0000000400de7825 */ /* 0x002fe200078e022a */
[----:B------:R-:W3:Y:S01]  /*5fe40*/  LDL.LU R249, [R1+0x2ac] ;  /* 0x0002ac0001f97983 */ /* 0x000ee20000300800 */
[----:B--2---:R-:W-:-:S03]  /*5fe50*/  IADD3 R213, R163, 0x10, RZ ;  /* 0x00000010a3d57810 */ /* 0x004fc60007ffe0ff */
[----:B------:R-:W2:Y:S01]  /*5fe60*/  LDL.LU R248, [R1+0x22c] ;  /* 0x00022c0001f87983 */ /* 0x000ea20000300800 */
[----:B------:R-:W-:Y:S01]  /*5fe70*/  VIADD R212, R0, UR4 ;  /* 0x0000000400d47c36 */ /* 0x000fe20008000000 */
[----:B------:R-:W-:Y:S02]  /*5fe80*/  ULDC UR4, c[0x0][0x22c] ;  /* 0x00008b0000047ab9 */ /* 0x000fe40000000800 */
[----:B------:R1:W-:Y:S01]  /*5fe90*/  @P5 STG.E desc[UR14][R220.64], R202 ;  /* 0x000000cadc005986 */ /* 0x0003e2000c10190e */
[----:B------:R-:W-:Y:S01]  /*5fea0*/  ISETP.LT.AND P2, PT, R250, UR6, !P0 ;  /* 0x00000006fa007c0c */ /* 0x000fe2000c741270 */
[----:B------:R-:W-:Y:S02]  /*5feb0*/  IMAD.WIDE R246, R0, 0x4, R40 ;  /* 0x0000000400f67825 */ /* 0x000fe400078e0228 */
[----:B----4-:R4:W-:Y:S01]  /*5fec0*/  @P6 STG.E desc[UR14][R222.64], R201 ;  /* 0x000000c9de006986 */ /* 0x0109e2000c10190e */
[----:B------:R-:W-:Y:S02]  /*5fed0*/  ISETP.GE.AND P0, PT, R213, UR4, PT ;  /* 0x00000004d5007c0c */ /* 0x000fe4000bf06270 */
[----:B------:R-:W-:-:S02]  /*5fee0*/  ISETP.LT.AND P3, PT, R179, UR8, !P1 ;  /* 0x00000008b3007c0c */ /* 0x000fc4000cf61270 */
[----:B------:R-:W-:Y:S01]  /*5fef0*/  ISETP.LT.AND P4, PT, R191, UR10, !P1 ;  /* 0x0000000abf007c0c */ /* 0x000fe2000cf81270 */
[C---:B---3--:R-:W-:Y:S01]  /*5ff00*/  IMAD.WIDE R214, R212.reuse, 0x4, R244 ;  /* 0x00000004d4d67825 */ /* 0x048fe200078e02f4 */
[----:B-1----:R-:W3:Y:S03]  /*5ff10*/  LDL.LU R202, [R1+0x1ac] ;  /* 0x0001ac0001ca7983 */ /* 0x002ee60000300800 */
[C---:B------:R-:W-:Y:S01]  /*5ff20*/  IMAD.WIDE R220, R212.reuse, 0x4, R242 ;  /* 0x00000004d4dc7825 */ /* 0x040fe200078e02f2 */
[----:B------:R-:W-:Y:S01]  /*5ff30*/  ISETP.LT.AND P5, PT, R199, UR12, !P1 ;  /* 0x0000000cc7007c0c */ /* 0x000fe2000cfa1270 */
[----:B------:R-:W3:Y:S01]  /*5ff40*/  LDL.LU R203, [R1+0x13c] ;  /* 0x00013c0001cb7983 */ /* 0x000ee20000300800 */
[----:B------:R-:W-:Y:S01]  /*5ff50*/  ULDC UR4, c[0x0][0x228] ;  /* 0x00008a0000047ab9 */ /* 0x000fe20000000800 */
[----:B------:R-:W-:Y:S01]  /*5ff60*/  ISETP.LT.AND P6, PT, R227, UR16, !P1 ;  /* 0x00000010e3007c0c */ /* 0x000fe2000cfc1270 */
[----:B------:R-:W-:Y:S01]  /*5ff70*/  ULDC UR6, c[0x0][0x228] ;  /* 0x00008a0000067ab9 */ /* 0x000fe20000000800 */
[----:B----4-:R-:W4:Y:S01]  /*5ff80*/  LDL.LU R201, [R1+0xfc] ;  /* 0x0000fc0001c97983 */ /* 0x010f220000300800 */
[----:B------:R-:W-:Y:S01]  /*5ff90*/  IMAD.WIDE R222, R212, 0x4, R2 ;  /* 0x00000004d4de7825 */ /* 0x000fe200078e0202 */
[----:B------:R-:W-:Y:S01]  /*5ffa0*/  ULDC UR8, c[0x0][0x228] ;  /* 0x00008a0000087ab9 */ /* 0x000fe20000000800 */
[----:B------:R-:W-:Y:S01]  /*5ffb0*/  ULDC UR10, c[0x0][0x228] ;  /* 0x00008a00000a7ab9 */ /* 0x000fe20000000800 */
[----:B------:R-:W2:Y:S01]  /*5ffc0*/  LDL.LU R0, [R1+0x33c] ;  /* 0x00033c0001007983 */ /* 0x000ea20000300800 */
[----:B------:R-:W-:Y:S01]  /*5ffd0*/  ULDC UR12, c[0x0][0x228] ;  /* 0x00008a00000c7ab9 */ /* 0x000fe20000000800 */
[----:B------:R-:W-:-:S02]  /*5ffe0*/  ULDC UR16, c[0x0][0x228] ;  /* 0x00008a0000107ab9 */ /* 0x000fc40000000800 */
[----:B------:R-:W3:Y:S04]  /*5fff0*/  LDL.LU R213, [R1+0x4ec] ;  /* 0x0004ec0001d57983 */ /* 0x000ee80000300800 */
[----:B---3--:R-:W-:Y:S04]  /*60000*/  @P2 STG.E desc[UR14][R246.64], R213 ;  /* 0x000000d5f6002986 */ /* 0x008fe8000c10190e */
[----:B--2---:R-:W-:Y:S04]  /*60010*/  @P3 STG.E desc[UR14][R214.64], R0 ;  /* 0x00000000d6003986 */ /* 0x004fe8000c10190e */
[----:B------:R1:W-:Y:S04]  /*60020*/  @P4 STG.E desc[UR14][R220.64], R249 ;  /* 0x000000f9dc004986 */ /* 0x0003e8000c10190e */
[----:B-1----:R-:W2:Y:S01]  /*60030*/  LDL.LU R249, [R1+0x8c] ;  /* 0x00008c0001f97983 */ /* 0x002ea20000300800 */
[----:B------:R-:W-:-:S02]  /*60040*/  ISETP.LT.AND P4, PT, R219, UR4, !P1 ;  /* 0x00000004db007c0c */ /* 0x000fc4000cf81270 */
[----:B------:R-:W-:Y:S01]  /*60050*/  ISETP.LT.AND P3, PT, R211, UR6, !P1 ;  /* 0x00000006d3007c0c */ /* 0x000fe2000cf61270 */
[C---:B------:R-:W-:Y:S01]  /*60060*/  IMAD.WIDE R246, R212.reuse, 0x4, R240 ;  /* 0x00000004d4f67825 */ /* 0x040fe200078e02f0 */
[----:B------:R1:W-:Y:S01]  /*60070*/  @P5 STG.E desc[UR14][R222.64], R248 ;  /* 0x000000f8de005986 */ /* 0x0003e2000c10190e */
[----:B------:R-:W-:Y:S01]  /*60080*/  ISETP.LT.AND P2, PT, R251, UR8, !P1 ;  /* 0x00000008fb007c0c */ /* 0x000fe2000cf41270 */
[----:B------:R-:W-:Y:S01]  /*60090*/  ULDC UR6, c[0x0][0x228] ;  /* 0x00008a0000067ab9 */ /* 0x000fe20000000800 */
[C---:B------:R-:W-:Y:S01]  /*600a0*/  IMAD.WIDE R220, R212.reuse, 0x4, R232 ;  /* 0x00000004d4dc7825 */ /* 0x040fe200078e02e8 */
[----:B------:R3:W-:Y:S01]  /*600b0*/  @P6 STG.E desc[UR14][R246.64], R202 ;  /* 0x000000caf6006986 */ /* 0x0007e2000c10190e */
[----:B------:R-:W-:Y:S02]  /*600c0*/  ULDC UR4, c[0x0][0x248] ;  /* 0x0000920000047ab9 */ /* 0x000fe40000000800 */
[C---:B-1----:R-:W-:Y:S01]  /*600d0*/  IMAD.WIDE R222, R212.reuse, 0x4, R234 ;  /* 0x00000004d4de7825 */ /* 0x042fe200078e02ea */
[----:B------:R-:W2:Y:S03]  /*600e0*/  LDL.LU R248, [R1+0x570] ;  /* 0x0005700001f87983 */ /* 0x000ea60000300800 */
[----:B------:R-:W-:Y:S01]  /*600f0*/  IMAD.WIDE R214, R212, 0x4, R42 ;  /* 0x00000004d4d67825 */ /* 0x000fe200078e022a */
[----:B---3--:R-:W3:Y:S01]  /*60100*/  LDL.LU R202, [R1+0x3f0] ;  /* 0x0003f00001ca7983 */ /* 0x008ee20000300800 */
[----:B------:R-:W-:Y:S01]  /*60110*/  ISETP.LT.AND P5, PT, R179, UR12, !P0 ;  /* 0x0000000cb3007c0c */ /* 0x000fe2000c7a1270 */
[----:B------:R-:W-:Y:S01]  /*60120*/  ULDC UR8, c[0x0][0x228] ;  /* 0x00008a0000087ab9 */ /* 0x000fe20000000800 */
[----:B------:R-:W-:Y:S01]  /*60130*/  ISETP.LT.AND P1, PT, R250, UR10, !P1 ;  /* 0x0000000afa007c0c */ /* 0x000fe2000cf21270 */
[----:B------:R1:W-:Y:S01]  /*60140*/  @P4 STG.E desc[UR14][R222.64], R203 ;  /* 0x000000cbde004986 */ /* 0x0003e2000c10190e */
[----:B------:R-:W-:Y:S01]  /*60150*/  ISETP.LT.AND P6, PT, R191, UR6, !P0 ;  /* 0x00000006bf007c0c */ /* 0x000fe2000c7c1270 */
[----:B------:R-:W-:Y:S01]  /*60160*/  ULDC UR6, c[0x0][0x228] ;  /* 0x00008a0000067ab9 */ /* 0x000fe20000000800 */
[----:B------:R-:W-:Y:S01]  /*60170*/  IADD3 R0, R212, UR4, RZ ;  /* 0x00000004d4007c10 */ /* 0x000fe2000fffe0ff */
[----:B----4-:R4:W-:Y:S01]  /*60180*/  @P3 STG.E desc[UR14][R220.64], R201 ;  /* 0x000000c9dc003986 */ /* 0x0109e2000c10190e */
[----:B------:R-:W-:Y:S01]  /*60190*/  ULDC UR10, c[0x0][0x228] ;  /* 0x00008a00000a7ab9 */ /* 0x000fe20000000800 */
[----:B------:R-:W-:-:S02]  /*601a0*/  ULDC UR12, c[0x0][0x228] ;  /* 0x00008a00000c7ab9 */ /* 0x000fc40000000800 */
[----:B-1----:R-:W3:Y:S01]  /*601b0*/  LDL.LU R203, [R1+0x6f0] ;  /* 0x0006f00001cb7983 */ /* 0x002ee20000300800 */
[----:B------:R-:W-:Y:S01]  /*601c0*/  IMAD.WIDE R212, R212, 0x4, R40 ;  /* 0x00000004d4d47825 */ /* 0x000fe200078e0228 */
[----:B------:R-:W-:Y:S02]  /*601d0*/  ULDC UR4, c[0x0][0x228] ;  /* 0x00008a0000047ab9 */ /* 0x000fe40000000800 */
[----:B----4-:R-:W4:Y:S04]  /*601e0*/  LDL.LU R221, [R1+0x7c] ;  /* 0x00007c0001dd7983 */ /* 0x010f280000300800 */
[----:B------:R-:W3:Y:S04]  /*601f0*/  LDL.LU R201, [R1+0x670] ;  /* 0x0006700001c97983 */ /* 0x000ee80000300800 */
[----:B------:R-:W3:Y:S04]  /*60200*/  LDL.LU R246, [R1+0x600] ;  /* 0x0006000001f67983 */ /* 0x000ee80000300800 */
[----:B------:R-:W3:Y:S04]  /*60210*/  LDL.LU R247, [R1+0x4d0] ;  /* 0x0004d00001f77983 */ /* 0x000ee80000300800 */
[----:B--2---:R1:W-:Y:S04]  /*60220*/  @P2 STG.E desc[UR14][R214.64], R249 ;  /* 0x000000f9d6002986 */ /* 0x0043e8000c10190e */
[----:B-1----:R-:W2:Y:S01]  /*60230*/  LDL.LU R249, [R1+0x370] ;  /* 0x0003700001f97983 */ /* 0x002ea20000300800 */
[----:B------:R-:W-:Y:S01]  /*60240*/  IMAD.WIDE R222, R0, 0x4, R244 ;  /* 0x0000000400de7825 */ /* 0x000fe200078e02f4 */
[----:B------:R-:W-:Y:S01]  /*60250*/  ISETP.LT.AND P2, PT, R199, UR4, !P0 ;  /* 0x00000004c7007c0c */ /* 0x000fe2000c741270 */
[----:B------:R-:W-:-:S02]  /*60260*/  ULDC UR4, c[0x0][0x228] ;  /* 0x00008a0000047ab9 */ /* 0x000fc40000000800 */
[----:B------:R-:W-:Y:S01]  /*60270*/  IMAD.WIDE R214, R0, 0x4, R242 ;  /* 0x0000000400d67825 */ /* 0x000fe200078e02f2 */
[----:B------:R-:W-:Y:S01]  /*60280*/  ISETP.LT.AND P3, PT, R227, UR6, !P0 ;  /* 0x00000006e3007c0c */ /* 0x000fe2000c761270 */
[----:B------:R-:W-:Y:S01]  /*60290*/  ULDC UR6, c[0x0][0x228] ;  /* 0x00008a0000067ab9 */ /* 0x000fe20000000800 */
[----:B------:R-:W-:Y:S01]  /*602a0*/  ISETP.LT.AND P4, PT, R219, UR8, !P0 ;  /* 0x00000008db007c0c */ /* 0x000fe2000c781270 */
[----:B------:R-:W-:Y:S01]  /*602b0*/  ULDC UR8, c[0x0][0x228] ;  /* 0x00008a0000087ab9 */ /* 0x000fe20000000800 */
[----:B----4-:R1:W-:Y:S04]  /*602c0*/  @P1 STG.E desc[UR14][R212.64], R221 ;  /* 0x000000ddd4001986 */ /* 0x0103e8000c10190e */
[----:B------:R4:W-:Y:S01]  /*602d0*/  @P5 STG.E desc[UR14][R222.64], R248 ;  /* 0x000000f8de005986 */ /* 0x0009e2000c10190e */
[----:B------:R-:W-:Y:S01]  /*602e0*/  ISETP.LT.AND P5, PT, R211, UR10, !P0 ;  /* 0x0000000ad3007c0c */ /* 0x000fe2000c7a1270 */
[----:B------:R-:W-:-:S02]  /*602f0*/  ULDC UR10, c[0x0][0x228] ;  /* 0x00008a00000a7ab9 */ /* 0x000fc40000000800 */
[----:B---3--:R3:W-:Y:S01]  /*60300*/  @P6 STG.E desc[UR14][R214.64], R202 ;  /* 0x000000cad6006986 */ /* 0x0087e2000c10190e */
[----:B------:R-:W-:Y:S01]  /*60310*/  ISETP.LT.AND P6, PT, R251, UR4, !P0 ;  /* 0x00000004fb007c0c */ /* 0x000fe2000c7c1270 */
[----:B------:R-:W-:Y:S01]  /*60320*/  ULDC UR4, c[0x0][0x22c] ;  /* 0x00008b0000047ab9 */ /* 0x000fe20000000800 */
[----:B-1----:R-:W-:Y:S02]  /*60330*/  VIADD R212, R163, 0x11 ;  /* 0x00000011a3d47836 */ /* 0x002fe40000000000 */
[----:B----4-:R-:W-:-:S03]  /*60340*/  IMAD.WIDE R222, R0, 0x4, R2 ;  /* 0x0000000400de7825 */ /* 0x010fc600078e0202 */
[----:B------:R-:W-:Y:S01]  /*60350*/  ISETP.GE.AND P1, PT, R212, UR4, PT ;  /* 0x00000004d4007c0c */ /* 0x000fe2000bf26270 */
[----:B------:R-:W-:Y:S01]  /*60360*/  ULDC UR4, c[0x0][0x248] ;  /* 0x0000920000047ab9 */ /* 0x000fe20000000800 */
[C---:B------:R-:W-:Y:S01]  /*60370*/  IMAD.WIDE R212, R0.reuse, 0x4, R240 ;  /* 0x0000000400d47825 */ /* 0x040fe200078e02f0 */
[----:B------:R1:W-:Y:S03]  /*60380*/  @P2 STG.E desc[UR14][R222.64], R203 ;  /* 0x000000cbde002986 */ /* 0x0003e6000c10190e */
[C---:B---3--:R-:W-:Y:S01]  /*60390*/  IMAD.WIDE R214, R0.reuse, 0x4, R234 ;  /* 0x0000000400d67825 */ /* 0x048fe200078e02ea */
[----:B------:R3:W-:Y:S03]  /*603a0*/  @P3 STG.E desc[UR14][R212.64], R201 ;  /* 0x000000c9d4003986 */ /* 0x0007e6000c10190e */
[C---:B------:R-:W-:Y:S01]  /*603b0*/  IMAD.WIDE R220, R0.reuse, 0x4, R232 ;  /* 0x0000000400dc7825 */ /* 0x040fe200078e02e8 */
[----:B------:R-:W4:Y:S03]  /*603c0*/  LDL.LU R202, [R1+0x4c0] ;  /* 0x0004c00001ca7983 */ /* 0x000f260000300800 */
[----:B-1----:R-:W-:Y:S01]  /*603d0*/  IMAD.WIDE R222, R0, 0x4, R42 ;  /* 0x0000000400de7825 */ /* 0x002fe200078e022a */
[----:B------:R-:W4:Y:S01]  /*603e0*/  LDL.LU R203, [R1+0x320] ;  /* 0x0003200001cb7983 */ /* 0x000f220000300800 */
[----:B---3--:R-:W-:-:S03]  /*603f0*/  IADD3 R213, R163, 0x12, RZ ;  /* 0x00000012a3d57810 */ /* 0x008fc60007ffe0ff */
[----:B------:R-:W-:Y:S01]  /*60400*/  @P4 STG.E desc[UR14][R214.64], R246 ;  /* 0x000000f6d6004986 */ /* 0x000fe2000c10190e */
[----:B------:R-:W-:Y:S01]  /*60410*/  VIADD R212, R0, UR4 ;  /* 0x0000000400d47c36 */ /* 0x000fe20008000000 */
[----:B------:R-:W-:Y:S02]  /*60420*/  ULDC UR4, c[0x0][0x22c] ;  /* 0x00008b0000047ab9 */ /* 0x000fe40000000800 */
[----:B------:R-:W3:Y:S01]  /*60430*/  LDL.LU R248, [R1+0x190] ;  /* 0x0001900001f87983 */ /* 0x000ee20000300800 */
[----:B------:R-:W-:Y:S01]  /*60440*/  ISETP.LT.AND P2, PT, R250, UR6, !P0 ;  /* 0x00000006fa007c0c */ /* 0x000fe2000c741270 */
[----:B------:R-:W-:Y:S02]  /*60450*/  ULDC UR6, c[0x0][0x228] ;  /* 0x00008a0000067ab9 */ /* 0x000fe40000000800 */
[----:B------:R1:W-:Y:S01]  /*60460*/  @P5 STG.E desc[UR14][R220.64], R247 ;  /* 0x000000f7dc005986 */ /* 0x0003e2000c10190e */
[----:B------:R-:W-:Y:S01]  /*60470*/  ISETP.GE.AND P0, PT, R213, UR4, PT ;  /* 0x00000004d5007c0c */ /* 0x000fe2000bf06270 */
[----:B------:R-:W-:-:S02]  /*60480*/  ULDC UR4, c[0x0][0x228] ;  /* 0x00008a0000047ab9 */ /* 0x000fc40000000800 */
[----:B------:R-:W3:Y:S01]  /*60490*/  LDL.LU R201, [R1+0x20a4] ;  /* 0x0020a40001c97983 */ /* 0x000ee20000300800 */
[----:B-1----:R-:W-:-:S03]  /*604a0*/  IMAD.WIDE R246, R0, 0x4, R40 ;  /* 0x0000000400f67825 */ /* 0x002fc600078e0228 */
[----:B--2---:R1:W-:Y:S04]  /*604b0*/  @P6 STG.E desc[UR14][R222.64], R249 ;  /* 0x000000f9de006986 */ /* 0x0043e8000c10190e */
[----:B-1----:R-:W2:Y:S04]  /*604c0*/  LDL.LU R249, [R1+0x10] ;  /* 0x0000100001f97983 */ /* 0x002ea80000300800 */
[----:B------:R-:W3:Y:S04]  /*604d0*/  LDL.LU R0, [R1+0x210] ;  /* 0x0002100001007983 */ /* 0x000ee80000300800 */
[----:B------:R-:W2:Y:S01]  /*604e0*/  LDL.LU R213, [R1+0x290] ;  /* 0x0002900001d57983 */ /* 0x000ea20000300800 */
[----:B------:R-:W-:-:S02]  /*604f0*/  ISETP.LT.AND P3, PT, R179, UR8, !P1 ;  /* 0x00000008b3007c0c */ /* 0x000fc4000cf61270 */
[----:B------:R-:W-:Y:S01]  /*60500*/  ISETP.LT.AND P4, PT, R191, UR10, !P1 ;  /* 0x0000000abf007c0c */ /* 0x000fe2000cf81270 */
[C---:B------:R-:W-:Y:S01]  /*60510*/  IMAD.WIDE R214, R212.reuse, 0x4, R244 ;  /* 0x00000004d4d67825 */ /* 0x040fe200078e02f4 */
[----:B------:R-:W-:Y:S01]  /*60520*/  ISETP.LT.AND P5, PT, R199, UR12, !P1 ;  /* 0x0000000cc7007c0c */ /* 0x000fe2000cfa1270 */
[----:B------:R-:W-:Y:S02]  /*60530*/  ULDC UR8, c[0x0][0x228] ;  /* 0x00008a0000087ab9 */ /* 0x000fe40000000800 */
[C---:B------:R-:W-:Y:S01]  /*60540*/  IMAD.WIDE R220, R212.reuse, 0x4, R242 ;  /* 0x00000004d4dc7825 */ /* 0x040fe200078e02f2 */
[----:B------:R-:W-:Y:S01]  /*60550*/  ISETP.LT.AND P6, PT, R227, UR16, !P1 ;  /* 0x00000010e3007c0c */ /* 0x000fe2000cfc1270 */
[----:B------:R-:W-:Y:S01]  /*60560*/  ULDC UR10, c[0x0][0x228] ;  /* 0x00008a00000a7ab9 */ /* 0x000fe20000000800 */
[----:B------:R-:W-:Y:S01]  /*60570*/  ULDC UR12, c[0x0][0x228] ;  /* 0x00008a00000c7ab9 */ /* 0x000fe20000000800 */
[C---:B------:R-:W-:Y:S01]  /*60580*/  IMAD.WIDE R222, R212.reuse, 0x4, R2 ;  /* 0x00000004d4de7825 */ /* 0x040fe200078e0202 */
[----:B------:R-:W-:Y:S01]  /*60590*/  ULDC UR16, c[0x0][0x228] ;  /* 0x00008a0000107ab9 */ /* 0x000fe20000000800 */
[----:B----4-:R1:W-:Y:S04]  /*605a0*/  @P2 STG.E desc[UR14][R246.64], R202 ;  /* 0x000000caf6002986 */ /* 0x0103e8000c10190e */
[----:B------:R4:W-:Y:S01]  /*605b0*/  @P3 STG.E desc[UR14][R214.64], R203 ;  /* 0x000000cbd6003986 */ /* 0x0009e2000c10190e */
[----:B------:R-:W-:Y:S01]  /*605c0*/  ISETP.LT.AND P3, PT, R211, UR6, !P1 ;  /* 0x00000006d3007c0c */ /* 0x000fe2000cf61270 */
[----:B------:R-:W-:Y:S01]  /*605d0*/  ULDC UR6, c[0x0][0x228] ;  /* 0x00008a0000067ab9 */ /* 0x000fe20000000800 */
[C---:B-1----:R-:W-:Y:S01]  /*605e0*/  IMAD.WIDE R246, R212.reuse, 0x4, R240 ;  /* 0x00000004d4f67825 */ /* 0x042fe200078e02f0 */
[----:B------:R-:W3:Y:S03]  /*605f0*/  LDL.LU R202, [R1+0x20a0] ;  /* 0x0020a00001ca7983 */ /* 0x000ee60000300800 */
[----:B----4-:R-:W-:Y:S01]  /*60600*/  IMAD.WIDE R214, R212, 0x4, R232 ;  /* 0x00000004d4d67825 */ /* 0x010fe200078e02e8 */
[----:B------:R-:W4:Y:S04]  /*60610*/  LDL.LU R203, [R1+0x209c] ;  /* 0x00209c0001cb7983 */ /* 0x000f280000300800 */
[----:B--2---:R-:W-:Y:S01]  /*60620*/  @P4 STG.E desc[UR14][R220.64], R213 ;  /* 0x000000d5dc004986 */ /* 0x004fe2000c10190e */
[----:B------:R-:W-:Y:S01]  /*60630*/  ISETP.LT.AND P4, PT, R219, UR4, !P1 ;  /* 0x00000004db007c0c */ /* 0x000fe2000cf81270 */
[----:B------:R-:W-:-:S02]  /*60640*/  ULDC UR4, c[0x0][0x248] ;  /* 0x0000920000047ab9 */ /* 0x000fc40000000800 */
[----:B---3--:R1:W-:Y:S04]  /*60650*/  @P5 STG.E desc[UR14][R222.64], R0 ;  /* 0x00000000de005986 */ /* 0x0083e8000c10190e */
[----:B------:R2:W-:Y:S01]  /*60660*/  @P6 STG.E desc[UR14][R246.64], R248 ;  /* 0x000000f8f6006986 */ /* 0x0005e2000c10190e */
[----:B-1----:R-:W-:-:S03]  /*60670*/  IMAD.WIDE R222, R212, 0x4, R234 ;  /* 0x00000004d4de7825 */ /* 0x002fc600078e02ea */
[----:B--2---:R-:W2:Y:S04]  /*60680*/  LDL.LU R246, [R1+0x3f4] ;  /* 0x0003f40001f67983 */ /* 0x004ea80000300800 */
[----:B------:R-:W3:Y:S04]  /*60690*/  LDL.LU R247, [R1+0x6f4] ;  /* 0x0006f40001f77983 */ /* 0x000ee80000300800 */
[----:B------:R1:W-:Y:S04]  /*606a0*/  @P4 STG.E desc[UR14][R222.64], R249 ;  /* 0x000000f9de004986 */ /* 0x0003e8000c10190e */
[----:B------:R-:W4:Y:S04]  /*606b0*/  LDL.LU R248, [R1+0x674] ;  /* 0x0006740001f87983 */ /* 0x000f280000300800 */
[----:B------:R1:W-:Y:S04]  /*606c0*/  @P3 STG.E desc[UR14][R214.64], R200 ;  /* 0x000000c8d6003986 */ /* 0x0003e8000c10190e */
[----:B-1----:R-:W4:Y:S04]  /*606d0*/  LDL.LU R249, [R1+0x374] ;  /* 0x0003740001f97983 */ /* 0x002f280000300800 */
[----:B------:R-:W2:Y:S01]  /*606e0*/  LDL.LU R200, [R1+0x574] ;  /* 0x0005740001c87983 */ /* 0x000ea20000300800 */
[----:B------:R-:W-:Y:S01]  /*606f0*/  ISETP.LT.AND P2, PT, R251, UR8, !P1 ;  /* 0x00000008fb007c0c */ /* 0x000fe2000cf41270 */
[----:B------:R-:W-:Y:S01]  /*60700*/  IMAD.WIDE R220, R212, 0x4, R42 ;  /* 0x00000004d4dc7825 */ /* 0x000fe200078e022a */
        /* <DEDUP_REMOVED lines=9> */
[----:B------:R1:W-:Y:S01]  /*607a0*/  @P2 STG.E desc[UR14][R220.64], R192 ;  /* 0x000000c0dc002986 */ /* 0x0003e2000c10190e */
[C---:B------:R-:W-:Y:S01]  /*607b0*/  IMAD.WIDE R222, R0.reuse, 0x4, R244 ;  /* 0x0000000400de7825 */ /* 0x040fe200078e02f4 */
[----:B------:R-:W-:Y:S01]  /*607c0*/  ISETP.LT.AND P2, PT, R199, UR4, !P0 ;  /* 0x00000004c7007c0c */ /* 0x000fe2000c741270 */
[----:B------:R-:W-:Y:S01]  /*607d0*/  ULDC UR4, c[0x0][0x228] ;  /* 0x00008a0000047ab9 */ /* 0x000fe20000000800 */
[----:B------:R-:W-:Y:S01]  /*607e0*/  ISETP.LT.AND P4, PT, R219, UR8, !P0 ;  /* 0x00000008db007c0c */ /* 0x000fe2000c781270 */
[----:B------:R-:W-:Y:S01]  /*607f0*/  IMAD.WIDE R214, R0, 0x4, R242 ;  /* 0x0000000400d67825 */ /* 0x000fe200078e02f2 */
[----:B------:R1:W-:Y:S01]  /*60800*/  @P1 STG.E desc[UR14][R212.64], R12 ;  /* 0x0000000cd4001986 */ /* 0x0003e2000c10190e */
[----:B------:R-:W-:Y:S01]  /*60810*/  ISETP.LT.AND P3, PT, R227, UR6, !P0 ;  /* 0x00000006e3007c0c */ /* 0x000fe2000c761270 */
[----:B------:R-:W-:Y:S01]  /*60820*/  ULDC UR6, c[0x0][0x228] ;  /* 0x00008a0000067ab9 */ /* 0x000fe20000000800 */
[----:B------:R-:W-:Y:S01]  /*60830*/  ULDC UR8, c[0x0][0x228] ;  /* 0x00008a0000087ab9 */ /* 0x000fe20000000800 */
[----:B------:R-:W-:Y:S01]  /*60840*/  ULDC UR12, c[0x0][0x228] ;  /* 0x00008a00000c7ab9 */ /* 0x000fe20000000800 */
[----:B-1----:R-:W4:Y:S01]  /*60850*/  LDL.LU R192, [R1+0x4d4] ;  /* 0x0004d40001c07983 */ /* 0x002f220000300800 */
[----:B------:R-:W-:-:S03]  /*60860*/  VIADD R12, R163, 0x13 ;  /* 0x00000013a30c7836 */ /* 0x000fc60000000000 */
[----:B--2---:R1:W-:Y:S04]  /*60870*/  @P5 STG.E desc[UR14][R222.64], R200 ;  /* 0x000000c8de005986 */ /* 0x0043e8000c10190e */
[----:B------:R2:W-:Y:S01]  /*60880*/  @P6 STG.E desc[UR14][R214.64], R246 ;  /* 0x000000f6d6006986 */ /* 0x0005e2000c10190e */
[----:B------:R-:W-:Y:S01]  /*60890*/  ISETP.LT.AND P6, PT, R251, UR4, !P0 ;  /* 0x00000004fb007c0c */ /* 0x000fe2000c7c1270 */
[----:B------:R-:W-:Y:S02]  /*608a0*/  ULDC UR4, c[0x0][0x22c] ;  /* 0x00008b0000047ab9 */ /* 0x000fe40000000800 */
[----:B------:R-:W-:Y:S01]  /*608b0*/  ISETP.GE.AND P1, PT, R12, UR4, PT ;  /* 0x000000040c007c0c */ /* 0x000fe2000bf26270 */
[C---:B------:R-:W-:Y:S01]  /*608c0*/  IMAD.WIDE R212, R0.reuse, 0x4, R240 ;  /* 0x0000000400d47825 */ /* 0x040fe200078e02f0 */
[----:B------:R-:W4:Y:S01]  /*608d0*/  LDL.LU R12, [R1+0x604] ;  /* 0x00060400010c7983 */ /* 0x000f220000300800 */
[----:B------:R-:W-:Y:S01]  /*608e0*/  ISETP.LT.AND P5, PT, R211, UR10, !P0 ;  /* 0x0000000ad3007c0c */ /* 0x000fe2000c7a1270 */
[----:B------:R-:W-:Y:S01]  /*608f0*/  ULDC UR4, c[0x0][0x248] ;  /* 0x0000920000047ab9 */ /* 0x000fe20000000800 */
[----:B-1----:R-:W-:Y:S01]  /*60900*/  IMAD.WIDE R222, R0, 0x4, R2 ;  /* 0x0000000400de7825 */ /* 0x002fe200078e0202 */
[----:B------:R-:W4:Y:S01]  /*60910*/  LDL.LU R200, [R1+0x324] ;  /* 0x0003240001c87983 */ /* 0x000f220000300800 */
[----:B------:R-:W-:-:S02]  /*60920*/  ULDC UR10, c[0x0][0x228] ;  /* 0x00008a00000a7ab9 */ /* 0x000fc40000000800 */
[C---:B--2---:R-:W-:Y:S01]  /*60930*/  IMAD.WIDE R214, R0.reuse, 0x4, R234 ;  /* 0x0000000400d67825 */ /* 0x044fe200078e02ea */
[----:B---3--:R1:W-:Y:S03]  /*60940*/  @P2 STG.E desc[UR14][R222.64], R247 ;  /* 0x000000f7de002986 */ /* 0x0083e6000c10190e */
[C---:B------:R-:W-:Y:S01]  /*60950*/  IMAD.WIDE R220, R0.reuse, 0x4, R232 ;  /* 0x0000000400dc7825 */ /* 0x040fe200078e02e8 */
[----:B----4-:R2:W-:Y:S04]  /*60960*/  @P3 STG.E desc[UR14][R212.64], R248 ;  /* 0x000000f8d4003986 */ /* 0x0105e8000c10190e */
[----:B------:R-:W3:Y:S01]  /*60970*/  LDL.LU R246, [R1+0x294] ;  /* 0x0002940001f67983 */ /* 0x000ee20000300800 */
[----:B-1----:R-:W-:-:S03]  /*60980*/  IMAD.WIDE R222, R0, 0x4, R42 ;  /* 0x0000000400de7825 */ /* 0x002fc600078e022a */
[----:B------:R-:W4:Y:S04]  /*60990*/  LDL.LU R247, [R1+0x214] ;  /* 0x0002140001f77983 */ /* 0x000f280000300800 */
[----:B--2---:R-:W2:Y:S04]  /*609a0*/  LDL.LU R248, [R1+0x194] ;  /* 0x0001940001f87983 */ /* 0x004ea80000300800 */
[----:B------:R1:W-:Y:S04]  /*609b0*/  @P4 STG.E desc[UR14][R214.64], R12 ;  /* 0x0000000cd6004986 */ /* 0x0003e8000c10190e */
[----:B------:R-:W-:Y:S04]  /*609c0*/  @P5 STG.E desc[UR14][R220.64], R192 ;  /* 0x000000c0dc005986 */ /* 0x000fe8000c10190e */
[----:B------:R3:W-:Y:S01]  /*609d0*/  @P6 STG.E desc[UR14][R222.64], R249 ;  /* 0x000000f9de006986 */ /* 0x0007e2000c10190e */
[----:B-1----:R-:W-:Y:S01]  /*609e0*/  VIADD R12, R0, UR4 ;  /* 0x00000004000c7c36 */ /* 0x002fe20008000000 */
[----:B------:R-:W-:Y:S01]  /*609f0*/  ISETP.LT.AND P2, PT, R250, UR6, !P0 ;  /* 0x00000006fa007c0c */ /* 0x000fe2000c741270 */
[----:B------:R-:W-:Y:S01]  /*60a00*/  ULDC UR4, c[0x0][0x22c] ;  /* 0x00008b0000047ab9 */ /* 0x000fe20000000800 */
[----:B---3--:R-:W3:Y:S01]  /*60a10*/  LDL.LU R249, [R1+0x14] ;  /* 0x0000140001f97983 */ /* 0x008ee20000300800 */
[----:B------:R-:W-:Y:S01]  /*60a20*/  IMAD.WIDE R222, R0, 0x4, R40 ;  /* 0x0000000400de7825 */ /* 0x000fe200078e0228 */
[----:B------:R-:W-:Y:S01]  /*60a30*/  ISETP.LT.AND P3, PT, R179, UR8, !P1 ;  /* 0x00000008b3007c0c */ /* 0x000fe2000cf61270 */
[----:B------:R-:W-:Y:S01]  /*60a40*/  ULDC UR6, c[0x0][0x228] ;  /* 0x00008a0000067ab9 */ /* 0x000fe20000000800 */
[----:B------:R-:W4:Y:S01]  /*60a50*/  LDL.LU R0, [R1+0x4c4] ;  /* 0x0004c40001007983 */ /* 0x000f220000300800 */
[----:B------:R-:W-:Y:S01]  /*60a60*/  ISETP.LT.AND P4, PT, R191, UR10, !P1 ;  /* 0x0000000abf007c0c */ /* 0x000fe2000cf81270 */
[C---:B------:R-:W-:Y:S01]  /*60a70*/  IMAD.WIDE R220, R12.reuse, 0x4, R244 ;  /* 0x000000040cdc7825 */ /* 0x040fe200078e02f4 */
[----:B------:R-:W-:Y:S01]  /*60a80*/  IADD3 R192, R163, 0x14, RZ ;  /* 0x00000014a3c07810 */ /* 0x000fe20007ffe0ff */
[----:B------:R-:W-:Y:S01]  /*60a90*/  ULDC UR8, c[0x0][0x228] ;  /* 0x00008a0000087ab9 */ /* 0x000fe20000000800 */
[----:B------:R-:W-:Y:S01]  /*60aa0*/  ISETP.LT.AND P5, PT, R199, UR12, !P1 ;  /* 0x0000000cc7007c0c */ /* 0x000fe2000cfa1270 */
[----:B------:R-:W-:Y:S01]  /*60ab0*/  IMAD.WIDE R214, R12, 0x4, R242 ;  /* 0x000000040cd67825 */ /* 0x000fe200078e02f2 */
[----:B------:R-:W-:Y:S01]  /*60ac0*/  ISETP.GE.AND P0, PT, R192, UR4, PT ;  /* 0x00000004c0007c0c */ /* 0x000fe2000bf06270 */
[----:B------:R-:W-:Y:S01]  /*60ad0*/  ULDC UR4, c[0x0][0x228] ;  /* 0x00008a0000047ab9 */ /* 0x000fe20000000800 */
[----:B------:R-:W-:Y:S01]  /*60ae0*/  ISETP.LT.AND P6, PT, R227, UR16, !P1 ;  /* 0x00000010e3007c0c */ /* 0x000fe2000cfc1270 */
[----:B------:R-:W-:Y:S01]  /*60af0*/  IMAD.WIDE R212, R12, 0x4, R2 ;  /* 0x000000040cd47825 */ /* 0x000fe200078e0202 */
[----:B------:R-:W-:Y:S01]  /*60b00*/  ULDC UR10, c[0x0][0x228] ;  /* 0x00008a00000a7ab9 */ /* 0x000fe20000000800 */
[----:B------:R-:W-:Y:S01]  /*60b10*/  ULDC UR12, c[0x0][0x228] ;  /* 0x00008a00000c7ab9 */ /* 0x000fe20000000800 */
[----:B------:R-:W-:Y:S01]  /*60b20*/  ULDC UR16, c[0x0][0x228] ;  /* 0x00008a0000107ab9 */ /* 0x000fe20000000800 */
[----:B----4-:R-:W-:Y:S04]  /*60b30*/  @P2 STG.E desc[UR14][R222.64], R0 ;  /* 0x00000000de002986 */ /* 0x010fe8000c10190e */
[----:B------:R1:W-:Y:S01]  /*60b40*/  @P3 STG.E desc[UR14][R220.64], R200 ;  /* 0x000000c8dc003986 */ /* 0x0003e2000c10190e */
[----:B------:R-:W-:Y:S01]  /*60b50*/  ISETP.LT.AND P3, PT, R211, UR6, !P1 ;  /* 0x00000006d3007c0c */ /* 0x000fe2000cf61270 */
[----:B------:R-:W-:-:S02]  /*60b60*/  ULDC UR6, c[0x0][0x228] ;  /* 0x00008a0000067ab9 */ /* 0x000fc40000000800 */
[----:B------:R4:W-:Y:S01]  /*60b70*/  @P4 STG.E desc[UR14][R214.64], R246 ;  /* 0x000000f6d6004986 */ /* 0x0009e2000c10190e */
[----:B------:R-:W-:Y:S01]  /*60b80*/  ISETP.LT.AND P4, PT, R219, UR4, !P1 ;  /* 0x00000004db007c0c */ /* 0x000fe2000cf81270 */
[----:B------:R-:W-:Y:S02]  /*60b90*/  ULDC UR4, c[0x0][0x248] ;  /* 0x0000920000047ab9 */ /* 0x000fe40000000800 */
[----:B-1----:R-:W3:Y:S04]  /*60ba0*/  LDL.LU R200, [R1+0x578] ;  /* 0x0005780001c87983 */ /* 0x002ee80000300800 */
[----:B----4-:R-:W4:Y:S01]  /*60bb0*/  LDL.LU R246, [R1+0x3f8] ;  /* 0x0003f80001f67983 */ /* 0x010f220000300800 */
[----:B------:R-:W-:-:S03]  /*60bc0*/  IMAD.WIDE R222, R12, 0x4, R240 ;  /* 0x000000040cde7825 */ /* 0x000fc600078e02f0 */
[----:B------:R1:W-:Y:S01]  /*60bd0*/  @P5 STG.E desc[UR14][R212.64], R247 ;  /* 0x000000f7d4005986 */ /* 0x0003e2000c10190e */
[----:B------:R-:W-:-:S03]  /*60be0*/  IMAD.WIDE R214, R12, 0x4, R232 ;  /* 0x000000040cd67825 */ /* 0x000fc600078e02e8 */
[----:B--2---:R2:W-:Y:S01]  /*60bf0*/  @P6 STG.E desc[UR14][R222.64], R248 ;  /* 0x000000f8de006986 */ /* 0x0045e2000c10190e */
[----:B-1----:R-:W-:-:S03]  /*60c00*/  IMAD.WIDE R212, R12, 0x4, R234 ;  /* 0x000000040cd47825 */ /* 0x002fc600078e02ea */
[----:B------:R-:W4:Y:S04]  /*60c10*/  LDL.LU R247, [R1+0x6f8] ;  /* 0x0006f80001f77983 */ /* 0x000f280000300800 */
[----:B---3--:R1:W-:Y:S04]  /*60c20*/  @P4 STG.E desc[UR14][R212.64], R249 ;  /* 0x000000f9d4004986 */ /* 0x0083e8000c10190e */
[----:B--2---:R-:W2:Y:S04]  /*60c30*/  LDL.LU R248, [R1+0x678] ;  /* 0x0006780001f87983 */ /* 0x004ea80000300800 */
[----:B------:R3:W-:Y:S04]  /*60c40*/  @P3 STG.E desc[UR14][R214.64], R201 ;  /* 0x000000c9d6003986 */ /* 0x0007e8000c10190e */
[----:B-1----:R-:W2:Y:S04]  /*60c50*/  LDL.LU R249, [R1+0x378] ;  /* 0x0003780001f97983 */ /* 0x002ea80000300800 */
[----:B---3--:R-:W3:Y:S04]  /*60c60*/  LDL.LU R214, [R1+0x608] ;  /* 0x0006080001d67983 */ /* 0x008ee80000300800 */
[----:B------:R-:W3:Y:S01]  /*60c70*/  LDL.LU R215, [R1+0x4d8] ;  /* 0x0004d80001d77983 */ /* 0x000ee20000300800 */
[----:B------:R-:W-:-:S02]  /*60c80*/  ISETP.LT.AND P2, PT, R251, UR8, !P1 ;  /* 0x00000008fb007c0c */ /* 0x000fc4000cf41270 */
[----:B------:R-:W-:Y:S02]  /*60c90*/  ISETP.LT.AND P5, PT, R179, UR12, !P0 ;  /* 0x0000000cb3007c0c */ /* 0x000fe4000c7a1270 */
[----:B------:R-:W-:Y:S01]  /*60ca0*/  ISETP.LT.AND P6, PT, R191, UR6, !P0 ;  /* 0x00000006bf007c0c */ /* 0x000fe2000c7c1270 */
[----:B------:R-:W-:Y:S01]  /*60cb0*/  IMAD.WIDE R220, R12, 0x4, R42 ;  /* 0x000000040cdc7825 */ /* 0x000fe200078e022a */
[----:B------:R-:W-:Y:S01]  /*60cc0*/  ISETP.LT.AND P1, PT, R250, UR10, !P1 ;  /* 0x0000000afa007c0c */ /* 0x000fe2000cf21270 */
[----:B------:R-:W-:Y:S01]  /*60cd0*/  ULDC UR6, c[0x0][0x228] ;  /* 0x00008a0000067ab9 */ /* 0x000fe20000000800 */
[C---:B------:R-:W-:Y:S01]  /*60ce0*/  IADD3 R0, R12.reuse, UR4, RZ ;  /* 0x000000040c007c10 */ /* 0x040fe2000fffe0ff */
[----:B------:R-:W-:Y:S01]  /*60cf0*/  IMAD.WIDE R212, R12, 0x4, R40 ;  /* 0x000000040cd47825 */ /* 0x000fe200078e0228 */
[----:B------:R-:W-:Y:S01]  /*60d00*/  ULDC UR4, c[0x0][0x228] ;  /* 0x00008a0000047ab9 */ /* 0x000fe20000000800 */
[----:B------:R-:W-:Y:S01]  /*60d10*/  ULDC UR8, c[0x0][0x228] ;  /* 0x00008a0000087ab9 */ /* 0x000fe20000000800 */
[----:B------:R-:W-:Y:S01]  /*60d20*/  ULDC UR10, c[0x0][0x228] ;  /* 0x00008a00000a7ab9 */ /* 0x000fe20000000800 */
[C---:B------:R-:W-:Y:S01]  /*60d30*/  IMAD.WIDE R222, R0.reuse, 0x4, R244 ;  /* 0x0000000400de7825 */ /* 0x040fe200078e02f4 */
[----:B------:R1:W-:Y:S01]  /*60d40*/  @P2 STG.E desc[UR14][R220.64], R193 ;  /* 0x000000c1dc002986 */ /* 0x0003e2000c10190e */
[----:B------:R-:W-:Y:S01]  /*60d50*/  ISETP.LT.AND P2, PT, R199, UR4, !P0 ;  /* 0x00000004c7007c0c */ /* 0x000fe2000c741270 */
[----:B------:R-:W-:Y:S01]  /*60d60*/  ULDC UR4, c[0x0][0x228] ;  /* 0x00008a0000047ab9 */ /* 0x000fe20000000800 */
[----:B------:R-:W-:Y:S01]  /*60d70*/  ISETP.LT.AND P3, PT, R227, UR6, !P0 ;  /* 0x00000006e3007c0c */ /* 0x000fe2000c761270 */
[----:B------:R-:W-:Y:S01]  /*60d80*/  VIADD R12, R163, 0x15 ;  /* 0x00000015a30c7836 */ /* 0x000fe20000000000 */
[----:B------:R1:W-:Y:S01]  /*60d90*/  @P1 STG.E desc[UR14][R212.64], R13 ;  /* 0x0000000dd4001986 */ /* 0x0003e2000c10190e */
[----:B------:R-:W-:Y:S01]  /*60da0*/  ISETP.LT.AND P4, PT, R219, UR8, !P0 ;  /* 0x00000008db007c0c */ /* 0x000fe2000c781270 */
[----:B------:R-:W-:Y:S01]  /*60db0*/  ULDC UR6, c[0x0][0x228] ;  /* 0x00008a0000067ab9 */ /* 0x000fe20000000800 */
[----:B------:R-:W-:Y:S01]  /*60dc0*/  ULDC UR8, c[0x0][0x228] ;  /* 0x00008a0000087ab9 */ /* 0x000fe20000000800 */
[----:B------:R-:W-:Y:S01]  /*60dd0*/  ULDC UR12, c[0x0][0x228] ;  /* 0x00008a00000c7ab9 */ /* 0x000fe20000000800 */
[C---:B-1----:R-:W-:Y:S01]  /*60de0*/  IMAD.WIDE R192, R0.reuse, 0x4, R242 ;  /* 0x0000000400c07825 */ /* 0x042fe200078e02f2 */
[----:B------:R-:W3:Y:S04]  /*60df0*/  LDL.LU R220, [R1+0x4c8] ;  /* 0x0004c80001dc7983 */ /* 0x000ee80000300800 */
[----:B------:R-:W3:Y:S01]  /*60e00*/  LDL.LU R221, [R1+0x328] ;  /* 0x0003280001dd7983 */ /* 0x000ee20000300800 */
[----:B------:R-:W-:-:S03]  /*60e10*/  IMAD.WIDE R212, R0, 0x4, R2 ;  /* 0x0000000400d47825 */ /* 0x000fc600078e0202 */
[----:B------:R-:W-:Y:S01]  /*60e20*/  @P5 STG.E desc[UR14][R222.64], R200 ;  /* 0x000000c8de005986 */ /* 0x000fe2000c10190e */
[----:B------:R-:W-:Y:S01]  /*60e30*/  ISETP.LT.AND P5, PT, R211, UR10, !P0 ;  /* 0x0000000ad3007c0c */ /* 0x000fe2000c7a1270 */
[----:B------:R-:W-:Y:S02]  /*60e40*/  ULDC UR10, c[0x0][0x228] ;  /* 0x00008a00000a7ab9 */ /* 0x000fe40000000800 */
[----:B----4-:R1:W-:Y:S01]  /*60e50*/  @P6 STG.E desc[UR14][R192.64], R246 ;  /* 0x000000f6c0006986 */ /* 0x0103e2000c10190e */
[----:B------:R-:W-:Y:S01]  /*60e60*/  ISETP.LT.AND P6, PT, R251, UR4, !P0 ;  /* 0x00000004fb007c0c */ /* 0x000fe2000c7c1270 */
[----:B------:R-:W-:Y:S02]  /*60e70*/  ULDC UR4, c[0x0][0x22c] ;  /* 0x00008b0000047ab9 */ /* 0x000fe40000000800 */
[----:B------:R-:W-:Y:S01]  /*60e80*/  ISETP.GE.AND P1, PT, R12, UR4, PT ;  /* 0x000000040c007c0c */ /* 0x000fe2000bf26270 */
[C---:B------:R-:W-:Y:S01]  /*60e90*/  IMAD.WIDE R12, R0.reuse, 0x4, R232 ;  /* 0x00000004000c7825 */ /* 0x040fe200078e02e8 */
[----:B------:R-:W-:Y:S01]  /*60ea0*/  ULDC UR4, c[0x0][0x248] ;  /* 0x0000920000047ab9 */ /* 0x000fe20000000800 */
[----:B-1----:R-:W4:Y:S02]  /*60eb0*/  LDL.LU R246, [R1+0x298] ;  /* 0x0002980001f67983 */ /* 0x002f240000300800 */
[----:B------:R-:W-:-:S04]  /*60ec0*/  IMAD.WIDE R200, R0, 0x4, R240 ;  /* 0x0000000400c87825 */ /* 0x000fc800078e02f0 */
[C---:B------:R-:W-:Y:S01]  /*60ed0*/  IMAD.WIDE R192, R0.reuse, 0x4, R234 ;  /* 0x0000000400c07825 */ /* 0x040fe200078e02ea */
[----:B------:R1:W-:Y:S04]  /*60ee0*/  @P2 STG.E desc[UR14][R212.64], R247 ;  /* 0x000000f7d4002986 */ /* 0x0003e8000c10190e */
[----:B--2---:R2:W-:Y:S01]  /*60ef0*/  @P3 STG.E desc[UR14][R200.64], R248 ;  /* 0x000000f8c8003986 */ /* 0x0045e2000c10190e */
[----:B-1----:R-:W-:-:S03]  /*60f00*/  IMAD.WIDE R212, R0, 0x4, R42 ;  /* 0x0000000400d47825 */ /* 0x002fc600078e022a */
[----:B------:R-:W4:Y:S04]  /*60f10*/  LDL.LU R247, [R1+0x218] ;  /* 0x0002180001f77983 */ /* 0x000f280000300800 */
[----:B--2---:R-:W2:Y:S04]  /*60f20*/  LDL.LU R248, [R1+0x198] ;  /* 0x0001980001f87983 */ /* 0x004ea80000300800 */
[----:B---3--:R-:W-:Y:S04]  /*60f30*/  @P4 STG.E desc[UR14][R192.64], R214 ;  /* 0x000000d6c0004986 */ /* 0x008fe8000c10190e */
[----:B------:R-:W-:Y:S04]  /*60f40*/  @P5 STG.E desc[UR14][R12.64], R215 ;  /* 0x000000d70c005986 */ /* 0x000fe8000c10190e */
[----:B------:R1:W-:Y:S04]  /*60f50*/  @P6 STG.E desc[UR14][R212.64], R249 ;  /* 0x000000f9d4006986 */ /* 0x0003e8000c10190e */
[----:B-1----:R-:W3:Y:S01]  /*60f60*/  LDL.LU R249, [R1+0x18] ;  /* 0x0000180001f97983 */ /* 0x002ee20000300800 */
[----:B------:R-:W-:-:S02]  /*60f70*/  ISETP.LT.AND P2, PT, R250, UR6, !P0 ;  /* 0x00000006fa007c0c */ /* 0x000fc4000c741270 */
[----:B------:R-:W-:Y:S02]  /*60f80*/  ISETP.LT.AND P3, PT, R179, UR8, !P1 ;  /* 0x00000008b3007c0c */ /* 0x000fe4000cf61270 */
[----:B------:R-:W-:Y:S01]  /*60f90*/  ISETP.LT.AND P4, PT, R191, UR10, !P1 ;  /* 0x0000000abf007c0c */ /* 0x000fe2000cf81270 */
[C---:B------:R-:W-:Y:S01]  /*60fa0*/  VIADD R12, R0.reuse, UR4 ;  /* 0x00000004000c7c36 */ /* 0x040fe20008000000 */
[----:B------:R-:W-:Y:S01]  /*60fb0*/  IADD3 R13, R163, 0x16, RZ ;  /* 0x00000016a30d7810 */ /* 0x000fe20007ffe0ff */
[----:B------:R-:W-:Y:S01]  /*60fc0*/  IMAD.WIDE R214, R0, 0x4, R40 ;  /* 0x0000000400d67825 */ /* 0x000fe200078e0228 */
[----:B------:R-:W-:Y:S01]  /*60fd0*/  ULDC UR4, c[0x0][0x22c] ;  /* 0x00008b0000047ab9 */ /* 0x000fe20000000800 */
[----:B------:R-:W-:Y:S01]  /*60fe0*/  ISETP.LT.AND P5, PT, R199, UR12, !P1 ;  /* 0x0000000cc7007c0c */ /* 0x000fe2000cfa1270 */
[----:B------:R-:W-:Y:S01]  /*60ff0*/  ULDC UR6, c[0x0][0x228] ;  /* 0x00008a0000067ab9 */ /* 0x000fe20000000800 */
[C---:B------:R-:W-:Y:S01]  /*61000*/  IMAD.WIDE R212, R12.reuse, 0x4, R244 ;  /* 0x000000040cd47825 */ /* 0x040fe200078e02f4 */
[----:B------:R-:W-:Y:S01]  /*61010*/  ISETP.GE.AND P0, PT, R13, UR4, PT ;  /* 0x000000040d007c0c */ /* 0x000fe2000bf06270 */
[----:B------:R-:W-:Y:S01]  /*61020*/  ULDC UR8, c[0x0][0x228] ;  /* 0x00008a0000087ab9 */ /* 0x000fe20000000800 */
[----:B------:R-:W-:Y:S01]  /*61030*/  ISETP.LT.AND P6, PT, R227, UR16, !P1 ;  /* 0x00000010e3007c0c */ /* 0x000fe2000cfc1270 */
[C---:B------:R-:W-:Y:S01]  /*61040*/  IMAD.WIDE R200, R12.reuse, 0x4, R242 ;  /* 0x000000040cc87825 */ /* 0x040fe200078e02f2 */
[----:B------:R1:W-:Y:S01]  /*61050*/  @P2 STG.E desc[UR14][R214.64], R220 ;  /* 0x000000dcd6002986 */ /* 0x0003e2000c10190e */
[----:B------:R-:W-:Y:S01]  /*61060*/  ULDC UR4, c[0x0][0x228] ;  /* 0x00008a0000047ab9 */ /* 0x000fe20000000800 */
[----:B------:R-:W-:Y:S01]  /*61070*/  ULDC UR10, c[0x0][0x228] ;  /* 0x00008a00000a7ab9 */ /* 0x000fe20000000800 */
[C---:B------:R-:W-:Y:S01]  /*61080*/  IMAD.WIDE R192, R12.reuse, 0x4, R2 ;  /* 0x000000040cc07825 */ /* 0x040fe200078e0202 */
[----:B------:R1:W-:Y:S01]  /*61090*/  @P3 STG.E desc[UR14][R212.64], R221 ;  /* 0x000000ddd4003986 */ /* 0x0003e2000c10190e */
[----:B------:R-:W-:Y:S01]  /*610a0*/  ULDC UR12, c[0x0][0x228] ;  /* 0x00008a00000c7ab9 */ /* 0x000fe20000000800 */
[----:B------:R-:W-:Y:S01]  /*610b0*/  ULDC UR16, c[0x0][0x228] ;  /* 0x00008a0000107ab9 */ /* 0x000fe20000000800 */
[C---:B-1----:R-:W-:Y:S01]  /*610c0*/  IMAD.WIDE R214, R12.reuse, 0x4, R240 ;  /* 0x000000040cd67825 */ /* 0x042fe200078e02f0 */
[----:B------:R-:W3:Y:S03]  /*610d0*/  LDL.LU R221, [R1+0x57c] ;  /* 0x00057c0001dd7983 */ /* 0x000ee60000300800 */
[----:B------:R-:W-:Y:S01]  /*610e0*/  IMAD.WIDE R212, R12, 0x4, R234 ;  /* 0x000000040cd47825 */ /* 0x000fe200078e02ea */
[----:B----4-:R1:W-:Y:S01]  /*610f0*/  @P4 STG.E desc[UR14][R200.64], R246 ;  /* 0x000000f6c8004986 */ /* 0x0103e2000c10190e */
[----:B------:R-:W-:Y:S01]  /*61100*/  ISETP.LT.AND P4, PT, R219, UR4, !P1 ;  /* 0x00000004db007c0c */ /* 0x000fe2000cf81270 */
[----:B------:R-:W-:-:S02]  /*61110*/  ULDC UR4, c[0x0][0x248] ;  /* 0x0000920000047ab9 */ /* 0x000fc40000000800 */
[----:B-1----:R-:W4:Y:S04]  /*61120*/  LDL.LU R246, [R1+0x3fc] ;  /* 0x0003fc0001f67983 */ /* 0x002f280000300800 */
[----:B------:R1:W-:Y:S04]  /*61130*/  @P5 STG.E desc[UR14][R192.64], R247 ;  /* 0x000000f7c0005986 */ /* 0x0003e8000c10190e */
[----:B--2---:R-:W-:Y:S04]  /*61140*/  @P6 STG.E desc[UR14][R214.64], R248 ;  /* 0x000000f8d6006986 */ /* 0x004fe8000c10190e */
[----:B-1----:R-:W2:Y:S04]  /*61150*/  LDL.LU R247, [R1+0x6fc] ;  /* 0x0006fc0001f77983 */ /* 0x002ea80000300800 */
[----:B---3--:R1:W-:Y:S04]  /*61160*/  @P4 STG.E desc[UR14][R212.64], R249 ;  /* 0x000000f9d4004986 */ /* 0x0083e8000c10190e */
[----:B-1----:R-:W3:Y:S01]  /*61170*/  LDL.LU R249, [R1+0x67c] ;  /* 0x00067c0001f97983 */ /* 0x002ee20000300800 */
[----:B------:R-:W-:-:S02]  /*61180*/  ISETP.LT.AND P3, PT, R211, UR6, !P1 ;  /* 0x00000006d3007c0c */ /* 0x000fc4000cf61270 */
[----:B------:R-:W-:Y:S01]  /*61190*/  ISETP.LT.AND P2, PT, R251, UR8, !P1 ;  /* 0x00000008fb007c0c */ /* 0x000fe2000cf41270 */
[----:B------:R-:W-:Y:S01]  /*611a0*/  IMAD.WIDE R192, R12, 0x4, R232 ;  /* 0x000000040cc07825 */ /* 0x000fe200078e02e8 */
[----:B------:R-:W-:Y:S01]  /*611b0*/  ISETP.LT.AND P1, PT, R250, UR10, !P1 ;  /* 0x0000000afa007c0c */ /* 0x000fe2000cf21270 */
[----:B------:R-:W-:Y:S01]  /*611c0*/  ULDC UR6, c[0x0][0x228] ;  /* 0x00008a0000067ab9 */ /* 0x000fe20000000800 */
[----:B------:R-:W-:Y:S01]  /*611d0*/  ISETP.LT.AND P5, PT, R179, UR12, !P0 ;  /* 0x0000000cb3007c0c */ /* 0x000fe2000c7a1270 */
[C---:B------:R-:W-:Y:S01]  /*611e0*/  IMAD.WIDE R200, R12.reuse, 0x4, R42 ;  /* 0x000000040cc87825 */ /* 0x040fe200078e022a */
[----:B------:R-:W-:Y:S01]  /*611f0*/  IADD3 R0, R12, UR4, RZ ;  /* 0x000000040c007c10 */ /* 0x000fe2000fffe0ff */
[----:B------:R-:W-:Y:S01]  /*61200*/  ULDC UR4, c[0x0][0x228] ;  /* 0x00008a0000047ab9 */ /* 0x000fe20000000800 */
[----:B------:R-:W-:Y:S01]  /*61210*/  ISETP.LT.AND P6, PT, R191, UR6, !P0 ;  /* 0x00000006bf007c0c */ /* 0x000fe2000c7c1270 */
[----:B------:R-:W3:Y:S01]  /*61220*/  LDL.LU R222, [R1+0x60c] ;  /* 0x00060c0001de7983 */ /* 0x000ee20000300800 */
[----:B------:R-:W-:Y:S01]  /*61230*/  ULDC UR6, c[0x0][0x228] ;  /* 0x00008a0000067ab9 */ /* 0x000fe20000000800 */
[----:B------:R-:W-:-:S02]  /*61240*/  ULDC UR8, c[0x0][0x228] ;  /* 0x00008a0000087ab9 */ /* 0x000fc40000000800 */
[----:B------:R1:W-:Y:S01]  /*61250*/  @P3 STG.E desc[UR14][R192.64], R202 ;  /* 0x000000cac0003986 */ /* 0x0003e2000c10190e */
[----:B------:R-:W-:Y:S01]  /*61260*/  IMAD.WIDE R12, R12, 0x4, R40 ;  /* 0x000000040c0c7825 */ /* 0x000fe200078e0228 */
[----:B------:R-:W-:Y:S01]  /*61270*/  ISETP.LT.AND P3, PT, R227, UR6, !P0 ;  /* 0x00000006e3007c0c */ /* 0x000fe2000c761270 */
[----:B------:R-:W-:Y:S01]  /*61280*/  ULDC UR10, c[0x0][0x228] ;  /* 0x00008a00000a7ab9 */ /* 0x000fe20000000800 */
[----:B------:R1:W-:Y:S01]  /*61290*/  @P2 STG.E desc[UR14][R200.64], R194 ;  /* 0x000000c2c8002986 */ /* 0x0003e2000c10190e */
[----:B------:R-:W-:Y:S01]  /*612a0*/  ISETP.LT.AND P2, PT, R199, UR4, !P0 ;  /* 0x00000004c7007c0c */ /* 0x000fe2000c741270 */
[C---:B------:R-:W-:Y:S01]  /*612b0*/  IMAD.WIDE R212, R0.reuse, 0x4, R244 ;  /* 0x0000000400d47825 */ /* 0x040fe200078e02f4 */
[----:B------:R-:W-:Y:S01]  /*612c0*/  ULDC UR4, c[0x0][0x228] ;  /* 0x00008a0000047ab9 */ /* 0x000fe20000000800 */
[----:B------:R-:W3:Y:S01]  /*612d0*/  LDL.LU R223, [R1+0x4dc] ;  /* 0x0004dc0001df7983 */ /* 0x000ee20000300800 */
[----:B------:R-:W-:Y:S01]  /*612e0*/  ISETP.LT.AND P4, PT, R219, UR8, !P0 ;  /* 0x00000008db007c0c */ /* 0x000fe2000c781270 */
[----:B------:R-:W-:Y:S01]  /*612f0*/  ULDC UR6, c[0x0][0x228] ;  /* 0x00008a0000067ab9 */ /* 0x000fe20000000800 */
[----:B------:R-:W-:Y:S01]  /*61300*/  ULDC UR8, c[0x0][0x228] ;  /* 0x00008a0000087ab9 */ /* 0x000fe20000000800 */
[----:B------:R-:W3:Y:S01]  /*61310*/  LDL.LU R248, [R1+0x37c] ;  /* 0x00037c0001f87983 */ /* 0x000ee20000300800 */
[----:B-1----:R-:W-:Y:S01]  /*61320*/  IMAD.WIDE R192, R0, 0x4, R242 ;  /* 0x0000000400c07825 */ /* 0x002fe200078e02f2 */
[----:B------:R-:W-:-:S02]  /*61330*/  ULDC UR12, c[0x0][0x228] ;  /* 0x00008a00000c7ab9 */ /* 0x000fc40000000800 */
[----:B------:R-:W-:Y:S01]  /*61340*/  @P1 STG.E desc[UR14][R12.64], R14 ;  /* 0x0000000e0c001986 */ /* 0x000fe2000c10190e */
[----:B------:R-:W-:-:S03]  /*61350*/  IMAD.WIDE R200, R0, 0x4, R240 ;  /* 0x0000000400c87825 */ /* 0x000fc600078e02f0 */
[----:B------:R1:W-:Y:S04]  /*61360*/  @P5 STG.E desc[UR14][R212.64], R221 ;  /* 0x000000ddd4005986 */ /* 0x0003e8000c10190e */
[----:B------:R-:W3:Y:S01]  /*61370*/  LDL.LU R220, [R1+0x4cc] ;  /* 0x0004cc0001dc7983 */ /* 0x000ee20000300800 */
[----:B-1----:R-:W-:-:S03]  /*61380*/  IMAD.WIDE R212, R0, 0x4, R2 ;  /* 0x0000000400d47825 */ /* 0x002fc600078e0202 */
[----:B------:R-:W3:Y:S04]  /*61390*/  LDL.LU R221, [R1+0x32c] ;  /* 0x00032c0001dd7983 */ /* 0x000ee80000300800 */
[----:B----4-:R1:W-:Y:S04]  /*613a0*/  @P6 STG.E desc[UR14][R192.64], R246 ;  /* 0x000000f6c0006986 */ /* 0x0103e8000c10190e */
[----:B-1----:R-:W4:Y:S04]  /*613b0*/  LDL.LU R246, [R1+0x29c] ;  /* 0x00029c0001f67983 */ /* 0x002f280000300800 */
[----:B--2---:R1:W-:Y:S04]  /*613c0*/  @P2 STG.E desc[UR14][R212.64], R247 ;  /* 0x000000f7d4002986 */ /* 0x0043e8000c10190e */
[----:B-1----:R-:W2:Y:S04]  /*613d0*/  LDL.LU R247, [R1+0x21c] ;  /* 0x00021c0001f77983 */ /* 0x002ea80000300800 */
[----:B---3--:R1:W-:Y:S04]  /*613e0*/  @P3 STG.E desc[UR14][R200.64], R249 ;  /* 0x000000f9c8003986 */ /* 0x0083e8000c10190e */
[----:B-1----:R-:W3:Y:S01]  /*613f0*/  LDL.LU R249, [R1+0x19c] ;  /* 0x00019c0001f97983 */ /* 0x002ee20000300800 */
[----:B------:R-:W-:Y:S01]  /*61400*/  ISETP.LT.AND P5, PT, R211, UR10, !P0 ;  /* 0x0000000ad3007c0c */ /* 0x000fe2000c7a1270 */
[----:B------:R-:W-:Y:S01]  /*61410*/  VIADD R12, R163, 0x17 ;  /* 0x00000017a30c7836 */ /* 0x000fe20000000000 */
[----:B------:R-:W-:Y:S01]  /*61420*/  ISETP.LT.AND P6, PT, R251, UR4, !P0 ;  /* 0x00000004fb007c0c */ /* 0x000fe2000c7c1270 */
[----:B------:R-:W-:Y:S01]  /*61430*/  ULDC UR4, c[0x0][0x22c] ;  /* 0x00008b0000047ab9 */ /* 0x000fe20000000800 */
[----:B------:R-:W-:Y:S01]  /*61440*/  IMAD.WIDE R192, R0, 0x4, R234 ;  /* 0x0000000400c07825 */ /* 0x000fe200078e02ea */
[----:B------:R-:W-:Y:S01]  /*61450*/  ISETP.LT.AND P2, PT, R250, UR6, !P0 ;  /* 0x00000006fa007c0c */ /* 0x000fe2000c741270 */
[----:B------:R-:W-:Y:S01]  /*61460*/  ULDC UR10, c[0x0][0x228] ;  /* 0x00008a00000a7ab9 */ /* 0x000fe20000000800 */
[----:B------:R-:W-:Y:S01]  /*61470*/  ISETP.GE.AND P1, PT, R12, UR4, PT ;  /* 0x000000040c007c0c */ /* 0x000fe2000bf26270 */
[----:B------:R-:W-:Y:S01]  /*61480*/  IMAD.WIDE R12, R0, 0x4, R232 ;  /* 0x00000004000c7825 */ /* 0x000fe200078e02e8 */
[----:B------:R-:W-:Y:S01]  /*61490*/  @P4 STG.E desc[UR14][R192.64], R222 ;  /* 0x000000dec0004986 */ /* 0x000fe2000c10190e */
[----:B------:R-:W-:-:S02]  /*614a0*/  ULDC UR4, c[0x0][0x248] ;  /* 0x0000920000047ab9 */ /* 0x000fc40000000800 */
[C---:B------:R-:W-:Y:S01]  /*614b0*/  IMAD.WIDE R212, R0.reuse, 0x4, R42 ;  /* 0x0000000400d47825 */ /* 0x040fe200078e022a */
[----:B------:R-:W-:Y:S01]  /*614c0*/  ISETP.LT.AND P3, PT, R179, UR8, !P1 ;  /* 0x00000008b3007c0c */ /* 0x000fe2000cf61270 */
[----:B------:R1:W-:Y:S01]  /*614d0*/  @P5 STG.E desc[UR14][R12.64], R223 ;  /* 0x000000df0c005986 */ /* 0x0003e2000c10190e */
[----:B------:R-:W-:Y:S01]  /*614e0*/  ISETP.LT.AND P4, PT, R191, UR10, !P1 ;  /* 0x0000000abf007c0c */ /* 0x000fe2000cf81270 */
[----:B------:R-:W-:Y:S01]  /*614f0*/  VIADD R14, R0, UR4 ;  /* 0x00000004000e7c36 */ /* 0x000fe20008000000 */
[----:B------:R-:W-:Y:S01]  /*61500*/  ISETP.LT.AND P5, PT, R199, UR12, !P1 ;  /* 0x0000000cc7007c0c */ /* 0x000fe2000cfa1270 */
[----:B------:R1:W-:Y:S01]  /*61510*/  @P6 STG.E desc[UR14][R212.64], R248 ;  /* 0x000000f8d4006986 */ /* 0x0003e2000c10190e */
[----:B------:R-:W-:Y:S01]  /*61520*/  ISETP.LT.AND P6, PT, R227, UR16, !P1 ;  /* 0x00000010e3007c0c */ /* 0x000fe2000cfc1270 */
[----:B------:R-:W-:Y:S01]  /*61530*/  ULDC UR4, c[0x0][0x22c] ;  /* 0x00008b0000047ab9 */ /* 0x000fe20000000800 */
[C---:B------:R-:W-:Y:S01]  /*61540*/  IMAD.WIDE R200, R14.reuse, 0x4, R244 ;  /* 0x000000040ec87825 */ /* 0x040fe200078e02f4 */
[----:B------:R-:W-:Y:S01]  /*61550*/  ULDC UR6, c[0x0][0x228] ;  /* 0x00008a0000067ab9 */ /* 0x000fe20000000800 */
[----:B------:R-:W-:Y:S01]  /*61560*/  ULDC UR8, c[0x0][0x228] ;  /* 0x00008a0000087ab9 */ /* 0x000fe20000000800 */
[----:B------:R-:W-:Y:S01]  /*61570*/  ULDC UR10, c[0x0][0x228] ;  /* 0x00008a00000a7ab9 */ /* 0x000fe20000000800 */
[----:B-1----:R-:W-:Y:S01]  /*61580*/  IADD3 R12, R163, 0x18, RZ ;  /* 0x00000018a30c7810 */ /* 0x002fe20007ffe0ff */
[----:B------:R-:W-:Y:S01]  /*61590*/  IMAD.WIDE R192, R14, 0x4, R242 ;  /* 0x000000040ec07825 */ /* 0x000fe200078e02f2 */
[----:B------:R-:W-:Y:S01]  /*615a0*/  ULDC UR12, c[0x0][0x228] ;  /* 0x00008a00000c7ab9 */ /* 0x000fe20000000800 */
[----:B------:R-:W-:Y:S01]  /*615b0*/  ULDC UR16, c[0x0][0x228] ;  /* 0x00008a0000107ab9 */ /* 0x000fe20000000800 */
[----:B------:R-:W3:Y:S01]  /*615c0*/  LDL.LU R248, [R1+0x1c] ;  /* 0x00001c0001f87983 */ /* 0x000ee20000300800 */
[----:B------:R-:W-:Y:S01]  /*615d0*/  IMAD.WIDE R212, R0, 0x4, R40 ;  /* 0x0000000400d47825 */ /* 0x000fe200078e0228 */
[----:B------:R-:W-:Y:S01]  /*615e0*/  ISETP.GE.AND P0, PT, R12, UR4, PT ;  /* 0x000000040c007c0c */ /* 0x000fe2000bf06270 */
[----:B------:R-:W-:Y:S01]  /*615f0*/  ULDC UR4, c[0x0][0x228] ;  /* 0x00008a0000047ab9 */ /* 0x000fe20000000800 */
[----:B------:R-:W3:Y:S01]  /*61600*/  LDL.LU R223, [R1+0x4b0] ;  /* 0x0004b00001df7983 */ /* 0x000ee20000300800 */
[----:B------:R-:W-:-:S03]  /*61610*/  IMAD.WIDE R12, R14, 0x4, R2 ;  /* 0x000000040e0c7825 */ /* 0x000fc600078e0202 */
[----:B------:R1:W-:Y:S04]  /*61620*/  @P2 STG.E desc[UR14][R212.64], R220 ;  /* 0x000000dcd4002986 */ /* 0x0003e8000c10190e */
[----:B------:R-:W-:Y:S01]  /*61630*/  @P3 STG.E desc[UR14][R200.64], R221 ;  /* 0x000000ddc8003986 */ /* 0x000fe2000c10190e */
[----:B-1----:R-:W-:-:S03]  /*61640*/  IMAD.WIDE R212, R14, 0x4, R240 ;  /* 0x000000040ed47825 */ /* 0x002fc600078e02f0 */
[----:B----4-:R-:W-:Y:S04]  /*61650*/  @P4 STG.E desc[UR14][R192.64], R246 ;  /* 0x000000f6c0004986 */ /* 0x010fe8000c10190e */
[----:B--2---:R-:W-:Y:S04]  /*61660*/  @P5 STG.E desc[UR14][R12.64], R247 ;  /* 0x000000f70c005986 */ /* 0x004fe8000c10190e */
[----:B---3--:R1:W-:Y:S04]  /*61670*/  @P6 STG.E desc[UR14][R212.64], R249 ;  /* 0x000000f9d4006986 */ /* 0x0083e8000c10190e */
[----:B-1----:R-:W2:Y:S01]  /*61680*/  LDL.LU R249, [R1+0x400] ;  /* 0x0004000001f97983 */ /* 0x002ea20000300800 */
[----:B------:R-:W-:Y:S01]  /*61690*/  ISETP.LT.AND P4, PT, R219, UR4, !P1 ;  /* 0x00000004db007c0c */ /* 0x000fe2000cf81270 */
[----:B------:R-:W-:-:S02]  /*616a0*/  ULDC UR4, c[0x0][0x248] ;  /* 0x0000920000047ab9 */ /* 0x000fc40000000800 */
[----:B------:R-:W3:Y:S01]  /*616b0*/  LDL.LU R221, [R1+0x6e0] ;  /* 0x0006e00001dd7983 */ /* 0x000ee20000300800 */
[----:B------:R-:W-:Y:S01]  /*616c0*/  ISETP.LT.AND P3, PT, R211, UR6, !P1 ;  /* 0x00000006d3007c0c */ /* 0x000fe2000cf61270 */
[----:B------:R-:W-:Y:S01]  /*616d0*/  ULDC UR6, c[0x0][0x228] ;  /* 0x00008a0000067ab9 */ /* 0x000fe20000000800 */
[----:B------:R-:W-:Y:S01]  /*616e0*/  ISETP.LT.AND P2, PT, R251, UR8, !P1 ;  /* 0x00000008fb007c0c */ /* 0x000fe2000cf41270 */
[----:B------:R-:W4:Y:S01]  /*616f0*/  LDL.LU R246, [R1+0x660] ;  /* 0x0006600001f67983 */ /* 0x000f220000300800 */
[----:B------:R-:W-:Y:S01]  /*61700*/  ISETP.LT.AND P1, PT, R250, UR10, !P1 ;  /* 0x0000000afa007c0c */ /* 0x000fe2000cf21270 */
[C---:B------:R-:W-:Y:S01]  /*61710*/  IMAD.WIDE R12, R14.reuse, 0x4, R234 ;  /* 0x000000040e0c7825 */ /* 0x040fe200078e02ea */
[----:B------:R-:W-:Y:S01]  /*61720*/  ISETP.LT.AND P5, PT, R179, UR12, !P0 ;  /* 0x0000000cb3007c0c */ /* 0x000fe2000c7a1270 */
[----:B------:R-:W4:Y:S01]  /*61730*/  LDL.LU R220, [R1+0x5f0] ;  /* 0x0005f00001dc7983 */ /* 0x000f220000300800 */
[----:B------:R-:W-:Y:S01]  /*61740*/  ISETP.LT.AND P6, PT, R191, UR6, !P0 ;  /* 0x00000006bf007c0c */ /* 0x000fe2000c7c1270 */
[C---:B------:R-:W-:Y:S01]  /*61750*/  IMAD.WIDE R192, R14.reuse, 0x4, R232 ;  /* 0x000000040ec07825 */ /* 0x040fe200078e02e8 */
[C---:B------:R-:W-:Y:S01]  /*61760*/  IADD3 R0, R14.reuse, UR4, RZ ;  /* 0x000000040e007c10 */ /* 0x040fe2000fffe0ff */
[----:B------:R-:W4:Y:S01]  /*61770*/  LDL.LU R247, [R1+0x560] ;  /* 0x0005600001f77983 */ /* 0x000f220000300800 */
[----:B------:R-:W-:Y:S01]  /*61780*/  ULDC UR4, c[0x0][0x228] ;  /* 0x00008a0000047ab9 */ /* 0x000fe20000000800 */
[----:B------:R-:W-:Y:S01]  /*61790*/  IMAD.WIDE R200, R14, 0x4, R42 ;  /* 0x000000040ec87825 */ /* 0x000fe200078e022a */
[----:B------:R-:W-:Y:S01]  /*617a0*/  ULDC UR6, c[0x0][0x228] ;  /* 0x00008a0000067ab9 */ /* 0x000fe20000000800 */
[----:B------:R1:W-:Y:S01]  /*617b0*/  @P4 STG.E desc[UR14][R12.64], R248 ;  /* 0x000000f80c004986 */ /* 0x0003e2000c10190e */
[----:B------:R-:W-:Y:S01]  /*617c0*/  ULDC UR8, c[0x0][0x228] ;  /* 0x00008a0000087ab9 */ /* 0x000fe20000000800 */
[----:B------:R-:W-:Y:S01]  /*617d0*/  IMAD.WIDE R212, R0, 0x4, R244 ;  /* 0x0000000400d47825 */ /* 0x000fe200078e02f4 */
[----:B------:R-:W-:Y:S01]  /*617e0*/  ULDC UR10, c[0x0][0x228] ;  /* 0x00008a00000a7ab9 */ /* 0x000fe20000000800 */
[----:B------:R1:W-:Y:S01]  /*617f0*/  @P3 STG.E desc[UR14][R192.64], R203 ;  /* 0x000000cbc0003986 */ /* 0x0003e2000c10190e */
[----:B------:R-:W-:-:S03]  /*61800*/  ULDC UR12, c[0x0][0x228] ;  /* 0x00008a00000c7ab9 */ /* 0x000fc60000000800 */
[----:B------:R-:W-:Y:S04]  /*61810*/  @P2 STG.E desc[UR14][R200.64], R195 ;  /* 0x000000c3c8002986 */ /* 0x000fe8000c10190e */
[----:B-1----:R-:W4:Y:S01]  /*61820*/  LDL.LU R248, [R1+0x380] ;  /* 0x0003800001f87983 */ /* 0x002f220000300800 */
[----:B------:R-:W-:-:S04]  /*61830*/  IMAD.WIDE R12, R14, 0x4, R40 ;  /* 0x000000040e0c7825 */ /* 0x000fc800078e0228 */
[----:B------:R-:W-:Y:S01]  /*61840*/  IMAD.WIDE R192, R0, 0x4, R242 ;  /* 0x0000000400c07825 */ /* 0x000fe200078e02f2 */
[----:B------:R-:W-:Y:S04]  /*61850*/  @P1 STG.E desc[UR14][R12.64], R15 ;  /* 0x0000000f0c001986 */ /* 0x000fe8000c10190e */
[----:B------:R-:W-:Y:S04]  /*61860*/  @P5 STG.E desc[UR14][R212.64], R223 ;  /* 0x000000dfd4005986 */ /* 0x000fe8000c10190e */
[----:B--2---:R1:W-:Y:S04]  /*61870*/  @P6 STG.E desc[UR14][R192.64], R249 ;  /* 0x000000f9c0006986 */ /* 0x0043e8000c10190e */
[----:B-1----:R-:W2:Y:S01]  /*61880*/  LDL.LU R249, [R1+0x4a0] ;  /* 0x0004a00001f97983 */ /* 0x002ea20000300800 */
[----:B------:R-:W-:-:S02]  /*61890*/  ISETP.LT.AND P2, PT, R199, UR4, !P0 ;  /* 0x00000004c7007c0c */ /* 0x000fc4000c741270 */
[----:B------:R-:W-:Y:S01]  /*618a0*/  ISETP.LT.AND P3, PT, R227, UR6, !P0 ;  /* 0x00000006e3007c0c */ /* 0x000fe2000c761270 */
[C---:B------:R-:W-:Y:S01]  /*618b0*/  IMAD.WIDE R194, R0.reuse, 0x4, R2 ;  /* 0x0000000400c27825 */ /* 0x040fe200078e0202 */
[----:B------:R-:W-:Y:S01]  /*618c0*/  ISETP.LT.AND P4, PT, R219, UR8, !P0 ;  /* 0x00000008db007c0c */ /* 0x000fe2000c781270 */
[----:B------:R-:W-:Y:S01]  /*618d0*/  ULDC UR4, c[0x0][0x228] ;  /* 0x00008a0000047ab9 */ /* 0x000fe20000000800 */
[----:B------:R-:W-:Y:S01]  /*618e0*/  ISETP.LT.AND P5, PT, R211, UR10, !P0 ;  /* 0x0000000ad3007c0c */ /* 0x000fe2000c7a1270 */
[----:B------:R-:W-:Y:S01]  /*618f0*/  VIADD R12, R163, 0x19 ;  /* 0x00000019a30c7836 */ /* 0x000fe20000000000 */
[----:B------:R-:W2:Y:S01]  /*61900*/  LDL.LU R223, [R1+0x310] ;  /* 0x0003100001df7983 */ /* 0x000ea20000300800 */
[----:B------:R-:W-:Y:S01]  /*61910*/  IMAD.WIDE R192, R0, 0x4, R240 ;  /* 0x0000000400c07825 */ /* 0x000fe200078e02f0 */
[----:B------:R-:W-:Y:S01]  /*61920*/  ISETP.LT.AND P6, PT, R251, UR4, !P0 ;  /* 0x00000004fb007c0c */ /* 0x000fe2000c7c1270 */
[----:B------:R-:W-:Y:S01]  /*61930*/  ULDC UR4, c[0x0][0x22c] ;  /* 0x00008b0000047ab9 */ /* 0x000fe20000000800 */
[----:B------:R-:W-:Y:S01]  /*61940*/  ULDC UR6, c[0x0][0x228] ;  /* 0x00008a0000067ab9 */ /* 0x000fe20000000800 */
[----:B---3--:R1:W-:Y:S01]  /*61950*/  @P2 STG.E desc[UR14][R194.64], R221 ;  /* 0x000000ddc2002986 */ /* 0x0083e2000c10190e */
[----:B------:R-:W-:Y:S01]  /*61960*/  ISETP.GE.AND P1, PT, R12, UR4, PT ;  /* 0x000000040c007c0c */ /* 0x000fe2000bf26270 */
[----:B------:R-:W-:Y:S01]  /*61970*/  IMAD.WIDE R14, R0, 0x4, R234 ;  /* 0x00000004000e7825 */ /* 0x000fe200078e02ea */
[----:B------:R-:W-:Y:S01]  /*61980*/  ISETP.LT.AND P2, PT, R250, UR6, !P0 ;  /* 0x00000006fa007c0c */ /* 0x000fe2000c741270 */
[----:B----4-:R3:W-:Y:S01]  /*61990*/  @P3 STG.E desc[UR14][R192.64], R246 ;  /* 0x000000f6c0003986 */ /* 0x0107e2000c10190e */
[----:B------:R-:W-:Y:S01]  /*619a0*/  ULDC UR8, c[0x0][0x228] ;  /* 0x00008a0000087ab9 */ /* 0x000fe20000000800 */
[C---:B------:R-:W-:Y:S01]  /*619b0*/  IMAD.WIDE R12, R0.reuse, 0x4, R232 ;  /* 0x00000004000c7825 */ /* 0x040fe200078e02e8 */
[----:B------:R-:W-:Y:S01]  /*619c0*/  ULDC UR10, c[0x0][0x228] ;  /* 0x00008a00000a7ab9 */ /* 0x000fe20000000800 */
[----:B-1----:R-:W4:Y:S02]  /*619d0*/  LDL.LU R221, [R1+0x280] ;  /* 0x0002800001dd7983 */ /* 0x002f240000300800 */
[C---:B------:R-:W-:Y:S01]  /*619e0*/  IMAD.WIDE R194, R0.reuse, 0x4, R42 ;  /* 0x0000000400c27825 */ /* 0x040fe200078e022a */
[----:B------:R-:W-:Y:S01]  /*619f0*/  ULDC UR4, c[0x0][0x248] ;  /* 0x0000920000047ab9 */ /* 0x000fe20000000800 */
[----:B------:R-:W-:Y:S01]  /*61a00*/  ULDC UR6, c[0x0][0x228] ;  /* 0x00008a0000067ab9 */ /* 0x000fe20000000800 */
[----:B---3--:R-:W3:Y:S04]  /*61a10*/  LDL.LU R246, [R1+0x200] ;  /* 0x0002000001f67983 */ /* 0x008ee80000300800 */
[----:B------:R-:W-:Y:S04]  /*61a20*/  @P4 STG.E desc[UR14][R14.64], R220 ;  /* 0x000000dc0e004986 */ /* 0x000fe8000c10190e */
[----:B------:R1:W-:Y:S04]  /*61a30*/  @P5 STG.E desc[UR14][R12.64], R247 ;  /* 0x000000f70c005986 */ /* 0x0003e8000c10190e */
[----:B------:R1:W-:Y:S04]  /*61a40*/  @P6 STG.E desc[UR14][R194.64], R248 ;  /* 0x000000f8c2006986 */ /* 0x0003e8000c10190e */
[----:B-1----:R-:W3:Y:S04]  /*61a50*/  LDL.LU R247, [R1+0xe0] ;  /* 0x0000e00001f77983 */ /* 0x002ee80000300800 */
[----:B------:R-:W3:Y:S01]  /*61a60*/  LDL.LU R248, [R1+0x180] ;  /* 0x0001800001f87983 */ /* 0x000ee20000300800 */
[----:B------:R-:W-:-:S03]  /*61a70*/  IMAD.WIDE R194, R0, 0x4, R40 ;  /* 0x0000000400c27825 */ /* 0x000fc600078e0228 */
[----:B------:R-:W3:Y:S04]  /*61a80*/  LDL.LU R220, [R1+0x50] ;  /* 0x0000500001dc7983 */ /* 0x000ee80000300800 */
[----:B--2---:R1:W-:Y:S04]  /*61a90*/  @P2 STG.E desc[UR14][R194.64], R249 ;  /* 0x000000f9c2002986 */ /* 0x0043e8000c10190e */
[----:B-1----:R-:W2:Y:S01]  /*61aa0*/  LDL.LU R249, [R1+0x30] ;  /* 0x0000300001f97983 */ /* 0x002ea20000300800 */
[----:B------:R-:W-:Y:S01]  /*61ab0*/  ISETP.LT.AND P3, PT, R179, UR8, !P1 ;  /* 0x00000008b3007c0c */ /* 0x000fe2000cf61270 */
[----:B------:R-:W-:Y:S01]  /*61ac0*/  VIADD R200, R0, UR4 ;  /* 0x0000000400c87c36 */ /* 0x000fe20008000000 */
[----:B------:R-:W-:Y:S01]  /*61ad0*/  ISETP.LT.AND P4, PT, R191, UR10, !P1 ;  /* 0x0000000abf007c0c */ /* 0x000fe2000cf81270 */
[----:B------:R-:W-:Y:S01]  /*61ae0*/  ULDC UR4, c[0x0][0x22c] ;  /* 0x00008b0000047ab9 */ /* 0x000fe20000000800 */
        /* <DEDUP_REMOVED lines=8> */
[----:B------:R-:W-:Y:S01]  /*61b70*/  ULDC UR10, c[0x0][0x228] ;  /* 0x00008a00000a7ab9 */ /* 0x000fe20000000800 */
[----:B------:R1:W-:Y:S01]  /*61b80*/  @P3 STG.E desc[UR14][R192.64], R223 ;  /* 0x000000dfc0003986 */ /* 0x0003e2000c10190e */
[----:B------:R-:W-:-:S04]  /*61b90*/  IMAD.WIDE R12, R200, 0x4, R2 ;  /* 0x00000004c80c7825 */ /* 0x000fc800078e0202 */
[C---:B------:R-:W-:Y:S01]  /*61ba0*/  IMAD.WIDE R194, R200.reuse, 0x4, R240 ;  /* 0x00000004c8c27825 */ /* 0x040fe200078e02f0 */
[----:B----4-:R-:W-:Y:S01]  /*61bb0*/  @P4 STG.E desc[UR14][R14.64], R221 ;  /* 0x000000dd0e004986 */ /* 0x010fe2000c10190e */
[----:B------:R-:W-:Y:S01]  /*61bc0*/  ISETP.LT.AND P4, PT, R219, UR4, !P1 ;  /* 0x00000004db007c0c */ /* 0x000fe2000cf81270 */
[----:B------:R-:W-:Y:S01]  /*61bd0*/  ULDC UR12, c[0x0][0x228] ;  /* 0x00008a00000c7ab9 */ /* 0x000fe20000000800 */
[----:B------:R-:W-:Y:S01]  /*61be0*/  ISETP.LT.AND P3, PT, R211, UR6, !P1 ;  /* 0x00000006d3007c0c */ /* 0x000fe2000cf61270 */
[----:B---3--:R3:W-:Y:S01]  /*61bf0*/  @P5 STG.E desc[UR14][R12.64], R246 ;  /* 0x000000f60c005986 */ /* 0x0087e2000c10190e */
[----:B------:R-:W-:Y:S01]  /*61c00*/  ISETP.LT.AND P2, PT, R251, UR8, !P1 ;  /* 0x00000008fb007c0c */ /* 0x000fe2000cf41270 */
[C---:B-1----:R-:W-:Y:S01]  /*61c10*/  IMAD.WIDE R192, R200.reuse, 0x4, R234 ;  /* 0x00000004c8c07825 */ /* 0x042fe200078e02ea */
[----:B------:R-:W-:Y:S01]  /*61c20*/  ULDC UR4, c[0x0][0x248] ;  /* 0x0000920000047ab9 */ /* 0x000fe20000000800 */
[----:B------:R-:W-:Y:S01]  /*61c30*/  ULDC UR6, c[0x0][0x228] ;  /* 0x00008a0000067ab9 */ /* 0x000fe20000000800 */
[----:B------:R-:W-:Y:S01]  /*61c40*/  ULDC UR16, c[0x0][0x228] ;  /* 0x00008a0000107ab9 */ /* 0x000fe20000000800 */
[----:B---3--:R-:W3:Y:S01]  /*61c50*/  LDL.LU R246, [R1+0x20] ;  /* 0x0000200001f67983 */ /* 0x008ee20000300800 */
[----:B------:R-:W-:-:S04]  /*61c60*/  IMAD.WIDE R12, R200, 0x4, R232 ;  /* 0x00000004c80c7825 */ /* 0x000fc800078e02e8 */
[----:B------:R-:W-:Y:S01]  /*61c70*/  IMAD.WIDE R14, R200, 0x4, R42 ;  /* 0x00000004c80e7825 */ /* 0x000fe200078e022a */
[----:B------:R-:W4:Y:S04]  /*61c80*/  LDL.LU R223, [R1+0x4b4] ;  /* 0x0004b40001df7983 */ /* 0x000f280000300800 */
[----:B------:R1:W-:Y:S01]  /*61c90*/  @P6 STG.E desc[UR14][R194.64], R247 ;  /* 0x000000f7c2006986 */ /* 0x0003e2000c10190e */
[----:B------:R-:W-:Y:S01]  /*61ca0*/  ISETP.LT.AND P5, PT, R179, UR12, !P0 ;  /* 0x0000000cb3007c0c */ /* 0x000fe2000c7a1270 */
[----:B------:R-:W-:Y:S02]  /*61cb0*/  ULDC UR8, c[0x0][0x228] ;  /* 0x00008a0000087ab9 */ /* 0x000fe40000000800 */
[----:B-1----:R-:W4:Y:S01]  /*61cc0*/  LDL.LU R247, [R1+0x404] ;  /* 0x0004040001f77983 */ /* 0x002f220000300800 */
[----:B------:R-:W-:Y:S01]  /*61cd0*/  ISETP.LT.AND P1, PT, R250, UR10, !P1 ;  /* 0x0000000afa007c0c */ /* 0x000fe2000cf21270 */
[----:B------:R-:W-:Y:S01]  /*61ce0*/  ULDC UR10, c[0x0][0x228] ;  /* 0x00008a00000a7ab9 */ /* 0x000fe20000000800 */
[----:B------:R-:W-:Y:S01]  /*61cf0*/  ISETP.LT.AND P6, PT, R191, UR6, !P0 ;  /* 0x00000006bf007c0c */ /* 0x000fe2000c7c1270 */
[----:B------:R1:W-:Y:S01]  /*61d00*/  @P4 STG.E desc[UR14][R192.64], R248 ;  /* 0x000000f8c0004986 */ /* 0x0003e2000c10190e */
[----:B------:R-:W-:Y:S01]  /*61d10*/  IADD3 R0, R200, UR4, RZ ;  /* 0x00000004c8007c10 */ /* 0x000fe2000fffe0ff */
[----:B------:R-:W-:Y:S01]  /*61d20*/  ULDC UR4, c[0x0][0x228] ;  /* 0x00008a0000047ab9 */ /* 0x000fe20000000800 */
[----:B------:R-:W-:Y:S01]  /*61d30*/  ULDC UR6, c[0x0][0x228] ;  /* 0x00008a0000067ab9 */ /* 0x000fe20000000800 */
[----:B------:R-:W4:Y:S01]  /*61d40*/  LDL.LU R221, [R1+0x6e4] ;  /* 0x0006e40001dd7983 */ /* 0x000f220000300800 */
[----:B------:R-:W-:-:S03]  /*61d50*/  ULDC UR12, c[0x0][0x228] ;  /* 0x00008a00000c7ab9 */ /* 0x000fc60000000800 */
[----:B-1----:R-:W4:Y:S04]  /*61d60*/  LDL.LU R248, [R1+0x664] ;  /* 0x0006640001f87983 */ /* 0x002f280000300800 */
[----:B------:R1:W-:Y:S04]  /*61d70*/  @P3 STG.E desc[UR14][R12.64], R220 ;  /* 0x000000dc0c003986 */ /* 0x0003e8000c10190e */
[----:B-1----:R-:W4:Y:S04]  /*61d80*/  LDL.LU R220, [R1+0x5f4] ;  /* 0x0005f40001dc7983 */ /* 0x002f280000300800 */
[----:B--2---:R1:W-:Y:S04]  /*61d90*/  @P2 STG.E desc[UR14][R14.64], R249 ;  /* 0x000000f90e002986 */ /* 0x0043e8000c10190e */
[----:B-1----:R-:W2:Y:S01]  /*61da0*/  LDL.LU R249, [R1+0x564] ;  /* 0x0005640001f97983 */ /* 0x002ea20000300800 */
[----:B------:R-:W-:Y:S01]  /*61db0*/  IMAD.WIDE R192, R200, 0x4, R40 ;  /* 0x00000004c8c07825 */ /* 0x000fe200078e0228 */
[----:B------:R-:W-:Y:S01]  /*61dc0*/  ISETP.LT.AND P2, PT, R199, UR4, !P0 ;  /* 0x00000004c7007c0c */ /* 0x000fe2000c741270 */
[----:B------:R-:W-:Y:S01]  /*61dd0*/  ULDC UR4, c[0x0][0x228] ;  /* 0x00008a0000047ab9 */ /* 0x000fe20000000800 */
[----:B------:R-:W-:Y:S01]  /*61de0*/  ISETP.LT.AND P3, PT, R227, UR6, !P0 ;  /* 0x00000006e3007c0c */ /* 0x000fe2000c761270 */
[C---:B------:R-:W-:Y:S01]  /*61df0*/  IMAD.WIDE R194, R0.reuse, 0x4, R244 ;  /* 0x0000000400c27825 */ /* 0x040fe200078e02f4 */
[----:B------:R-:W-:Y:S01]  /*61e00*/  ISETP.LT.AND P4, PT, R219, UR8, !P0 ;  /* 0x00000008db007c0c */ /* 0x000fe2000c781270 */
[----:B------:R-:W-:Y:S01]  /*61e10*/  ULDC UR6, c[0x0][0x228] ;  /* 0x00008a0000067ab9 */ /* 0x000fe20000000800 */
[----:B------:R-:W-:Y:S01]  /*61e20*/  ULDC UR8, c[0x0][0x228] ;  /* 0x00008a0000087ab9 */ /* 0x000fe20000000800 */
[----:B------:R-:W-:-:S04]  /*61e30*/  IMAD.WIDE R12, R0, 0x4, R242 ;  /* 0x00000004000c7825 */ /* 0x000fc800078e02f2 */
[C---:B------:R-:W-:Y:S01]  /*61e40*/  IMAD.WIDE R14, R0.reuse, 0x4, R234 ;  /* 0x00000004000e7825 */ /* 0x040fe200078e02ea */
[----:B---3--:R1:W-:Y:S04]  /*61e50*/  @P1 STG.E desc[UR14][R192.64], R246 ;  /* 0x000000f6c0001986 */ /* 0x0083e8000c10190e */
[----:B----4-:R3:W-:Y:S01]  /*61e60*/  @P5 STG.E desc[UR14][R194.64], R223 ;  /* 0x000000dfc2005986 */ /* 0x0107e2000c10190e */
[----:B------:R-:W-:Y:S01]  /*61e70*/  ISETP.LT.AND P5, PT, R211, UR10, !P0 ;  /* 0x0000000ad3007c0c */ /* 0x000fe2000c7a1270 */
[----:B------:R-:W-:Y:S02]  /*61e80*/  ULDC UR10, c[0x0][0x228] ;  /* 0x00008a00000a7ab9 */ /* 0x000fe40000000800 */
[----:B-1----:R-:W4:Y:S01]  /*61e90*/  LDL.LU R246, [R1+0x384] ;  /* 0x0003840001f67983 */ /* 0x002f220000300800 */
[----:B------:R-:W-:-:S04]  /*61ea0*/  IMAD.WIDE R192, R0, 0x4, R240 ;  /* 0x0000000400c07825 */ /* 0x000fc800078e02f0 */
[----:B---3--:R-:W-:Y:S01]  /*61eb0*/  IMAD.WIDE R194, R0, 0x4, R2 ;  /* 0x0000000400c27825 */ /* 0x008fe200078e0202 */
[----:B------:R1:W-:Y:S01]  /*61ec0*/  @P6 STG.E desc[UR14][R12.64], R247 ;  /* 0x000000f70c006986 */ /* 0x0003e2000c10190e */
[----:B------:R-:W-:Y:S01]  /*61ed0*/  ISETP.LT.AND P6, PT, R251, UR4, !P0 ;  /* 0x00000004fb007c0c */ /* 0x000fe2000c7c1270 */
[----:B------:R-:W-:Y:S02]  /*61ee0*/  ULDC UR4, c[0x0][0x22c] ;  /* 0x00008b0000047ab9 */ /* 0x000fe40000000800 */
[----:B------:R3:W-:Y:S01]  /*61ef0*/  @P2 STG.E desc[UR14][R194.64], R221 ;  /* 0x000000ddc2002986 */ /* 0x0007e2000c10190e */
[----:B-1----:R-:W-:-:S03]  /*61f00*/  VIADD R12, R163, 0x1b ;  /* 0x0000001ba30c7836 */ /* 0x002fc60000000000 */
[----:B------:R-:W4:Y:S04]  /*61f10*/  LDL.LU R247, [R1+0x4a4] ;  /* 0x0004a40001f77983 */ /* 0x000f280000300800 */
[----:B------:R-:W4:Y:S01]  /*61f20*/  LDL.LU R223, [R1+0x314] ;  /* 0x0003140001df7983 */ /* 0x000f220000300800 */
[----:B------:R-:W-:-:S03]  /*61f30*/  ISETP.GE.AND P1, PT, R12, UR4, PT ;  /* 0x000000040c007c0c */ /* 0x000fc6000bf26270 */
[----:B------:R1:W-:Y:S01]  /*61f40*/  @P3 STG.E desc[UR14][R192.64], R248 ;  /* 0x000000f8c0003986 */ /* 0x0003e2000c10190e */
[----:B------:R-:W-:Y:S01]  /*61f50*/  IMAD.WIDE R12, R0, 0x4, R232 ;  /* 0x00000004000c7825 */ /* 0x000fe200078e02e8 */
[----:B------:R-:W-:Y:S01]  /*61f60*/  ISETP.LT.AND P2, PT, R250, UR6, !P0 ;  /* 0x00000006fa007c0c */ /* 0x000fe2000c741270 */
[----:B------:R-:W-:Y:S01]  /*61f70*/  ULDC UR4, c[0x0][0x248] ;  /* 0x0000920000047ab9 */ /* 0x000fe20000000800 */
[----:B---3--:R-:W3:Y:S01]  /*61f80*/  LDL.LU R221, [R1+0x284] ;  /* 0x0002840001dd7983 */ /* 0x008ee20000300800 */
[----:B------:R-:W-:-:S03]  /*61f90*/  ISETP.LT.AND P3, PT, R179, UR8, !P1 ;  /* 0x00000008b3007c0c */ /* 0x000fc6000cf61270 */
[----:B------:R-:W-:Y:S01]  /*61fa0*/  @P4 STG.E desc[UR14][R14.64], R220 ;  /* 0x000000dc0e004986 */ /* 0x000fe2000c10190e */
[C---:B------:R-:W-:Y:S01]  /*61fb0*/  IMAD.WIDE R194, R0.reuse, 0x4, R42 ;  /* 0x0000000400c27825 */ /* 0x040fe200078e022a */
[----:B------:R-:W-:Y:S01]  /*61fc0*/  ULDC UR6, c[0x0][0x228] ;  /* 0x00008a0000067ab9 */ /* 0x000fe20000000800 */
[----:B------:R-:W-:Y:S01]  /*61fd0*/  ULDC UR8, c[0x0][0x228] ;  /* 0x00008a0000087ab9 */ /* 0x000fe20000000800 */
[----:B-1----:R-:W3:Y:S04]  /*61fe0*/  LDL.LU R248, [R1+0x204] ;  /* 0x0002040001f87983 */ /* 0x002ee80000300800 */
[----:B--2---:R1:W-:Y:S04]  /*61ff0*/  @P5 STG.E desc[UR14][R12.64], R249 ;  /* 0x000000f90c005986 */ /* 0x0043e8000c10190e */
[----:B-1----:R-:W2:Y:S01]  /*62000*/  LDL.LU R249, [R1+0xe4] ;  /* 0x0000e40001f97983 */ /* 0x002ea20000300800 */
[----:B------:R-:W-:Y:S01]  /*62010*/  ISETP.LT.AND P4, PT, R191, UR10, !P1 ;  /* 0x0000000abf007c0c */ /* 0x000fe2000cf81270 */
[----:B------:R-:W-:Y:S01]  /*62020*/  VIADD R200, R0, UR4 ;  /* 0x0000000400c87c36 */ /* 0x000fe20008000000 */
[----:B------:R-:W-:Y:S01]  /*62030*/  ISETP.LT.AND P5, PT, R199, UR12, !P1 ;  /* 0x0000000cc7007c0c */ /* 0x000fe2000cfa1270 */
[----:B------:R-:W-:Y:S01]  /*62040*/  ULDC UR4, c[0x0][0x22c] ;  /* 0x00008b0000047ab9 */ /* 0x000fe20000000800 */
[----:B------:R-:W-:Y:S01]  /*62050*/  IADD3 R12, R163, 0x1c, RZ ;  /* 0x0000001ca30c7810 */ /* 0x000fe20007ffe0ff */
[----:B------:R-:W-:Y:S01]  /*62060*/  IMAD.WIDE R192, R200, 0x4, R244 ;  /* 0x00000004c8c07825 */ /* 0x000fe200078e02f4 */
[----:B------:R-:W-:Y:S01]  /*62070*/  ULDC UR10, c[0x0][0x228] ;  /* 0x00008a00000a7ab9 */ /* 0x000fe20000000800 */
[----:B------:R-:W-:Y:S01]  /*62080*/  ULDC UR12, c[0x0][0x228] ;  /* 0x00008a00000c7ab9 */ /* 0x000fe20000000800 */
[----:B------:R-:W-:Y:S01]  /*62090*/  ISETP.GE.AND P0, PT, R12, UR4, PT ;  /* 0x000000040c007c0c */ /* 0x000fe2000bf06270 */
[----:B------:R-:W-:Y:S01]  /*620a0*/  IMAD.WIDE R14, R200, 0x4, R242 ;  /* 0x00000004c80e7825 */ /* 0x000fe200078e02f2 */
[----:B------:R-:W-:-:S03]  /*620b0*/  ULDC UR4, c[0x0][0x228] ;  /* 0x00008a0000047ab9 */ /* 0x000fc60000000800 */
[----:B------:R-:W-:Y:S01]  /*620c0*/  IMAD.WIDE R12, R200, 0x4, R2 ;  /* 0x00000004c80c7825 */ /* 0x000fe200078e0202 */
[----:B----4-:R1:W-:Y:S01]  /*620d0*/  @P6 STG.E desc[UR14][R194.64], R246 ;  /* 0x000000f6c2006986 */ /* 0x0103e2000c10190e */
[----:B------:R-:W-:Y:S01]  /*620e0*/  ISETP.LT.AND P6, PT, R227, UR16, !P1 ;  /* 0x00000010e3007c0c */ /* 0x000fe2000cfc1270 */
[----:B------:R-:W-:Y:S01]  /*620f0*/  ULDC UR16, c[0x0][0x228] ;  /* 0x00008a0000107ab9 */ /* 0x000fe20000000800 */
[----:B-1----:R-:W-:Y:S01]  /*62100*/  IMAD.WIDE R194, R0, 0x4, R40 ;  /* 0x0000000400c27825 */ /* 0x002fe200078e0228 */
[----:B------:R-:W4:Y:S04]  /*62110*/  LDL.LU R246, [R1+0x184] ;  /* 0x0001840001f67983 */ /* 0x000f280000300800 */
[----:B------:R-:W4:Y:S04]  /*62120*/  LDL.LU R220, [R1+0x54] ;  /* 0x0000540001dc7983 */ /* 0x000f280000300800 */
[----:B------:R1:W-:Y:S04]  /*62130*/  @P2 STG.E desc[UR14][R194.64], R247 ;  /* 0x000000f7c2002986 */ /* 0x0003e8000c10190e */
[----:B------:R-:W-:Y:S04]  /*62140*/  @P3 STG.E desc[UR14][R192.64], R223 ;  /* 0x000000dfc0003986 */ /* 0x000fe8000c10190e */
[----:B---3--:R-:W-:Y:S01]  /*62150*/  @P4 STG.E desc[UR14][R14.64], R221 ;  /* 0x000000dd0e004986 */ /* 0x008fe2000c10190e */
[----:B-1----:R-:W-:-:S03]  /*62160*/  IMAD.WIDE R194, R200, 0x4, R240 ;  /* 0x00000004c8c27825 */ /* 0x002fc600078e02f0 */
[----:B------:R-:W3:Y:S04]  /*62170*/  LDL.LU R247, [R1+0x34] ;  /* 0x0000340001f77983 */ /* 0x000ee80000300800 */
[----:B------:R1:W-:Y:S04]  /*62180*/  @P5 STG.E desc[UR14][R12.64], R248 ;  /* 0x000000f80c005986 */ /* 0x0003e8000c10190e */
[----:B-1----:R-:W3:Y:S04]  /*62190*/  LDL.LU R248, [R1+0x24] ;  /* 0x0000240001f87983 */ /* 0x002ee80000300800 */
[----:B------:R-:W3:Y:S04]  /*621a0*/  LDL.LU R223, [R1+0x4b8] ;  /* 0x0004b80001df7983 */ /* 0x000ee80000300800 */
[----:B--2---:R1:W-:Y:S04]  /*621b0*/  @P6 STG.E desc[UR14][R194.64], R249 ;  /* 0x000000f9c2006986 */ /* 0x0043e8000c10190e */
[----:B-1----:R-:W2:Y:S01]  /*621c0*/  LDL.LU R249, [R1+0x408] ;  /* 0x0004080001f97983 */ /* 0x002ea20000300800 */
[----:B------:R-:W-:-:S02]  /*621d0*/  ISETP.LT.AND P4, PT, R219, UR4, !P1 ;  /* 0x00000004db007c0c */ /* 0x000fc4000cf81270 */
[----:B------:R-:W-:Y:S01]  /*621e0*/  ISETP.LT.AND P3, PT, R211, UR6, !P1 ;  /* 0x00000006d3007c0c */ /* 0x000fe2000cf61270 */
[----:B------:R-:W2:Y:S01]  /*621f0*/  LDL.LU R221, [R1+0x6e8] ;  /* 0x0006e80001dd7983 */ /* 0x000ea20000300800 */
[----:B------:R-:W-:Y:S01]  /*62200*/  ISETP.LT.AND P2, PT, R251, UR8, !P1 ;  /* 0x00000008fb007c0c */ /* 0x000fe2000cf41270 */
[----:B------:R-:W-:Y:S01]  /*62210*/  IMAD.WIDE R192, R200, 0x4, R234 ;  /* 0x00000004c8c07825 */ /* 0x000fe200078e02ea */
[----:B------:R-:W-:Y:S01]  /*62220*/  ISETP.LT.AND P1, PT, R250, UR10, !P1 ;  /* 0x0000000afa007c0c */ /* 0x000fe2000cf21270 */
[----:B------:R-:W-:Y:S01]  /*62230*/  ULDC UR6, c[0x0][0x228] ;  /* 0x00008a0000067ab9 */ /* 0x000fe20000000800 */
[----:B------:R-:W-:Y:S01]  /*62240*/  ISETP.LT.AND P5, PT, R179, UR12, !P0 ;  /* 0x0000000cb3007c0c */ /* 0x000fe2000c7a1270 */
[C---:B------:R-:W-:Y:S01]  /*62250*/  IMAD.WIDE R12, R200.reuse, 0x4, R232 ;  /* 0x00000004c80c7825 */ /* 0x040fe200078e02e8 */
[----:B------:R-:W-:Y:S01]  /*62260*/  ULDC UR4, c[0x0][0x248] ;  /* 0x0000920000047ab9 */ /* 0x000fe20000000800 */
[----:B------:R-:W-:Y:S01]  /*62270*/  ISETP.LT.AND P6, PT, R191, UR6, !P0 ;  /* 0x00000006bf007c0c */ /* 0x000fe2000c7c1270 */
[----:B------:R-:W-:Y:S01]  /*62280*/  ULDC UR6, c[0x0][0x228] ;  /* 0x00008a0000067ab9 */ /* 0x000fe20000000800 */
[C---:B------:R-:W-:Y:S01]  /*62290*/  IMAD.WIDE R14, R200.reuse, 0x4, R42 ;  /* 0x00000004c80e7825 */ /* 0x040fe200078e022a */
[----:B------:R-:W-:Y:S01]  /*622a0*/  IADD3 R0, R200, UR4, RZ ;  /* 0x00000004c8007c10 */ /* 0x000fe2000fffe0ff */
[----:B------:R-:W-:Y:S01]  /*622b0*/  ULDC UR4, c[0x0][0x228] ;  /* 0x00008a0000047ab9 */ /* 0x000fe20000000800 */
[----:B------:R-:W-:Y:S01]  /*622c0*/  ULDC UR8, c[0x0][0x228] ;  /* 0x00008a0000087ab9 */ /* 0x000fe20000000800 */
[----:B------:R-:W-:Y:S01]  /*622d0*/  ULDC UR10, c[0x0][0x228] ;  /* 0x00008a00000a7ab9 */ /* 0x000fe20000000800 */
[----:B------:R-:W-:Y:S01]  /*622e0*/  ULDC UR12, c[0x0][0x228] ;  /* 0x00008a00000c7ab9 */ /* 0x000fe20000000800 */
[----:B----4-:R1:W-:Y:S04]  /*622f0*/  @P4 STG.E desc[UR14][R192.64], R246 ;  /* 0x000000f6c0004986 */ /* 0x0103e8000c10190e */
[----:B------:R4:W-:Y:S01]  /*62300*/  @P3 STG.E desc[UR14][R12.64], R220 ;  /* 0x000000dc0c003986 */ /* 0x0009e2000c10190e */
[----:B------:R-:W-:-:S04]  /*62310*/  IMAD.WIDE R194, R0, 0x4, R244 ;  /* 0x0000000400c27825 */ /* 0x000fc800078e02f4 */
[----:B-1----:R-:W-:Y:S01]  /*62320*/  IMAD.WIDE R192, R200, 0x4, R40 ;  /* 0x00000004c8c07825 */ /* 0x002fe200078e0228 */
[----:B------:R-:W2:Y:S04]  /*62330*/  LDL.LU R246, [R1+0x668] ;  /* 0x0006680001f67983 */ /* 0x000ea80000300800 */
[----:B----4-:R-:W4:Y:S01]  /*62340*/  LDL.LU R220, [R1+0x5f8] ;  /* 0x0005f80001dc7983 */ /* 0x010f220000300800 */
[----:B------:R-:W-:-:S03]  /*62350*/  IMAD.WIDE R12, R0, 0x4, R242 ;  /* 0x00000004000c7825 */ /* 0x000fc600078e02f2 */
[----:B---3--:R1:W-:Y:S04]  /*62360*/  @P2 STG.E desc[UR14][R14.64], R247 ;  /* 0x000000f70e002986 */ /* 0x0083e8000c10190e */
[----:B-1----:R-:W3:Y:S04]  /*62370*/  LDL.LU R247, [R1+0x568] ;  /* 0x0005680001f77983 */ /* 0x002ee80000300800 */
[----:B------:R1:W-:Y:S04]  /*62380*/  @P1 STG.E desc[UR14][R192.64], R248 ;  /* 0x000000f8c0001986 */ /* 0x0003e8000c10190e */
[----:B------:R-:W-:Y:S04]  /*62390*/  @P5 STG.E desc[UR14][R194.64], R223 ;  /* 0x000000dfc2005986 */ /* 0x000fe8000c10190e */
[----:B-1----:R-:W3:Y:S04]  /*623a0*/  LDL.LU R248, [R1+0x388] ;  /* 0x0003880001f87983 */ /* 0x002ee80000300800 */
[----:B--2---:R1:W-:Y:S04]  /*623b0*/  @P6 STG.E desc[UR14][R12.64], R249 ;  /* 0x000000f90c006986 */ /* 0x0043e8000c10190e */
[----:B-1----:R-:W2:Y:S01]  /*623c0*/  LDL.LU R249, [R1+0x4a8] ;  /* 0x0004a80001f97983 */ /* 0x002ea20000300800 */
[----:B------:R-:W-:Y:S01]  /*623d0*/  ISETP.LT.AND P2, PT, R199, UR4, !P0 ;  /* 0x00000004c7007c0c */ /* 0x000fe2000c741270 */
[C---:B------:R-:W-:Y:S01]  /*623e0*/  IMAD.WIDE R194, R0.reuse, 0x4, R2 ;  /* 0x0000000400c27825 */ /* 0x040fe200078e0202 */
[----:B------:R-:W-:Y:S01]  /*623f0*/  ISETP.LT.AND P3, PT, R227, UR6, !P0 ;  /* 0x00000006e3007c0c */ /* 0x000fe2000c761270 */
[----:B------:R-:W-:Y:S01]  /*62400*/  ULDC UR4, c[0x0][0x228] ;  /* 0x00008a0000047ab9 */ /* 0x000fe20000000800 */
[----:B------:R-:W-:Y:S01]  /*62410*/  ISETP.LT.AND P4, PT, R219, UR8, !P0 ;  /* 0x00000008db007c0c */ /* 0x000fe2000c781270 */
[----:B------:R-:W2:Y:S01]  /*62420*/  LDL.LU R223, [R1+0x318] ;  /* 0x0003180001df7983 */ /* 0x000ea20000300800 */
[----:B------:R-:W-:Y:S01]  /*62430*/  ISETP.LT.AND P5, PT, R211, UR10, !P0 ;  /* 0x0000000ad3007c0c */ /* 0x000fe2000c7a1270 */
[----:B------:R-:W-:Y:S01]  /*62440*/  VIADD R12, R163, 0x1d ;  /* 0x0000001da30c7836 */ /* 0x000fe20000000000 */
[----:B------:R-:W-:Y:S01]  /*62450*/  ISETP.LT.AND P6, PT, R251, UR4, !P0 ;  /* 0x00000004fb007c0c */ /* 0x000fe2000c7c1270 */
[----:B------:R-:W-:Y:S01]  /*62460*/  ULDC UR4, c[0x0][0x22c] ;  /* 0x00008b0000047ab9 */ /* 0x000fe20000000800 */
[----:B------:R-:W-:Y:S01]  /*62470*/  IMAD.WIDE R192, R0, 0x4, R240 ;  /* 0x0000000400c07825 */ /* 0x000fe200078e02f0 */
[----:B------:R-:W-:-:S02]  /*62480*/  ULDC UR6, c[0x0][0x228] ;  /* 0x00008a0000067ab9 */ /* 0x000fc40000000800 */
[----:B------:R1:W-:Y:S01]  /*62490*/  @P2 STG.E desc[UR14][R194.64], R221 ;  /* 0x000000ddc2002986 */ /* 0x0003e2000c10190e */
[----:B------:R-:W-:Y:S01]  /*624a0*/  ISETP.GE.AND P1, PT, R12, UR4, PT ;  /* 0x000000040c007c0c */ /* 0x000fe2000bf26270 */
[----:B------:R-:W-:Y:S01]  /*624b0*/  IMAD.WIDE R14, R0, 0x4, R234 ;  /* 0x00000004000e7825 */ /* 0x000fe200078e02ea */
[----:B------:R-:W-:Y:S01]  /*624c0*/  ISETP.LT.AND P2, PT, R250, UR6, !P0 ;  /* 0x00000006fa007c0c */ /* 0x000fe2000c741270 */
[----:B------:R-:W-:Y:S01]  /*624d0*/  ULDC UR8, c[0x0][0x228] ;  /* 0x00008a0000087ab9 */ /* 0x000fe20000000800 */
[----:B------:R-:W-:Y:S01]  /*624e0*/  ULDC UR10, c[0x0][0x228] ;  /* 0x00008a00000a7ab9 */ /* 0x000fe20000000800 */
[----:B-1----:R-:W2:Y:S01]  /*624f0*/  LDL.LU R221, [R1+0x288] ;  /* 0x0002880001dd7983 */ /* 0x002ea20000300800 */
[C---:B------:R-:W-:Y:S01]  /*62500*/  IMAD.WIDE R12, R0.reuse, 0x4, R232 ;  /* 0x00000004000c7825 */ /* 0x040fe200078e02e8 */
[----:B------:R-:W-:Y:S01]  /*62510*/  ULDC UR4, c[0x0][0x248] ;  /* 0x0000920000047ab9 */ /* 0x000fe20000000800 */
[----:B------:R-:W-:Y:S01]  /*62520*/  ULDC UR6, c[0x0][0x228] ;  /* 0x00008a0000067ab9 */ /* 0x000fe20000000800 */
[----:B------:R1:W-:Y:S01]  /*62530*/  @P3 STG.E desc[UR14][R192.64], R246 ;  /* 0x000000f6c0003986 */ /* 0x0003e2000c10190e */
[----:B------:R-:W-:-:S03]  /*62540*/  IMAD.WIDE R194, R0, 0x4, R42 ;  /* 0x0000000400c27825 */ /* 0x000fc600078e022a */
[----:B----4-:R-:W-:Y:S04]  /*62550*/  @P4 STG.E desc[UR14][R14.64], R220 ;  /* 0x000000dc0e004986 */ /* 0x010fe8000c10190e */
[----:B-1----:R-:W4:Y:S04]  /*62560*/  LDL.LU R246, [R1+0x208] ;  /* 0x0002080001f67983 */ /* 0x002f280000300800 */
[----:B---3--:R1:W-:Y:S04]  /*62570*/  @P5 STG.E desc[UR14][R12.64], R247 ;  /* 0x000000f70c005986 */ /* 0x0083e8000c10190e */
[----:B-1----:R-:W3:Y:S04]  /*62580*/  LDL.LU R247, [R1+0xe8] ;  /* 0x0000e80001f77983 */ /* 0x002ee80000300800 */
[----:B------:R1:W-:Y:S04]  /*62590*/  @P6 STG.E desc[UR14][R194.64], R248 ;  /* 0x000000f8c2006986 */ /* 0x0003e8000c10190e */
[----:B-1----:R-:W3:Y:S01]  /*625a0*/  LDL.LU R248, [R1+0x188] ;  /* 0x0001880001f87983 */ /* 0x002ee20000300800 */
        /* <DEDUP_REMOVED lines=10> */
[----:B------:R-:W-:Y:S01]  /*62650*/  ISETP.LT.AND P5, PT, R199, UR12, !P1 ;  /* 0x0000000cc7007c0c */ /* 0x000fe2000cfa1270 */
[----:B------:R-:W-:-:S02]  /*62660*/  ULDC UR8, c[0x0][0x228] ;  /* 0x00008a0000087ab9 */ /* 0x000fc40000000800 */
[----:B------:R-:W-:Y:S01]  /*62670*/  IMAD.WIDE R14, R200, 0x4, R242 ;  /* 0x00000004c80e7825 */ /* 0x000fe200078e02f2 */
[----:B------:R-:W-:Y:S01]  /*62680*/  ISETP.GE.AND P0, PT, R12, UR4, PT ;  /* 0x000000040c007c0c */ /* 0x000fe2000bf06270 */
[----:B------:R-:W-:Y:S01]  /*62690*/  ULDC UR4, c[0x0][0x228] ;  /* 0x00008a0000047ab9 */ /* 0x000fe20000000800 */
[----:B------:R-:W-:Y:S01]  /*626a0*/  ISETP.LT.AND P6, PT, R227, UR16, !P1 ;  /* 0x00000010e3007c0c */ /* 0x000fe2000cfc1270 */
[----:B------:R1:W-:Y:S01]  /*626b0*/  @P3 STG.E desc[UR14][R192.64], R223 ;  /* 0x000000dfc0003986 */ /* 0x0003e2000c10190e */
[C---:B------:R-:W-:Y:S01]  /*626c0*/  IMAD.WIDE R12, R200.reuse, 0x4, R2 ;  /* 0x00000004c80c7825 */ /* 0x040fe200078e0202 */
[----:B------:R-:W-:Y:S01]  /*626d0*/  ISETP.LT.AND P2, PT, R251, UR8, !P1 ;  /* 0x00000008fb007c0c */ /* 0x000fe2000cf41270 */
[----:B------:R-:W-:Y:S01]  /*626e0*/  ULDC UR10, c[0x0][0x228] ;  /* 0x00008a00000a7ab9 */ /* 0x000fe20000000800 */
[----:B------:R4:W-:Y:S01]  /*626f0*/  @P4 STG.E desc[UR14][R14.64], R221 ;  /* 0x000000dd0e004986 */ /* 0x0009e2000c10190e */
[----:B------:R-:W-:Y:S01]  /*62700*/  ISETP.LT.AND P4, PT, R219, UR4, !P1 ;  /* 0x00000004db007c0c */ /* 0x000fe2000cf81270 */
[C---:B------:R-:W-:Y:S01]  /*62710*/  IMAD.WIDE R194, R200.reuse, 0x4, R240 ;  /* 0x00000004c8c27825 */ /* 0x040fe200078e02f0 */
[----:B------:R-:W-:Y:S01]  /*62720*/  ISETP.LT.AND P3, PT, R211, UR6, !P1 ;  /* 0x00000006d3007c0c */ /* 0x000fe2000cf61270 */
[----:B------:R-:W-:Y:S01]  /*62730*/  ULDC UR12, c[0x0][0x228] ;  /* 0x00008a00000c7ab9 */ /* 0x000fe20000000800 */
[----:B------:R-:W-:Y:S01]  /*62740*/  ULDC UR8, c[0x0][0x228] ;  /* 0x00008a0000087ab9 */ /* 0x000fe20000000800 */
[----:B------:R-:W-:Y:S01]  /*62750*/  ULDC UR16, c[0x0][0x228] ;  /* 0x00008a0000107ab9 */ /* 0x000fe20000000800 */
[C---:B-1----:R-:W-:Y:S01]  /*62760*/  IMAD.WIDE R192, R200.reuse, 0x4, R234 ;  /* 0x00000004c8c07825 */ /* 0x042fe200078e02ea */
[----:B----4-:R-:W4:Y:S03]  /*62770*/  LDL.LU R221, [R1+0x28] ;  /* 0x0000280001dd7983 */ /* 0x010f260000300800 */
[C---:B------:R-:W-:Y:S01]  /*62780*/  IMAD.WIDE R14, R200.reuse, 0x4, R42 ;  /* 0x00000004c80e7825 */ /* 0x040fe200078e022a */
[----:B------:R-:W-:Y:S01]  /*62790*/  ULDC UR4, c[0x0][0x248] ;  /* 0x0000920000047ab9 */ /* 0x000fe20000000800 */
[----:B------:R-:W-:Y:S01]  /*627a0*/  ULDC UR6, c[0x0][0x228] ;  /* 0x00008a0000067ab9 */ /* 0x000fe20000000800 */
[----:B------:R-:W4:Y:S04]  /*627b0*/  LDL.LU R223, [R1+0x4bc] ;  /* 0x0004bc0001df7983 */ /* 0x000f280000300800 */
[----:B------:R1:W-:Y:S04]  /*627c0*/  @P5 STG.E desc[UR14][R12.64], R246 ;  /* 0x000000f60c005986 */ /* 0x0003e8000c10190e */
[----:B-1----:R-:W4:Y:S01]  /*627d0*/  LDL.LU R246, [R1+0x40c] ;  /* 0x00040c0001f67983 */ /* 0x002f220000300800 */
[----:B------:R-:W-:-:S03]  /*627e0*/  IMAD.WIDE R12, R200, 0x4, R232 ;  /* 0x00000004c80c7825 */ /* 0x000fc600078e02e8 */
[----:B---3--:R1:W-:Y:S04]  /*627f0*/  @P6 STG.E desc[UR14][R194.64], R247 ;  /* 0x000000f7c2006986 */ /* 0x0083e8000c10190e */
[----:B-1----:R-:W3:Y:S04]  /*62800*/  LDL.LU R247, [R1+0x6ec] ;  /* 0x0006ec0001f77983 */ /* 0x002ee80000300800 */
[----:B------:R1:W-:Y:S04]  /*62810*/  @P4 STG.E desc[UR14][R192.64], R248 ;  /* 0x000000f8c0004986 */ /* 0x0003e8000c10190e */
[----:B------:R1:W-:Y:S04]  /*62820*/  @P3 STG.E desc[UR14][R12.64], R220 ;  /* 0x000000dc0c003986 */ /* 0x0003e8000c10190e */
[----:B-1----:R-:W3:Y:S04]  /*62830*/  LDL.LU R248, [R1+0x66c] ;  /* 0x00066c0001f87983 */ /* 0x002ee80000300800 */
[----:B------:R-:W3:Y:S04]  /*62840*/  LDL.LU R220, [R1+0x5fc] ;  /* 0x0005fc0001dc7983 */ /* 0x000ee80000300800 */
[----:B--2---:R1:W-:Y:S04]  /*62850*/  @P2 STG.E desc[UR14][R14.64], R249 ;  /* 0x000000f90e002986 */ /* 0x0043e8000c10190e */
[----:B-1----:R-:W2:Y:S01]  /*62860*/  LDL.LU R249, [R1+0x56c] ;  /* 0x00056c0001f97983 */ /* 0x002ea20000300800 */
[----:B------:R-:W-:-:S02]  /*62870*/  ISETP.LT.AND P1, PT, R250, UR10, !P1 ;  /* 0x0000000afa007c0c */ /* 0x000fc4000cf21270 */
[----:B------:R-:W-:Y:S02]  /*62880*/  ISETP.LT.AND P5, PT, R179, UR12, !P0 ;  /* 0x0000000cb3007c0c */ /* 0x000fe4000c7a1270 */
[----:B------:R-:W-:Y:S01]  /*62890*/  ISETP.LT.AND P6, PT, R191, UR6, !P0 ;  /* 0x00000006bf007c0c */ /* 0x000fe2000c7c1270 */
[----:B------:R-:W-:Y:S01]  /*628a0*/  ULDC UR6, c[0x0][0x228] ;  /* 0x00008a0000067ab9 */ /* 0x000fe20000000800 */
[C---:B------:R-:W-:Y:S01]  /*628b0*/  IADD3 R0, R200.reuse, UR4, RZ ;  /* 0x00000004c8007c10 */ /* 0x040fe2000fffe0ff */
[----:B------:R-:W-:Y:S01]  /*628c0*/  ULDC UR4, c[0x0][0x228] ;  /* 0x00008a0000047ab9 */ /* 0x000fe20000000800 */
        /* <DEDUP_REMOVED lines=8> */
[----:B------:R-:W-:Y:S01]  /*62950*/  IMAD.WIDE R12, R0, 0x4, R242 ;  /* 0x00000004000c7825 */ /* 0x000fe200078e02f2 */
[----:B----4-:R1:W-:Y:S01]  /*62960*/  @P1 STG.E desc[UR14][R192.64], R221 ;  /* 0x000000ddc0001986 */ /* 0x0103e2000c10190e */
[----:B------:R-:W-:Y:S01]  /*62970*/  ULDC UR8, c[0x0][0x228] ;  /* 0x00008a0000087ab9 */ /* 0x000fe20000000800 */
[----:B------:R-:W-:-:S02]  /*62980*/  ULDC UR12, c[0x0][0x228] ;  /* 0x00008a00000c7ab9 */ /* 0x000fc40000000800 */
[----:B------:R4:W-:Y:S01]  /*62990*/  @P5 STG.E desc[UR14][R194.64], R223 ;  /* 0x000000dfc2005986 */ /* 0x0009e2000c10190e */
[----:B------:R-:W-:Y:S01]  /*629a0*/  ISETP.LT.AND P5, PT, R211, UR10, !P0 ;  /* 0x0000000ad3007c0c */ /* 0x000fe2000c7a1270 */
[C---:B------:R-:W-:Y:S01]  /*629b0*/  IMAD.WIDE R14, R0.reuse, 0x4, R234 ;  /* 0x00000004000e7825 */ /* 0x040fe200078e02ea */
[----:B------:R-:W-:Y:S01]  /*629c0*/  ULDC UR10, c[0x0][0x228] ;  /* 0x00008a00000a7ab9 */ /* 0x000fe20000000800 */
[----:B-1----:R-:W2:Y:S02]  /*629d0*/  LDL.LU R221, [R1+0x38c] ;  /* 0x00038c0001dd7983 */ /* 0x002ea40000300800 */
[----:B------:R-:W-:-:S04]  /*629e0*/  IMAD.WIDE R192, R0, 0x4, R240 ;  /* 0x0000000400c07825 */ /* 0x000fc800078e02f0 */
[----:B----4-:R-:W-:Y:S01]  /*629f0*/  IMAD.WIDE R194, R0, 0x4, R2 ;  /* 0x0000000400c27825 */ /* 0x010fe200078e0202 */
[----:B------:R1:W-:Y:S01]  /*62a00*/  @P6 STG.E desc[UR14][R12.64], R246 ;  /* 0x000000f60c006986 */ /* 0x0003e2000c10190e */
[----:B------:R-:W-:Y:S01]  /*62a10*/  ISETP.LT.AND P6, PT, R251, UR4, !P0 ;  /* 0x00000004fb007c0c */ /* 0x000fe2000c7c1270 */
[----:B------:R-:W-:Y:S01]  /*62a20*/  ULDC UR4, c[0x0][0x22c] ;  /* 0x00008b0000047ab9 */ /* 0x000fe20000000800 */
[----:B-1----:R-:W-:Y:S01]  /*62a30*/  VIADD R12, R163, 0x1f ;  /* 0x0000001fa30c7836 */ /* 0x002fe20000000000 */
[----:B------:R-:W4:Y:S04]  /*62a40*/  LDL.LU R246, [R1+0x4ac] ;  /* 0x0004ac0001f67983 */ /* 0x000f280000300800 */
[----:B---3--:R1:W-:Y:S01]  /*62a50*/  @P2 STG.E desc[UR14][R194.64], R247 ;  /* 0x000000f7c2002986 */ /* 0x0083e2000c10190e */
[----:B------:R-:W-:-:S03]  /*62a60*/  ISETP.GE.AND P1, PT, R12, UR4, PT ;  /* 0x000000040c007c0c */ /* 0x000fc6000bf26270 */
[----:B------:R-:W3:Y:S01]  /*62a70*/  LDL.LU R223, [R1+0x31c] ;  /* 0x00031c0001df7983 */ /* 0x000ee20000300800 */
[----:B------:R-:W-:Y:S01]  /*62a80*/  IMAD.WIDE R12, R0, 0x4, R232 ;  /* 0x00000004000c7825 */ /* 0x000fe200078e02e8 */
[----:B------:R-:W-:Y:S01]  /*62a90*/  ISETP.LT.AND P2, PT, R250, UR6, !P0 ;  /* 0x00000006fa007c0c */ /* 0x000fe2000c741270 */
[----:B------:R-:W-:Y:S01]  /*62aa0*/  ULDC UR4, c[0x0][0x248] ;  /* 0x0000920000047ab9 */ /* 0x000fe20000000800 */
[----:B------:R-:W-:Y:S01]  /*62ab0*/  ULDC UR6, c[0x0][0x228] ;  /* 0x00008a0000067ab9 */ /* 0x000fe20000000800 */
        /* <DEDUP_REMOVED lines=9> */
[----:B------:R-:W2:Y:S01]  /*62b50*/  LDL.LU R220, [R1+0x18c] ;  /* 0x00018c0001dc7983 */ /* 0x000ea20000300800 */
[----:B------:R-:W-:Y:S01]  /*62b60*/  ISETP.LT.AND P5, PT, R199, UR12, !P1 ;  /* 0x0000000cc7007c0c */ /* 0x000fe2000cfa1270 */
[----:B------:R-:W-:Y:S01]  /*62b70*/  VIADD R200, R0, UR4 ;  /* 0x0000000400c87c36 */ /* 0x000fe20008000000 */
[----:B------:R-:W-:Y:S01]  /*62b80*/  IADD3 R12, R163, 0x20, RZ ;  /* 0x00000020a30c7810 */ /* 0x000fe20007ffe0ff */
[----:B------:R-:W-:Y:S01]  /*62b90*/  ULDC UR4, c[0x0][0x22c] ;  /* 0x00008b0000047ab9 */ /* 0x000fe20000000800 */
[----:B------:R-:W-:Y:S01]  /*62ba0*/  ULDC UR8, c[0x0][0x228] ;  /* 0x00008a0000087ab9 */ /* 0x000fe20000000800 */
[----:B------:R-:W-:Y:S01]  /*62bb0*/  IMAD.WIDE R192, R200, 0x4, R244 ;  /* 0x00000004c8c07825 */ /* 0x000fe200078e02f4 */
[----:B------:R-:W-:Y:S01]  /*62bc0*/  ISETP.GE.AND P0, PT, R12, UR4, PT ;  /* 0x000000040c007c0c */ /* 0x000fe2000bf06270 */
[----:B------:R-:W-:Y:S01]  /*62bd0*/  ULDC UR4, c[0x0][0x228] ;  /* 0x00008a0000047ab9 */ /* 0x000fe20000000800 */
[----:B------:R-:W-:Y:S01]  /*62be0*/  ULDC UR10, c[0x0][0x228] ;  /* 0x00008a00000a7ab9 */ /* 0x000fe20000000800 */
[C---:B------:R-:W-:Y:S01]  /*62bf0*/  IMAD.WIDE R14, R200.reuse, 0x4, R242 ;  /* 0x00000004c80e7825 */ /* 0x040fe200078e02f2 */
[----:B------:R-:W-:Y:S01]  /*62c00*/  ULDC UR12, c[0x0][0x228] ;  /* 0x00008a00000c7ab9 */ /* 0x000fe20000000800 */
[----:B------:R1:W-:Y:S01]  /*62c10*/  @P6 STG.E desc[UR14][R194.64], R221 ;  /* 0x000000ddc2006986 */ /* 0x0003e2000c10190e */
[----:B------:R-:W-:Y:S01]  /*62c20*/  ISETP.LT.AND P6, PT, R227, UR16, !P1 ;  /* 0x00000010e3007c0c */ /* 0x000fe2000cfc1270 */
[----:B------:R-:W-:Y:S01]  /*62c30*/  IMAD.WIDE R12, R200, 0x4, R2 ;  /* 0x00000004c80c7825 */ /* 0x000fe200078e0202 */
[----:B------:R-:W-:-:S03]  /*62c40*/  ULDC UR16, c[0x0][0x228] ;  /* 0x00008a0000107ab9 */ /* 0x000fc60000000800 */
[----:B-1----:R-:W-:Y:S01]  /*62c50*/  IMAD.WIDE R194, R0, 0x4, R40 ;  /* 0x0000000400c27825 */ /* 0x002fe200078e0228 */
[----:B------:R-:W2:Y:S04]  /*62c60*/  LDL.LU R221, [R1+0x5c] ;  /* 0x00005c0001dd7983 */ /* 0x000ea80000300800 */
[----:B----4-:R1:W-:Y:S04]  /*62c70*/  @P2 STG.E desc[UR14][R194.64], R246 ;  /* 0x000000f6c2002986 */ /* 0x0103e8000c10190e */
[----:B---3--:R-:W-:Y:S04]  /*62c80*/  @P3 STG.E desc[UR14][R192.64], R223 ;  /* 0x000000dfc0003986 */ /* 0x008fe8000c10190e */
[----:B-1----:R-:W3:Y:S04]  /*62c90*/  LDL.LU R246, [R1+0x3c] ;  /* 0x00003c0001f67983 */ /* 0x002ee80000300800 */
[----:B------:R1:W-:Y:S01]  /*62ca0*/  @P4 STG.E desc[UR14][R14.64], R247 ;  /* 0x000000f70e004986 */ /* 0x0003e2000c10190e */
[----:B------:R-:W-:-:S03]  /*62cb0*/  IMAD.WIDE R194, R200, 0x4, R240 ;  /* 0x00000004c8c27825 */ /* 0x000fc600078e02f0 */
[----:B-1----:R-:W4:Y:S04]  /*62cc0*/  LDL.LU R247, [R1+0x2c] ;  /* 0x00002c0001f77983 */ /* 0x002f280000300800 */
[----:B------:R1:W-:Y:S04]  /*62cd0*/  @P5 STG.E desc[UR14][R12.64], R248 ;  /* 0x000000f80c005986 */ /* 0x0003e8000c10190e */
[----:B-1----:R-:W4:Y:S04]  /*62ce0*/  LDL.LU R248, [R1+0x650] ;  /* 0x0006500001f87983 */ /* 0x002f280000300800 */
        /* <DEDUP_REMOVED lines=8> */
[----:B------:R-:W2:Y:S01]  /*62d70*/  LDL.LU R222, [R1+0x750] ;  /* 0x0007500001de7983 */ /* 0x000ea20000300800 */
[----:B------:R-:W-:Y:S01]  /*62d80*/  ISETP.LT.AND P5, PT, R179, UR12, !P0 ;  /* 0x0000000cb3007c0c */ /* 0x000fe2000c7a1270 */
[C---:B------:R-:W-:Y:S01]  /*62d90*/  IMAD.WIDE R12, R200.reuse, 0x4, R232 ;  /* 0x00000004c80c7825 */ /* 0x040fe200078e02e8 */
[----:B------:R-:W-:Y:S01]  /*62da0*/  ULDC UR4, c[0x0][0x248] ;  /* 0x0000920000047ab9 */ /* 0x000fe20000000800 */
[----:B------:R-:W2:Y:S01]  /*62db0*/  LDL.LU R223, [R1+0x6d0] ;  /* 0x0006d00001df7983 */ /* 0x000ea20000300800 */
[C---:B------:R-:W-:Y:S01]  /*62dc0*/  IADD3 R0, R200.reuse, UR4, RZ ;  /* 0x00000004c8007c10 */ /* 0x040fe2000fffe0ff */
[----:B------:R-:W-:Y:S01]  /*62dd0*/  ULDC UR6, c[0x0][0x228] ;  /* 0x00008a0000067ab9 */ /* 0x000fe20000000800 */
[----:B------:R-:W-:Y:S01]  /*62de0*/  IMAD.WIDE R14, R200, 0x4, R42 ;  /* 0x00000004c80e7825 */ /* 0x000fe200078e022a */
[----:B------:R1:W-:Y:S01]  /*62df0*/  @P4 STG.E desc[UR14][R192.64], R220 ;  /* 0x000000dcc0004986 */ /* 0x0003e2000c10190e */
[----:B------:R-:W-:Y:S01]  /*62e00*/  ISETP.LT.AND P6, PT, R191, UR6, !P0 ;  /* 0x00000006bf007c0c */ /* 0x000fe2000c7c1270 */
[----:B------:R-:W-:Y:S01]  /*62e10*/  ULDC UR4, c[0x0][0x228] ;  /* 0x00008a0000047ab9 */ /* 0x000fe20000000800 */
[----:B------:R-:W-:Y:S01]  /*62e20*/  IMAD.WIDE R194, R0, 0x4, R244 ;  /* 0x0000000400c27825 */ /* 0x000fe200078e02f4 */
[----:B------:R1:W-:Y:S01]  /*62e30*/  @P3 STG.E desc[UR14][R12.64], R221 ;  /* 0x000000dd0c003986 */ /* 0x0003e2000c10190e */
[----:B------:R-:W-:Y:S01]  /*62e40*/  ULDC UR6, c[0x0][0x228] ;  /* 0x00008a0000067ab9 */ /* 0x000fe20000000800 */
[----:B------:R-:W-:Y:S01]  /*62e50*/  ULDC UR8, c[0x0][0x228] ;  /* 0x00008a0000087ab9 */ /* 0x000fe20000000800 */
[----:B------:R-:W-:Y:S01]  /*62e60*/  ULDC UR10, c[0x0][0x228] ;  /* 0x00008a00000a7ab9 */ /* 0x000fe20000000800 */
[----:B------:R-:W-:Y:S01]  /*62e70*/  ULDC UR12, c[0x0][0x228] ;  /* 0x00008a00000c7ab9 */ /* 0x000fe20000000800 */
[----:B-1----:R-:W2:Y:S01]  /*62e80*/  LDL.LU R220, [R1+0x5e0] ;  /* 0x0005e00001dc7983 */ /* 0x002ea20000300800 */
[----:B------:R-:W-:-:S03]  /*62e90*/  IMAD.WIDE R192, R200, 0x4, R40 ;  /* 0x00000004c8c07825 */ /* 0x000fc600078e0228 */
[----:B------:R-:W2:Y:S01]  /*62ea0*/  LDL.LU R221, [R1+0x410] ;  /* 0x0004100001dd7983 */ /* 0x000ea20000300800 */
[----:B------:R-:W-:-:S03]  /*62eb0*/  IMAD.WIDE R12, R0, 0x4, R242 ;  /* 0x00000004000c7825 */ /* 0x000fc600078e02f2 */
[----:B---3--:R1:W-:Y:S04]  /*62ec0*/  @P2 STG.E desc[UR14][R14.64], R246 ;  /* 0x000000f60e002986 */ /* 0x0083e8000c10190e */
[----:B-1----:R-:W3:Y:S04]  /*62ed0*/  LDL.LU R246, [R1+0x390] ;  /* 0x0003900001f67983 */ /* 0x002ee80000300800 */
[----:B----4-:R1:W-:Y:S04]  /*62ee0*/  @P1 STG.E desc[UR14][R192.64], R247 ;  /* 0x000000f7c0001986 */ /* 0x0103e8000c10190e */
[----:B-1----:R-:W4:Y:S04]  /*62ef0*/  LDL.LU R247, [R1+0x300] ;  /* 0x0003000001f77983 */ /* 0x002f280000300800 */
[----:B------:R1:W-:Y:S04]  /*62f00*/  @P5 STG.E desc[UR14][R194.64], R248 ;  /* 0x000000f8c2005986 */ /* 0x0003e8000c10190e */
[----:B-1----:R-:W4:Y:S04]  /*62f10*/  LDL.LU R248, [R1+0x270] ;  /* 0x0002700001f87983 */ /* 0x002f280000300800 */
[----:B--2---:R1:W-:Y:S04]  /*62f20*/  @P6 STG.E desc[UR14][R12.64], R249 ;  /* 0x000000f90c006986 */ /* 0x0043e8000c10190e */
[----:B-1----:R-:W2:Y:S01]  /*62f30*/  LDL.LU R249, [R1+0xd0] ;  /* 0x0000d00001f97983 */ /* 0x002ea20000300800 */
[----:B------:R-:W-:Y:S01]  /*62f40*/  ISETP.LT.AND P2, PT, R199, UR4, !P0 ;  /* 0x00000004c7007c0c */ /* 0x000fe2000c741270 */
[----:B------:R-:W-:Y:S01]  /*62f50*/  ULDC UR4, c[0x0][0x228] ;  /* 0x00008a0000047ab9 */ /* 0x000fe20000000800 */
[----:B------:R-:W-:-:S02]  /*62f60*/  ISETP.LT.AND P3, PT, R227, UR6, !P0 ;  /* 0x00000006e3007c0c */ /* 0x000fc4000c761270 */
[----:B------:R-:W-:Y:S01]  /*62f70*/  ISETP.LT.AND P4, PT, R219, UR8, !P0 ;  /* 0x00000008db007c0c */ /* 0x000fe2000c781270 */
[----:B------:R-:W-:Y:S01]  /*62f80*/  VIADD R12, R163, 0x21 ;  /* 0x00000021a30c7836 */ /* 0x000fe20000000000 */
[----:B------:R-:W-:Y:S01]  /*62f90*/  ISETP.LT.AND P5, PT, R211, UR10, !P0 ;  /* 0x0000000ad3007c0c */ /* 0x000fe2000c7a1270 */
[C---:B------:R-:W-:Y:S01]  /*62fa0*/  IMAD.WIDE R194, R0.reuse, 0x4, R2 ;  /* 0x0000000400c27825 */ /* 0x040fe200078e0202 */
[----:B------:R-:W-:Y:S01]  /*62fb0*/  ISETP.LT.AND P6, PT, R251, UR4, !P0 ;  /* 0x00000004fb007c0c */ /* 0x000fe2000c7c1270 */
[----:B------:R-:W-:Y:S01]  /*62fc0*/  ULDC UR4, c[0x0][0x22c] ;  /* 0x00008b0000047ab9 */ /* 0x000fe20000000800 */
[----:B------:R-:W-:Y:S01]  /*62fd0*/  ULDC UR6, c[0x0][0x228] ;  /* 0x00008a0000067ab9 */ /* 0x000fe20000000800 */
[----:B------:R-:W-:Y:S01]  /*62fe0*/  IMAD.WIDE R192, R0, 0x4, R240 ;  /* 0x0000000400c07825 */ /* 0x000fe200078e02f0 */
[----:B------:R-:W-:-:S03]  /*62ff0*/  ISETP.GE.AND P1, PT, R12, UR4, PT ;  /* 0x000000040c007c0c */ /* 0x000fc6000bf26270 */
[----:B------:R-:W-:Y:S01]  /*63000*/  IMAD.WIDE R14, R0, 0x4, R234 ;  /* 0x00000004000e7825 */ /* 0x000fe200078e02ea */
[----:B------:R1:W-:Y:S01]  /*63010*/  @P2 STG.E desc[UR14][R194.64], R215 ;  /* 0x000000d7c2002986 */ /* 0x0003e2000c10190e */
[----:B------:R-:W-:Y:S01]  /*63020*/  ULDC UR8, c[0x0][0x228] ;  /* 0x00008a0000087ab9 */ /* 0x000fe20000000800 */
        /* <DEDUP_REMOVED lines=8> */
[----:B-1----:R-:W-:-:S02]  /*630b0*/  IMAD.WIDE R194, R0, 0x4, R42 ;  /* 0x0000000400c27825 */ /* 0x002fc400078e022a */
[----:B------:R-:W-:Y:S01]  /*630c0*/  @P5 STG.E desc[UR14][R12.64], R220 ;  /* 0x000000dc0c005986 */ /* 0x000fe2000c10190e */
[----:B------:R-:W-:Y:S01]  /*630d0*/  ULDC UR6, c[0x0][0x228] ;  /* 0x00008a0000067ab9 */ /* 0x000fe20000000800 */
[----:B------:R-:W-:Y:S01]  /*630e0*/  ULDC UR8, c[0x0][0x228] ;  /* 0x00008a0000087ab9 */ /* 0x000fe20000000800 */
[----:B------:R-:W-:Y:S01]  /*630f0*/  VIADD R200, R0, UR4 ;  /* 0x0000000400c87c36 */ /* 0x000fe20008000000 */
[----:B------:R1:W-:Y:S01]  /*63100*/  @P6 STG.E desc[UR14][R194.64], R221 ;  /* 0x000000ddc2006986 */ /* 0x0003e2000c10190e */
[----:B------:R-:W-:Y:S01]  /*63110*/  ISETP.LT.AND P5, PT, R199, UR12, !P1 ;  /* 0x0000000cc7007c0c */ /* 0x000fe2000cfa1270 */
[----:B------:R-:W-:Y:S01]  /*63120*/  ULDC UR4, c[0x0][0x22c] ;  /* 0x00008b0000047ab9 */ /* 0x000fe20000000800 */
[----:B---3--:R-:W-:Y:S01]  /*63130*/  IMAD.WIDE R192, R200, 0x4, R244 ;  /* 0x00000004c8c07825 */ /* 0x008fe200078e02f4 */
[----:B------:R-:W-:-:S03]  /*63140*/  ULDC UR10, c[0x0][0x228] ;  /* 0x00008a00000a7ab9 */ /* 0x000fc60000000800 */
[----:B------:R-:W-:-:S04]  /*63150*/  IMAD.WIDE R14, R200, 0x4, R242 ;  /* 0x00000004c80e7825 */ /* 0x000fc800078e02f2 */
[----:B-1----:R-:W-:Y:S01]  /*63160*/  IMAD.WIDE R194, R0, 0x4, R40 ;  /* 0x0000000400c27825 */ /* 0x002fe200078e0228 */
[----:B------:R-:W-:Y:S01]  /*63170*/  IADD3 R12, R163, 0x22, RZ ;  /* 0x00000022a30c7810 */ /* 0x000fe20007ffe0ff */
[----:B------:R-:W-:-:S03]  /*63180*/  ULDC UR12, c[0x0][0x228] ;  /* 0x00008a00000c7ab9 */ /* 0x000fc60000000800 */
[----:B------:R-:W-:Y:S01]  /*63190*/  @P2 STG.E desc[UR14][R194.64], R246 ;  /* 0x000000f6c2002986 */ /* 0x000fe2000c10190e */
[----:B------:R-:W-:-:S03]  /*631a0*/  ISETP.GE.AND P0, PT, R12, UR4, PT ;  /* 0x000000040c007c0c */ /* 0x000fc6000bf06270 */
[----:B----4-:R-:W-:Y:S01]  /*631b0*/  @P3 STG.E desc[UR14][R192.64], R247 ;  /* 0x000000f7c0003986 */ /* 0x010fe2000c10190e */
[----:B------:R-:W-:Y:S01]  /*631c0*/  IMAD.WIDE R12, R200, 0x4, R2 ;  /* 0x00000004c80c7825 */ /* 0x000fe200078e0202 */
[----:B------:R-:W-:Y:S02]  /*631d0*/  ULDC UR4, c[0x0][0x228] ;  /* 0x00008a0000047ab9 */ /* 0x000fe40000000800 */
[----:B------:R1:W-:Y:S04]  /*631e0*/  @P4 STG.E desc[UR14][R14.64], R248 ;  /* 0x000000f80e004986 */ /* 0x0003e8000c10190e */
[----:B-1----:R-:W3:Y:S04]  /*631f0*/  LDL.LU R248, [R1+0x654] ;  /* 0x0006540001f87983 */ /* 0x002ee80000300800 */
[----:B--2---:R1:W-:Y:S04]  /*63200*/  @P5 STG.E desc[UR14][R12.64], R249 ;  /* 0x000000f90c005986 */ /* 0x0043e8000c10190e */
[----:B-1----:R-:W2:Y:S01]  /*63210*/  LDL.LU R249, [R1+0x554] ;  /* 0x0005540001f97983 */ /* 0x002ea20000300800 */
[----:B------:R-:W-:-:S02]  /*63220*/  ISETP.LT.AND P6, PT, R227, UR16, !P1 ;  /* 0x00000010e3007c0c */ /* 0x000fc4000cfc1270 */
[----:B------:R-:W-:Y:S01]  /*63230*/  ISETP.LT.AND P4, PT, R219, UR4, !P1 ;  /* 0x00000004db007c0c */ /* 0x000fe2000cf81270 */
[----:B------:R-:W4:Y:S01]  /*63240*/  LDL.LU R215, [R1+0x764] ;  /* 0x0007640001d77983 */ /* 0x000f220000300800 */
[----:B------:R-:W-:Y:S01]  /*63250*/  ISETP.LT.AND P3, PT, R211, UR6, !P1 ;  /* 0x00000006d3007c0c */ /* 0x000fe2000cf61270 */
[----:B------:R-:W-:Y:S01]  /*63260*/  IMAD.WIDE R194, R200, 0x4, R240 ;  /* 0x00000004c8c27825 */ /* 0x000fe200078e02f0 */
[----:B------:R-:W-:Y:S01]  /*63270*/  ISETP.LT.AND P2, PT, R251, UR8, !P1 ;  /* 0x00000008fb007c0c */ /* 0x000fe2000cf41270 */
[----:B------:R-:W4:Y:S01]  /*63280*/  LDL.LU R222, [R1+0x754] ;  /* 0x0007540001de7983 */ /* 0x000f220000300800 */
[----:B------:R-:W-:Y:S01]  /*63290*/  ISETP.LT.AND P1, PT, R250, UR10, !P1 ;  /* 0x0000000afa007c0c */ /* 0x000fe2000cf21270 */
[----:B------:R-:W-:Y:S01]  /*632a0*/  ULDC UR4, c[0x0][0x248] ;  /* 0x0000920000047ab9 */ /* 0x000fe20000000800 */
[----:B------:R-:W-:Y:S01]  /*632b0*/  ISETP.LT.AND P5, PT, R179, UR12, !P0 ;  /* 0x0000000cb3007c0c */ /* 0x000fe2000c7a1270 */
[----:B------:R-:W4:Y:S01]  /*632c0*/  LDL.LU R223, [R1+0x6d4] ;  /* 0x0006d40001df7983 */ /* 0x000f220000300800 */
[C---:B------:R-:W-:Y:S01]  /*632d0*/  IMAD.WIDE R192, R200.reuse, 0x4, R234 ;  /* 0x00000004c8c07825 */ /* 0x040fe200078e02ea */
[C---:B------:R-:W-:Y:S01]  /*632e0*/  IADD3 R0, R200.reuse, UR4, RZ ;  /* 0x00000004c8007c10 */ /* 0x040fe2000fffe0ff */
[----:B------:R-:W-:Y:S01]  /*632f0*/  ULDC UR6, c[0x0][0x228] ;  /* 0x00008a0000067ab9 */ /* 0x000fe20000000800 */
[----:B------:R-:W4:Y:S01]  /*63300*/  LDL.LU R220, [R1+0x5e4] ;  /* 0x0005e40001dc7983 */ /* 0x000f220000300800 */
[C---:B------:R-:W-:Y:S01]  /*63310*/  IMAD.WIDE R12, R200.reuse, 0x4, R232 ;  /* 0x00000004c80c7825 */ /* 0x040fe200078e02e8 */
[----:B------:R-:W-:Y:S01]  /*63320*/  ULDC UR4, c[0x0][0x228] ;  /* 0x00008a0000047ab9 */ /* 0x000fe20000000800 */
[----:B------:R-:W-:Y:S01]  /*63330*/  ULDC UR8, c[0x0][0x228] ;  /* 0x00008a0000087ab9 */ /* 0x000fe20000000800 */
[----:B------:R1:W-:Y:S01]  /*63340*/  @P6 STG.E desc[UR14][R194.64], R4 ;  /* 0x00000004c2006986 */ /* 0x0003e2000c10190e */
[----:B------:R-:W-:Y:S01]  /*63350*/  IMAD.WIDE R14, R200, 0x4, R42 ;  /* 0x00000004c80e7825 */ /* 0x000fe200078e022a */
[----:B------:R-:W-:Y:S01]  /*63360*/  ISETP.LT.AND P6, PT, R191, UR6, !P0 ;  /* 0x00000006bf007c0c */ /* 0x000fe2000c7c1270 */
[----:B------:R-:W-:Y:S01]  /*63370*/  ULDC UR6, c[0x0][0x228] ;  /* 0x00008a0000067ab9 */ /* 0x000fe20000000800 */
[----:B------:R-:W4:Y:S01]  /*63380*/  LDL.LU R221, [R1+0x414] ;  /* 0x0004140001dd7983 */ /* 0x000f220000300800 */
[----:B------:R-:W-:Y:S01]  /*63390*/  ULDC UR10, c[0x0][0x228] ;  /* 0x00008a00000a7ab9 */ /* 0x000fe20000000800 */
[----:B------:R-:W-:Y:S01]  /*633a0*/  ULDC UR12, c[0x0][0x228] ;  /* 0x00008a00000c7ab9 */ /* 0x000fe20000000800 */
[----:B------:R-:W-:Y:S01]  /*633b0*/  ULDC UR16, c[0x0][0x228] ;  /* 0x00008a0000107ab9 */ /* 0x000fe20000000800 */
[----:B------:R1:W-:Y:S02]  /*633c0*/  @P4 STG.E desc[UR14][R192.64], R8 ;  /* 0x00000008c0004986 */ /* 0x0003e4000c10190e */
[----:B-1----:R-:W-:-:S02]  /*633d0*/  IMAD.WIDE R194, R0, 0x4, R244 ;  /* 0x0000000400c27825 */ /* 0x002fc400078e02f4 */
[----:B------:R1:W-:Y:S04]  /*633e0*/  @P3 STG.E desc[UR14][R12.64], R16 ;  /* 0x000000100c003986 */ /* 0x0003e8000c10190e */
[----:B------:R-:W4:Y:S01]  /*633f0*/  LDL.LU R246, [R1+0x394] ;  /* 0x0003940001f67983 */ /* 0x000f220000300800 */
[----:B------:R-:W-:-:S03]  /*63400*/  IMAD.WIDE R192, R200, 0x4, R40 ;  /* 0x00000004c8c07825 */ /* 0x000fc600078e0228 */
[----:B------:R-:W-:Y:S04]  /*63410*/  @P2 STG.E desc[UR14][R14.64], R60 ;  /* 0x0000003c0e002986 */ /* 0x000fe8000c10190e */
[----:B------:R-:W-:Y:S01]  /*63420*/  @P1 STG.E desc[UR14][R192.64], R56 ;  /* 0x00000038c0001986 */ /* 0x000fe2000c10190e */
[----:B-1----:R-:W-:-:S03]  /*63430*/  IMAD.WIDE R12, R0, 0x4, R242 ;  /* 0x00000004000c7825 */ /* 0x002fc600078e02f2 */
[----:B------:R-:W4:Y:S04]  /*63440*/  LDL.LU R247, [R1+0x304] ;  /* 0x0003040001f77983 */ /* 0x000f280000300800 */
[----:B---3--:R1:W-:Y:S04]  /*63450*/  @P5 STG.E desc[UR14][R194.64], R248 ;  /* 0x000000f8c2005986 */ /* 0x0083e8000c10190e */
[----:B-1----:R-:W3:Y:S04]  /*63460*/  LDL.LU R248, [R1+0x274] ;  /* 0x0002740001f87983 */ /* 0x002ee80000300800 */
        /* <DEDUP_REMOVED lines=15> */
[----:B----4-:R1:W-:Y:S01]  /*63560*/  @P2 STG.E desc[UR14][R194.64], R215 ;  /* 0x000000d7c2002986 */ /* 0x0103e2000c10190e */
        /* <DEDUP_REMOVED lines=11> */
[----:B------:R-:W-:Y:S01]  /*63620*/  IADD3 R4, R163, 0x24, RZ ;  /* 0x00000024a3047810 */ /* 0x000fe20007ffe0ff */
[----:B------:R-:W-:Y:S01]  /*63630*/  ULDC UR6, c[0x0][0x228] ;  /* 0x00008a0000067ab9 */ /* 0x000fe20000000800 */
[----:B------:R-:W-:Y:S01]  /*63640*/  VIADD R8, R0, UR4 ;  /* 0x0000000400087c36 */ /* 0x000fe20008000000 */
[----:B------:R1:W-:Y:S01]  /*63650*/  @P6 STG.E desc[UR14][R194.64], R221 ;  /* 0x000000ddc2006986 */ /* 0x0003e2000c10190e */
[----:B------:R-:W-:Y:S01]  /*63660*/  ISETP.LT.AND P5, PT, R199, UR12, !P1 ;  /* 0x0000000cc7007c0c */ /* 0x000fe2000cfa1270 */
[----:B------:R-:W-:Y:S01]  /*63670*/  ULDC UR4, c[0x0][0x22c] ;  /* 0x00008b0000047ab9 */ /* 0x000fe20000000800 */
[C---:B----4-:R-:W-:Y:S01]  /*63680*/  IMAD.WIDE R192, R8.reuse, 0x4, R244 ;  /* 0x0000000408c07825 */ /* 0x050fe200078e02f4 */
[----:B------:R-:W-:Y:S01]  /*63690*/  ULDC UR8, c[0x0][0x228] ;  /* 0x00008a0000087ab9 */ /* 0x000fe20000000800 */
[----:B------:R-:W-:Y:S02]  /*636a0*/  ULDC UR10, c[0x0][0x228] ;  /* 0x00008a00000a7ab9 */ /* 0x000fe40000000800 */
[----:B------:R-:W-:-:S04]  /*636b0*/  IMAD.WIDE R14, R8, 0x4, R242 ;  /* 0x00000004080e7825 */ /* 0x000fc800078e02f2 */
[----:B-1----:R-:W-:-:S04]  /*636c0*/  IMAD.WIDE R194, R0, 0x4, R40 ;  /* 0x0000000400c27825 */ /* 0x002fc800078e0228 */
[----:B------:R-:W-:Y:S01]  /*636d0*/  IMAD.WIDE R12, R8, 0x4, R2 ;  /* 0x00000004080c7825 */ /* 0x000fe200078e0202 */
[----:B------:R-:W-:Y:S01]  /*636e0*/  @P2 STG.E desc[UR14][R194.64], R246 ;  /* 0x000000f6c2002986 */ /* 0x000fe2000c10190e */
[----:B------:R-:W-:Y:S01]  /*636f0*/  ISETP.LT.AND P6, PT, R227, UR16, !P1 ;  /* 0x00000010e3007c0c */ /* 0x000fe2000cfc1270 */
[----:B------:R-:W-:Y:S01]  /*63700*/  ULDC UR12, c[0x0][0x228] ;  /* 0x00008a00000c7ab9 */ /* 0x000fe20000000800 */
[----:B------:R-:W-:Y:S01]  /*63710*/  ISETP.GE.AND P0, PT, R4, UR4, PT ;  /* 0x0000000404007c0c */ /* 0x000fe2000bf06270 */
[----:B------:R-:W-:Y:S01]  /*63720*/  @P3 STG.E desc[UR14][R192.64], R247 ;  /* 0x000000f7c0003986 */ /* 0x000fe2000c10190e */
[----:B------:R-:W-:Y:S01]  /*63730*/  ULDC UR4, c[0x0][0x228] ;  /* 0x00008a0000047ab9 */ /* 0x000fe20000000800 */
[----:B------:R-:W-:Y:S01]  /*63740*/  ISETP.LT.AND P2, PT, R251, UR8, !P1 ;  /* 0x00000008fb007c0c */ /* 0x000fe2000cf41270 */
[----:B------:R-:W-:Y:S01]  /*63750*/  ULDC UR8, c[0x0][0x228] ;  /* 0x00008a0000087ab9 */ /* 0x000fe20000000800 */
[----:B------:R-:W-:Y:S01]  /*63760*/  ULDC UR16, c[0x0][0x228] ;  /* 0x00008a0000107ab9 */ /* 0x000fe20000000800 */
[----:B---3--:R1:W-:Y:S04]  /*63770*/  @P4 STG.E desc[UR14][R14.64], R248 ;  /* 0x000000f80e004986 */ /* 0x0083e8000c10190e */
[----:B-1----:R-:W3:Y:S04]  /*63780*/  LDL.LU R248, [R1+0x658] ;  /* 0x0006580001f87983 */ /* 0x002ee80000300800 */
[----:B--2---:R1:W-:Y:S04]  /*63790*/  @P5 STG.E desc[UR14][R12.64], R249 ;  /* 0x000000f90c005986 */ /* 0x0043e8000c10190e */
[----:B-1----:R-:W2:Y:S01]  /*637a0*/  LDL.LU R249, [R1+0x558] ;  /* 0x0005580001f97983 */ /* 0x002ea20000300800 */
        /* <DEDUP_REMOVED lines=8> */
[C---:B------:R-:W-:Y:S01]  /*63830*/  IADD3 R0, R8.reuse, UR4, RZ ;  /* 0x0000000408007c10 */ /* 0x040fe2000fffe0ff */
[C---:B------:R-:W-:Y:S01]  /*63840*/  IMAD.WIDE R12, R8.reuse, 0x4, R232 ;  /* 0x00000004080c7825 */ /* 0x040fe200078e02e8 */
[----:B------:R-:W-:Y:S01]  /*63850*/  ULDC UR6, c[0x0][0x228] ;  /* 0x00008a0000067ab9 */ /* 0x000fe20000000800 */
[----:B------:R-:W4:Y:S01]  /*63860*/  LDL.LU R223, [R1+0x6d8] ;  /* 0x0006d80001df7983 */ /* 0x000f220000300800 */
[----:B------:R-:W-:Y:S01]  /*63870*/  ULDC UR4, c[0x0][0x228] ;  /* 0x00008a0000047ab9 */ /* 0x000fe20000000800 */
[C---:B------:R-:W-:Y:S01]  /*63880*/  IMAD.WIDE R14, R8.reuse, 0x4, R42 ;  /* 0x00000004080e7825 */ /* 0x040fe200078e022a */
[----:B------:R-:W-:Y:S01]  /*63890*/  ULDC UR10, c[0x0][0x228] ;  /* 0x00008a00000a7ab9 */ /* 0x000fe20000000800 */
[----:B------:R1:W-:Y:S01]  /*638a0*/  @P6 STG.E desc[UR14][R194.64], R5 ;  /* 0x00000005c2006986 */ /* 0x0003e2000c10190e */
[----:B------:R-:W-:Y:S01]  /*638b0*/  ISETP.LT.AND P6, PT, R191, UR6, !P0 ;  /* 0x00000006bf007c0c */ /* 0x000fe2000c7c1270 */
[----:B------:R-:W-:Y:S01]  /*638c0*/  ULDC UR6, c[0x0][0x228] ;  /* 0x00008a0000067ab9 */ /* 0x000fe20000000800 */
[----:B------:R-:W-:Y:S01]  /*638d0*/  ULDC UR12, c[0x0][0x228] ;  /* 0x00008a00000c7ab9 */ /* 0x000fe20000000800 */
[----:B------:R-:W4:Y:S04]  /*638e0*/  LDL.LU R220, [R1+0x5e8] ;  /* 0x0005e80001dc7983 */ /* 0x000f280000300800 */
[----:B------:R-:W4:Y:S01]  /*638f0*/  LDL.LU R221, [R1+0x418] ;  /* 0x0004180001dd7983 */ /* 0x000f220000300800 */
[----:B-1----:R-:W-:-:S03]  /*63900*/  IMAD.WIDE R4, R8, 0x4, R234 ;  /* 0x0000000408047825 */ /* 0x002fc600078e02ea */
[----:B------:R-:W4:Y:S04]  /*63910*/  LDL.LU R246, [R1+0x398] ;  /* 0x0003980001f67983 */ /* 0x000f280000300800 */
[----:B------:R1:W-:Y:S04]  /*63920*/  @P4 STG.E desc[UR14][R4.64], R9 ;  /* 0x0000000904004986 */ /* 0x0003e8000c10190e */
[----:B------:R1:W-:Y:S04]  /*63930*/  @P3 STG.E desc[UR14][R12.64], R17 ;  /* 0x000000110c003986 */ /* 0x0003e8000c10190e */
[----:B------:R-:W-:Y:S01]  /*63940*/  @P2 STG.E desc[UR14][R14.64], R61 ;  /* 0x0000003d0e002986 */ /* 0x000fe2000c10190e */
[----:B-1----:R-:W-:-:S03]  /*63950*/  IMAD.WIDE R8, R8, 0x4, R40 ;  /* 0x0000000408087825 */ /* 0x002fc600078e0228 */
[----:B------:R-:W4:Y:S01]  /*63960*/  LDL.LU R247, [R1+0x308] ;  /* 0x0003080001f77983 */ /* 0x000f220000300800 */
[----:B------:R-:W-:-:S03]  /*63970*/  IMAD.WIDE R4, R0, 0x4, R244 ;  /* 0x0000000400047825 */ /* 0x000fc600078e02f4 */
[----:B------:R-:W-:Y:S01]  /*63980*/  @P1 STG.E desc[UR14][R8.64], R57 ;  /* 0x0000003908001986 */ /* 0x000fe2000c10190e */
[----:B------:R-:W-:-:S03]  /*63990*/  IMAD.WIDE R12, R0, 0x4, R242 ;  /* 0x00000004000c7825 */ /* 0x000fc600078e02f2 */
        /* <DEDUP_REMOVED lines=31> */
[----:B----4-:R-:W-:Y:S01]  /*63b90*/  IADD3 R12, R163, 0x26, RZ ;  /* 0x00000026a30c7810 */ /* 0x010fe20007ffe0ff */
[----:B------:R-:W-:Y:S01]  /*63ba0*/  VIADD R16, R0, UR4 ;  /* 0x0000000400107c36 */ /* 0x000fe20008000000 */
[----:B------:R-:W-:Y:S01]  /*63bb0*/  ULDC UR4, c[0x0][0x22c] ;  /* 0x00008b0000047ab9 */ /* 0x000fe20000000800 */
[----:B------:R1:W-:Y:S01]  /*63bc0*/  @P6 STG.E desc[UR14][R14.64], R221 ;  /* 0x000000dd0e006986 */ /* 0x0003e2000c10190e */
[----:B------:R-:W-:Y:S01]  /*63bd0*/  ISETP.GE.AND P0, PT, R12, UR4, PT ;  /* 0x000000040c007c0c */ /* 0x000fe2000bf06270 */
[C---:B------:R-:W-:Y:S01]  /*63be0*/  IMAD.WIDE R12, R16.reuse, 0x4, R244 ;  /* 0x00000004100c7825 */ /* 0x040fe200078e02f4 */
[----:B------:R-:W-:Y:S01]  /*63bf0*/  ISETP.LT.AND P5, PT, R199, UR12, !P1 ;  /* 0x0000000cc7007c0c */ /* 0x000fe2000cfa1270 */
[----:B------:R-:W-:Y:S01]  /*63c00*/  ULDC UR4, c[0x0][0x228] ;  /* 0x00008a0000047ab9 */ /* 0x000fe20000000800 */
[----:B------:R-:W-:Y:S01]  /*63c10*/  ULDC UR10, c[0x0][0x228] ;  /* 0x00008a00000a7ab9 */ /* 0x000fe20000000800 */
[----:B------:R-:W-:-:S04]  /*63c20*/  IMAD.WIDE R8, R16, 0x4, R242 ;  /* 0x0000000410087825 */ /* 0x000fc800078e02f2 */
[----:B-1----:R-:W-:-:S04]  /*63c30*/  IMAD.WIDE R14, R0, 0x4, R40 ;  /* 0x00000004000e7825 */ /* 0x002fc800078e0228 */
[C---:B------:R-:W-:Y:S01]  /*63c40*/  IMAD.WIDE R4, R16.reuse, 0x4, R2 ;  /* 0x0000000410047825 */ /* 0x040fe200078e0202 */
[----:B------:R-:W-:Y:S01]  /*63c50*/  @P2 STG.E desc[UR14][R14.64], R246 ;  /* 0x000000f60e002986 */ /* 0x000fe2000c10190e */
[----:B------:R-:W-:Y:S01]  /*63c60*/  ISETP.LT.AND P6, PT, R227, UR16, !P1 ;  /* 0x00000010e3007c0c */ /* 0x000fe2000cfc1270 */
[----:B------:R-:W-:Y:S01]  /*63c70*/  ULDC UR12, c[0x0][0x228] ;  /* 0x00008a00000c7ab9 */ /* 0x000fe20000000800 */
[----:B------:R-:W-:Y:S01]  /*63c80*/  ISETP.LT.AND P2, PT, R251, UR8, !P1 ;  /* 0x00000008fb007c0c */ /* 0x000fe2000cf41270 */
[----:B------:R-:W-:Y:S01]  /*63c90*/  @P3 STG.E desc[UR14][R12.64], R247 ;  /* 0x000000f70c003986 */ /* 0x000fe2000c10190e */
[----:B------:R-:W-:Y:S01]  /*63ca0*/  ULDC UR8, c[0x0][0x228] ;  /* 0x00008a0000087ab9 */ /* 0x000fe20000000800 */
[----:B------:R-:W-:Y:S02]  /*63cb0*/  ULDC UR16, c[0x0][0x228] ;  /* 0x00008a0000107ab9 */ /* 0x000fe40000000800 */
        /* <DEDUP_REMOVED lines=19> */
[----:B------:R-:W4:Y:S01]  /*63df0*/  LDL.LU R220, [R1+0x5ec] ;  /* 0x0005ec0001dc7983 */ /* 0x000f220000300800 */
[----:B------:R-:W-:Y:S01]  /*63e00*/  IMAD.WIDE R8, R16, 0x4, R42 ;  /* 0x0000000410087825 */ /* 0x000fe200078e022a */
[----:B------:R-:W-:-:S02]  /*63e10*/  ULDC UR12, c[0x0][0x228] ;  /* 0x00008a00000c7ab9 */ /* 0x000fc40000000800 */
[----:B------:R1:W-:Y:S01]  /*63e20*/  @P6 STG.E desc[UR14][R14.64], R6 ;  /* 0x000000060e006986 */ /* 0x0003e2000c10190e */
[----:B------:R-:W-:Y:S01]  /*63e30*/  ISETP.LT.AND P6, PT, R191, UR6, !P0 ;  /* 0x00000006bf007c0c */ /* 0x000fe2000c7c1270 */
[----:B------:R-:W-:Y:S02]  /*63e40*/  ULDC UR6, c[0x0][0x228] ;  /* 0x00008a0000067ab9 */ /* 0x000fe40000000800 */
[----:B------:R-:W4:Y:S04]  /*63e50*/  LDL.LU R221, [R1+0x41c] ;  /* 0x00041c0001dd7983 */ /* 0x000f280000300800 */
        /* <DEDUP_REMOVED lines=44> */
[----:B----4-:R-:W-:Y:S01]  /*64120*/  IMAD.WIDE R12, R57, 0x4, R244 ;  /* 0x00000004390c7825 */ /* 0x010fe200078e02f4 */
[----:B------:R-:W-:Y:S01]  /*64130*/  ISETP.LT.AND P6, PT, R227, UR16, !P1 ;  /* 0x00000010e3007c0c */ /* 0x000fe2000cfc1270 */
[----:B------:R-:W-:Y:S01]  /*64140*/  ULDC UR8, c[0x0][0x228] ;  /* 0x00008a0000087ab9 */ /* 0x000fe20000000800 */
[----:B------:R-:W-:Y:S01]  /*64150*/  ULDC UR10, c[0x0][0x228] ;  /* 0x00008a00000a7ab9 */ /* 0x000fe20000000800 */
[----:B------:R-:W-:-:S04]  /*64160*/  IMAD.WIDE R8, R57, 0x4, R242 ;  /* 0x0000000439087825 */ /* 0x000fc800078e02f2 */
[----:B-1----:R-:W-:Y:S01]  /*64170*/  IMAD.WIDE R14, R0, 0x4, R40 ;  /* 0x00000004000e7825 */ /* 0x002fe200078e0228 */
[----:B------:R-:W-:Y:S01]  /*64180*/  ISETP.GE.AND P0, PT, R6, UR4, PT ;  /* 0x0000000406007c0c */ /* 0x000fe2000bf06270 */
[----:B------:R-:W-:Y:S01]  /*64190*/  ULDC UR4, c[0x0][0x228] ;  /* 0x00008a0000047ab9 */ /* 0x000fe20000000800 */
[----:B------:R-:W-:Y:S01]  /*641a0*/  ULDC UR12, c[0x0][0x228] ;  /* 0x00008a00000c7ab9 */ /* 0x000fe20000000800 */
[----:B------:R-:W-:Y:S01]  /*641b0*/  IMAD.WIDE R4, R57, 0x4, R2 ;  /* 0x0000000439047825 */ /* 0x000fe200078e0202 */
[----:B------:R-:W-:Y:S01]  /*641c0*/  @P2 STG.E desc[UR14][R14.64], R246 ;  /* 0x000000f60e002986 */ /* 0x000fe2000c10190e */
[----:B------:R-:W-:-:S03]  /*641d0*/  ULDC UR16, c[0x0][0x228] ;  /* 0x00008a0000107ab9 */ /* 0x000fc60000000800 */
[----:B------:R1:W-:Y:S01]  /*641e0*/  @P3 STG.E desc[UR14][R12.64], R247 ;  /* 0x000000f70c003986 */ /* 0x0003e2000c10190e */
[----:B------:R-:W-:Y:S01]  /*641f0*/  ISETP.LT.AND P3, PT, R211, UR6, !P1 ;  /* 0x00000006d3007c0c */ /* 0x000fe2000cf61270 */
[----:B------:R-:W-:Y:S01]  /*64200*/  IMAD.WIDE R16, R57, 0x4, R240 ;  /* 0x0000000439107825 */ /* 0x000fe200078e02f0 */
[----:B------:R-:W-:Y:S01]  /*64210*/  ISETP.LT.AND P2, PT, R251, UR8, !P1 ;  /* 0x00000008fb007c0c */ /* 0x000fe2000cf41270 */
[----:B------:R-:W-:Y:S01]  /*64220*/  ULDC UR6, c[0x0][0x228] ;  /* 0x00008a0000067ab9 */ /* 0x000fe20000000800 */
[----:B------:R-:W-:Y:S01]  /*64230*/  ULDC UR8, c[0x0][0x228] ;  /* 0x00008a0000087ab9 */ /* 0x000fe20000000800 */
[----:B---3--:R3:W-:Y:S01]  /*64240*/  @P4 STG.E desc[UR14][R8.64], R248 ;  /* 0x000000f808004986 */ /* 0x0087e2000c10190e */
[----:B------:R-:W-:Y:S01]  /*64250*/  ISETP.LT.AND P4, PT, R219, UR4, !P1 ;  /* 0x00000004db007c0c */ /* 0x000fe2000cf81270 */
[----:B------:R-:W-:Y:S01]  /*64260*/  ULDC UR4, c[0x0][0x248] ;  /* 0x0000920000047ab9 */ /* 0x000fe20000000800 */
[----:B------:R-:W-:Y:S01]  /*64270*/  ISETP.LT.AND P1, PT, R250, UR10, !P1 ;  /* 0x0000000afa007c0c */ /* 0x000fe2000cf21270 */
[C---:B-1----:R-:W-:Y:S01]  /*64280*/  IMAD.WIDE R12, R57.reuse, 0x4, R40 ;  /* 0x00000004390c7825 */ /* 0x042fe200078e0228 */
[C---:B------:R-:W-:Y:S01]  /*64290*/  IADD3 R61, R57.reuse, UR4, RZ ;  /* 0x00000004393d7c10 */ /* 0x040fe2000fffe0ff */
[----:B------:R-:W-:Y:S01]  /*642a0*/  ULDC UR4, c[0x0][0x228] ;  /* 0x00008a0000047ab9 */ /* 0x000fe20000000800 */
[----:B------:R-:W-:Y:S01]  /*642b0*/  ULDC UR10, c[0x0][0x228] ;  /* 0x00008a00000a7ab9 */ /* 0x000fe20000000800 */
[----:B---3--:R-:W-:-:S04]  /*642c0*/  IMAD.WIDE R8, R57, 0x4, R42 ;  /* 0x0000000439087825 */ /* 0x008fc800078e022a */
[----:B------:R-:W-:-:S04]  /*642d0*/  IMAD.WIDE R14, R61, 0x4, R244 ;  /* 0x000000043d0e7825 */ /* 0x000fc800078e02f4 */
[----:B------:R-:W-:Y:S01]  /*642e0*/  VIADD R0, R163, 0x29 ;  /* 0x00000029a3007836 */ /* 0x000fe20000000000 */
[----:B--2---:R1:W-:Y:S01]  /*642f0*/  @P5 STG.E desc[UR14][R4.64], R249 ;  /* 0x000000f904005986 */ /* 0x0043e2000c10190e */
[----:B------:R-:W-:Y:S01]  /*64300*/  ISETP.LT.AND P5, PT, R179, UR12, !P0 ;  /* 0x0000000cb3007c0c */ /* 0x000fe2000c7a1270 */
[----:B------:R-:W-:Y:S02]  /*64310*/  ULDC UR12, c[0x0][0x228] ;  /* 0x00008a00000c7ab9 */ /* 0x000fe40000000800 */
[----:B------:R2:W-:Y:S01]  /*64320*/  @P6 STG.E desc[UR14][R16.64], R7 ;  /* 0x0000000710006986 */ /* 0x0005e2000c10190e */
[----:B------:R-:W-:Y:S01]  /*64330*/  ISETP.LT.AND P6, PT, R191, UR6, !P0 ;  /* 0x00000006bf007c0c */ /* 0x000fe2000c7c1270 */
[----:B------:R-:W-:Y:S01]  /*64340*/  ULDC UR6, c[0x0][0x228] ;  /* 0x00008a0000067ab9 */ /* 0x000fe20000000800 */
[----:B-1----:R-:W-:-:S04]  /*64350*/  IMAD.WIDE R4, R57, 0x4, R234 ;  /* 0x0000000439047825 */ /* 0x002fc800078e02ea */
[----:B--2---:R-:W-:Y:S01]  /*64360*/  IMAD.WIDE R6, R57, 0x4, R232 ;  /* 0x0000000439067825 */ /* 0x004fe200078e02e8 */
[----:B------:R1:W-:Y:S04]  /*64370*/  @P4 STG.E desc[UR14][R4.64], R11 ;  /* 0x0000000b04004986 */ /* 0x0003e8000c10190e */
[----:B------:R2:W-:Y:S01]  /*64380*/  @P3 STG.E desc[UR14][R6.64], R19 ;  /* 0x0000001306003986 */ /* 0x0005e2000c10190e */
[----:B------:R-:W-:Y:S01]  /*64390*/  ISETP.LT.AND P3, PT, R227, UR6, !P0 ;  /* 0x00000006e3007c0c */ /* 0x000fe2000c761270 */
[----:B------:R-:W-:Y:S01]  /*643a0*/  IMAD.WIDE R16, R61, 0x4, R242 ;  /* 0x000000043d107825 */ /* 0x000fe200078e02f2 */
[----:B------:R-:W-:Y:S01]  /*643b0*/  ISETP.LT.AND P4, PT, R219, UR8, !P0 ;  /* 0x00000008db007c0c */ /* 0x000fe2000c781270 */
[----:B------:R3:W-:Y:S01]  /*643c0*/  @P2 STG.E desc[UR14][R8.64], R63 ;  /* 0x0000003f08002986 */ /* 0x0007e2000c10190e */
[----:B------:R-:W-:Y:S01]  /*643d0*/  ISETP.LT.AND P2, PT, R199, UR4, !P0 ;  /* 0x00000004c7007c0c */ /* 0x000fe2000c741270 */
[----:B------:R-:W-:Y:S01]  /*643e0*/  ULDC UR4, c[0x0][0x228] ;  /* 0x00008a0000047ab9 */ /* 0x000fe20000000800 */
[----:B------:R-:W-:Y:S01]  /*643f0*/  ULDC UR6, c[0x0][0x228] ;  /* 0x00008a0000067ab9 */ /* 0x000fe20000000800 */
[----:B------:R-:W-:Y:S01]  /*64400*/  @P1 STG.E desc[UR14][R12.64], R59 ;  /* 0x0000003b0c001986 */ /* 0x000fe2000c10190e */
[----:B-1----:R-:W-:Y:S01]  /*64410*/  IMAD.WIDE R4, R61, 0x4, R2 ;  /* 0x000000043d047825 */ /* 0x002fe200078e0202 */
[----:B------:R-:W-:-:S02]  /*64420*/  ULDC UR8, c[0x0][0x228] ;  /* 0x00008a0000087ab9 */ /* 0x000fc40000000800 */
[----:B------:R1:W-:Y:S01]  /*64430*/  @P5 STG.E desc[UR14][R14.64], R52 ;  /* 0x000000340e005986 */ /* 0x0003e2000c10190e */
[----:B--2---:R-:W-:-:S03]  /*64440*/  IMAD.WIDE R6, R61, 0x4, R240 ;  /* 0x000000043d067825 */ /* 0x004fc600078e02f0 */
[----:B------:R-:W-:Y:S01]  /*64450*/  @P6 STG.E desc[UR14][R16.64], R48 ;  /* 0x0000003010006986 */ /* 0x000fe2000c10190e */
[----:B------:R-:W-:Y:S01]  /*64460*/  ISETP.LT.AND P6, PT, R251, UR4, !P0 ;  /* 0x00000004fb007c0c */ /* 0x000fe2000c7c1270 */
[----:B------:R-:W-:Y:S01]  /*64470*/  ULDC UR4, c[0x0][0x22c] ;  /* 0x00008b0000047ab9 */ /* 0x000fe20000000800 */
[----:B---3--:R-:W-:Y:S01]  /*64480*/  IMAD.WIDE R8, R61, 0x4, R234 ;  /* 0x000000043d087825 */ /* 0x008fe200078e02ea */
[----:B------:R-:W-:Y:S01]  /*64490*/  ISETP.LT.AND P5, PT, R211, UR10, !P0 ;  /* 0x0000000ad3007c0c */ /* 0x000fe2000c7a1270 */
[----:B------:R2:W-:Y:S01]  /*644a0*/  @P2 STG.E desc[UR14][R4.64], R32 ;  /* 0x0000002004002986 */ /* 0x0005e2000c10190e */
[----:B------:R-:W-:Y:S01]  /*644b0*/  ISETP.GE.AND P1, PT, R0, UR4, PT ;  /* 0x0000000400007c0c */ /* 0x000fe2000bf26270 */
[----:B------:R-:W-:Y:S01]  /*644c0*/  ULDC UR10, c[0x0][0x228] ;  /* 0x00008a00000a7ab9 */ /* 0x000fe20000000800 */
[----:B------:R-:W-:Y:S01]  /*644d0*/  ISETP.LT.AND P2, PT, R250, UR6, !P0 ;  /* 0x00000006fa007c0c */ /* 0x000fe2000c741270 */
[----:B------:R3:W-:Y:S01]  /*644e0*/  @P3 STG.E desc[UR14][R6.64], R24 ;  /* 0x0000001806003986 */ /* 0x0007e2000c10190e */
[----:B------:R-:W-:Y:S01]  /*644f0*/  ISETP.LT.AND P3, PT, R179, UR8, !P1 ;  /* 0x00000008b3007c0c */ /* 0x000fe2000cf61270 */
[----:B------:R-:W-:Y:S01]  /*64500*/  ULDC UR4, c[0x0][0x248] ;  /* 0x0000920000047ab9 */ /* 0x000fe20000000800 */
[----:B------:R-:W-:Y:S01]  /*64510*/  IMAD.WIDE R10, R61, 0x4, R232 ;  /* 0x000000043d0a7825 */ /* 0x000fe200078e02e8 */
[----:B------:R4:W-:Y:S01]  /*64520*/  @P4 STG.E desc[UR14][R8.64], R44 ;  /* 0x0000002c08004986 */ /* 0x0009e2000c10190e */
[----:B------:R-:W-:Y:S01]  /*64530*/  ISETP.LT.AND P4, PT, R191, UR10, !P1 ;  /* 0x0000000abf007c0c */ /* 0x000fe2000cf81270 */
[----:B------:R-:W-:Y:S01]  /*64540*/  ULDC UR6, c[0x0][0x228] ;  /* 0x00008a0000067ab9 */ /* 0x000fe20000000800 */
[----:B-1----:R-:W-:-:S02]  /*64550*/  VIADD R15, R61, UR4 ;  /* 0x000000043d0f7c36 */ /* 0x002fc40008000000 */
[----:B------:R-:W-:Y:S01]  /*64560*/  IMAD.WIDE R12, R61, 0x4, R42 ;  /* 0x000000043d0c7825 */ /* 0x000fe200078e022a */
[----:B------:R-:W-:Y:S01]  /*64570*/  IADD3 R0, R163, 0x2a, RZ ;  /* 0x0000002aa3007810 */ /* 0x000fe20007ffe0ff */
[----:B------:R1:W-:Y:S01]  /*64580*/  @P5 STG.E desc[UR14][R10.64], R28 ;  /* 0x0000001c0a005986 */ /* 0x0003e2000c10190e */
[----:B------:R-:W-:Y:S01]  /*64590*/  ULDC UR4, c[0x0][0x22c] ;  /* 0x00008b0000047ab9 */ /* 0x000fe20000000800 */
[----:B--2---:R-:W-:Y:S01]  /*645a0*/  IMAD.WIDE R4, R61, 0x4, R40 ;  /* 0x000000043d047825 */ /* 0x004fe200078e0228 */
[----:B------:R-:W-:Y:S01]  /*645b0*/  ISETP.LT.AND P5, PT, R199, UR12, !P1 ;  /* 0x0000000cc7007c0c */ /* 0x000fe2000cfa1270 */
[----:B------:R2:W-:Y:S01]  /*645c0*/  @P6 STG.E desc[UR14][R12.64], R20 ;  /* 0x000000140c006986 */ /* 0x0005e2000c10190e */
[----:B------:R-:W-:Y:S01]  /*645d0*/  ULDC UR8, c[0x0][0x228] ;  /* 0x00008a0000087ab9 */ /* 0x000fe20000000800 */
[----:B---3--:R-:W-:Y:S01]  /*645e0*/  IMAD.WIDE R6, R15, 0x4, R244 ;  /* 0x000000040f067825 */ /* 0x008fe200078e02f4 */
[----:B------:R-:W-:Y:S01]  /*645f0*/  ISETP.LT.AND P6, PT, R227, UR16, !P1 ;  /* 0x00000010e3007c0c */ /* 0x000fe2000cfc1270 */
[----:B------:R-:W-:-:S02]  /*64600*/  ULDC UR10, c[0x0][0x228] ;  /* 0x00008a00000a7ab9 */ /* 0x000fc40000000800 */
[C---:B----4-:R-:W-:Y:S01]  /*64610*/  IMAD.WIDE R8, R15.reuse, 0x4, R242 ;  /* 0x000000040f087825 */ /* 0x050fe200078e02f2 */
[----:B------:R-:W-:Y:S01]  /*64620*/  ISETP.GE.AND P0, PT, R0, UR4, PT ;  /* 0x0000000400007c0c */ /* 0x000fe2000bf06270 */
[----:B------:R3:W-:Y:S01]  /*64630*/  @P2 STG.E desc[UR14][R4.64], R68 ;  /* 0x0000004404002986 */ /* 0x0007e2000c10190e */
[----:B------:R-:W-:Y:S01]  /*64640*/  ULDC UR4, c[0x0][0x228] ;  /* 0x00008a0000047ab9 */ /* 0x000fe20000000800 */
[----:B-1----:R-:W-:Y:S01]  /*64650*/  IMAD.WIDE R10, R15, 0x4, R2 ;  /* 0x000000040f0a7825 */ /* 0x002fe200078e0202 */
[----:B------:R-:W-:Y:S01]  /*64660*/  ULDC UR12, c[0x0][0x228] ;  /* 0x00008a00000c7ab9 */ /* 0x000fe20000000800 */
[----:B------:R1:W-:Y:S01]  /*64670*/  @P3 STG.E desc[UR14][R6.64], R64 ;  /* 0x0000004006003986 */ /* 0x0003e2000c10190e */
[----:B------:R-:W-:Y:S01]  /*64680*/  ISETP.LT.AND P3, PT, R211, UR6, !P1 ;  /* 0x00000006d3007c0c */ /* 0x000fe2000cf61270 */
[----:B--2---:R-:W-:Y:S01]  /*64690*/  IMAD.WIDE R12, R15, 0x4, R240 ;  /* 0x000000040f0c7825 */ /* 0x004fe200078e02f0 */
[----:B------:R-:W-:Y:S01]  /*646a0*/  ISETP.LT.AND P2, PT, R251, UR8, !P1 ;  /* 0x00000008fb007c0c */ /* 0x000fe2000cf41270 */
[----:B------:R2:W-:Y:S01]  /*646b0*/  @P4 STG.E desc[UR14][R8.64], R72 ;  /* 0x0000004808004986 */ /* 0x0005e2000c10190e */
[----:B------:R-:W-:Y:S01]  /*646c0*/  ISETP.LT.AND P4, PT, R219, UR4, !P1 ;  /* 0x00000004db007c0c */ /* 0x000fe2000cf81270 */
[----:B------:R-:W-:Y:S01]  /*646d0*/  ULDC UR6, c[0x0][0x228] ;  /* 0x00008a0000067ab9 */ /* 0x000fe20000000800 */
[----:B------:R-:W-:Y:S01]  /*646e0*/  ISETP.LT.AND P1, PT, R250, UR10, !P1 ;  /* 0x0000000afa007c0c */ /* 0x000fe2000cf21270 */
[----:B------:R4:W-:Y:S01]  /*646f0*/  @P5 STG.E desc[UR14][R10.64], R76 ;  /* 0x0000004c0a005986 */ /* 0x0009e2000c10190e */
[----:B---3--:R-:W-:Y:S01]  /*64700*/  IMAD.WIDE R4, R15, 0x4, R234 ;  /* 0x000000040f047825 */ /* 0x008fe200078e02ea */
[----:B------:R-:W-:Y:S01]  /*64710*/  ISETP.LT.AND P5, PT, R179, UR12, !P0 ;  /* 0x0000000cb3007c0c */ /* 0x000fe2000c7a1270 */
[----:B------:R-:W-:Y:S01]  /*64720*/  ULDC UR4, c[0x0][0x248] ;  /* 0x0000920000047ab9 */ /* 0x000fe20000000800 */
[----:B------:R3:W-:Y:S01]  /*64730*/  @P6 STG.E desc[UR14][R12.64], R80 ;  /* 0x000000500c006986 */ /* 0x0007e2000c10190e */
[----:B-1----:R-:W-:Y:S01]  /*64740*/  IMAD.WIDE R6, R15, 0x4, R232 ;  /* 0x000000040f067825 */ /* 0x002fe200078e02e8 */
[----:B------:R-:W-:Y:S01]  /*64750*/  ISETP.LT.AND P6, PT, R191, UR6, !P0 ;  /* 0x00000006bf007c0c */ /* 0x000fe2000c7c1270 */
[----:B------:R-:W-:Y:S01]  /*64760*/  ULDC UR6, c[0x0][0x228] ;  /* 0x00008a0000067ab9 */ /* 0x000fe20000000800 */
[----:B------:R-:W-:Y:S01]  /*64770*/  ULDC UR8, c[0x0][0x228] ;  /* 0x00008a0000087ab9 */ /* 0x000fe20000000800 */
[C---:B--2---:R-:W-:Y:S01]  /*64780*/  IMAD.WIDE R8, R15.reuse, 0x4, R42 ;  /* 0x000000040f087825 */ /* 0x044fe200078e022a */
[C---:B------:R-:W-:Y:S01]  /*64790*/  IADD3 R17, R15.reuse, UR4, RZ ;  /* 0x000000040f117c10 */ /* 0x040fe2000fffe0ff */
[----:B------:R1:W-:Y:S01]  /*647a0*/  @P4 STG.E desc[UR14][R4.64], R84 ;  /* 0x0000005404004986 */ /* 0x0003e2000c10190e */
[----:B------:R-:W-:Y:S01]  /*647b0*/  ULDC UR4, c[0x0][0x228] ;  /* 0x00008a0000047ab9 */ /* 0x000fe20000000800 */
[----:B----4-:R-:W-:Y:S01]  /*647c0*/  IMAD.WIDE R10, R15, 0x4, R40 ;  /* 0x000000040f0a7825 */ /* 0x010fe200078e0228 */
[----:B------:R-:W-:Y:S01]  /*647d0*/  ULDC UR10, c[0x0][0x228] ;  /* 0x00008a00000a7ab9 */ /* 0x000fe20000000800 */
[----:B------:R2:W-:Y:S01]  /*647e0*/  @P3 STG.E desc[UR14][R6.64], R88 ;  /* 0x0000005806003986 */ /* 0x0005e2000c10190e */
[----:B------:R-:W-:Y:S01]  /*647f0*/  ISETP.LT.AND P3, PT, R227, UR6, !P0 ;  /* 0x00000006e3007c0c */ /* 0x000fe2000c761270 */
[----:B---3--:R-:W-:Y:S01]  /*64800*/  IMAD.WIDE R12, R17, 0x4, R244 ;  /* 0x00000004110c7825 */ /* 0x008fe200078e02f4 */
[----:B------:R-:W-:Y:S01]  /*64810*/  ISETP.LT.AND P4, PT, R219, UR8, !P0 ;  /* 0x00000008db007c0c */ /* 0x000fe2000c781270 */
[----:B------:R3:W-:Y:S01]  /*64820*/  @P2 STG.E desc[UR14][R8.64], R124 ;  /* 0x0000007c08002986 */ /* 0x0007e2000c10190e */
[----:B------:R-:W-:Y:S01]  /*64830*/  ISETP.LT.AND P2, PT, R199, UR4, !P0 ;  /* 0x00000004c7007c0c */ /* 0x000fe2000c741270 */
[----:B------:R-:W-:Y:S01]  /*64840*/  IMAD.WIDE R14, R17, 0x4, R242 ;  /* 0x00000004110e7825 */ /* 0x000fe200078e02f2 */
[----:B------:R-:W-:Y:S01]  /*64850*/  ULDC UR4, c[0x0][0x228] ;  /* 0x00008a0000047ab9 */ /* 0x000fe20000000800 */
[----:B------:R4:W-:Y:S01]  /*64860*/  @P1 STG.E desc[UR14][R10.64], R120 ;  /* 0x000000780a001986 */ /* 0x0009e2000c10190e */
[----:B------:R-:W-:Y:S01]  /*64870*/  ULDC UR6, c[0x0][0x228] ;  /* 0x00008a0000067ab9 */ /* 0x000fe20000000800 */
[----:B------:R-:W-:Y:S01]  /*64880*/  VIADD R0, R163, 0x2b ;  /* 0x0000002ba3007836 */ /* 0x000fe20000000000 */
[----:B------:R-:W-:Y:S01]  /*64890*/  ULDC UR8, c[0x0][0x228] ;  /* 0x00008a0000087ab9 */ /* 0x000fe20000000800 */
[----:B------:R-:W-:Y:S01]  /*648a0*/  @P5 STG.E desc[UR14][R12.64], R53 ;  /* 0x000000350c005986 */ /* 0x000fe2000c10190e */
[----:B-1----:R-:W-:Y:S01]  /*648b0*/  IMAD.WIDE R4, R17, 0x4, R2 ;  /* 0x0000000411047825 */ /* 0x002fe200078e0202 */
[----:B------:R-:W-:Y:S01]  /*648c0*/  ULDC UR12, c[0x0][0x228] ;  /* 0x00008a00000c7ab9 */ /* 0x000fe20000000800 */
[----:B------:R-:W-:Y:S01]  /*648d0*/  ULDC UR16, c[0x0][0x228] ;  /* 0x00008a0000107ab9 */ /* 0x000fe20000000800 */
[----:B------:R1:W-:Y:S01]  /*648e0*/  @P6 STG.E desc[UR14][R14.64], R49 ;  /* 0x000000310e006986 */ /* 0x0003e2000c10190e */
[----:B------:R-:W-:Y:S01]  /*648f0*/  ISETP.LT.AND P6, PT, R251, UR4, !P0 ;  /* 0x00000004fb007c0c */ /* 0x000fe2000c7c1270 */
[----:B------:R-:W-:Y:S01]  /*64900*/  ULDC UR4, c[0x0][0x22c] ;  /* 0x00008b0000047ab9 */ /* 0x000fe20000000800 */
[----:B--2---:R-:W-:Y:S01]  /*64910*/  IMAD.WIDE R6, R17, 0x4, R240 ;  /* 0x0000000411067825 */ /* 0x004fe200078e02f0 */
[----:B------:R-:W-:-:S03]  /*64920*/  ISETP.LT.AND P5, PT, R211, UR10, !P0 ;  /* 0x0000000ad3007c0c */ /* 0x000fc6000c7a1270 */
[----:B---3--:R-:W-:Y:S01]  /*64930*/  IMAD.WIDE R8, R17, 0x4, R234 ;  /* 0x0000000411087825 */ /* 0x008fe200078e02ea */
[----:B------:R-:W-:Y:S01]  /*64940*/  ISETP.GE.AND P1, PT, R0, UR4, PT ;  /* 0x0000000400007c0c */ /* 0x000fe2000bf26270 */
[----:B------:R2:W-:Y:S01]  /*64950*/  @P2 STG.E desc[UR14][R4.64], R33 ;  /* 0x0000002104002986 */ /* 0x0005e2000c10190e */
[----:B------:R-:W-:Y:S01]  /*64960*/  ULDC UR10, c[0x0][0x228] ;  /* 0x00008a00000a7ab9 */ /* 0x000fe20000000800 */
[----:B------:R-:W-:Y:S01]  /*64970*/  ISETP.LT.AND P2, PT, R250, UR6, !P0 ;  /* 0x00000006fa007c0c */ /* 0x000fe2000c741270 */
[----:B------:R-:W-:Y:S01]  /*64980*/  ULDC UR4, c[0x0][0x248] ;  /* 0x0000920000047ab9 */ /* 0x000fe20000000800 */
[----:B------:R3:W-:Y:S01]  /*64990*/  @P3 STG.E desc[UR14][R6.64], R25 ;  /* 0x0000001906003986 */ /* 0x0007e2000c10190e */
[----:B------:R-:W-:Y:S01]  /*649a0*/  ISETP.LT.AND P3, PT, R179, UR8, !P1 ;  /* 0x00000008b3007c0c */ /* 0x000fe2000cf61270 */
[----:B----4-:R-:W-:Y:S01]  /*649b0*/  IMAD.WIDE R10, R17, 0x4, R232 ;  /* 0x00000004110a7825 */ /* 0x010fe200078e02e8 */
[----:B------:R-:W-:Y:S01]  /*649c0*/  IADD3 R0, R163, 0x2c, RZ ;  /* 0x0000002ca3007810 */ /* 0x000fe20007ffe0ff */
[----:B------:R4:W-:Y:S01]  /*649d0*/  @P4 STG.E desc[UR14][R8.64], R45 ;  /* 0x0000002d08004986 */ /* 0x0009e2000c10190e */
[----:B------:R-:W-:Y:S01]  /*649e0*/  ISETP.LT.AND P4, PT, R191, UR10, !P1 ;  /* 0x0000000abf007c0c */ /* 0x000fe2000cf81270 */
[C---:B-1----:R-:W-:Y:S01]  /*649f0*/  VIADD R15, R17.reuse, UR4 ;  /* 0x00000004110f7c36 */ /* 0x042fe20008000000 */
[----:B------:R-:W-:Y:S01]  /*64a00*/  ULDC UR4, c[0x0][0x22c] ;  /* 0x00008b0000047ab9 */ /* 0x000fe20000000800 */
[C---:B------:R-:W-:Y:S01]  /*64a10*/  IMAD.WIDE R12, R17.reuse, 0x4, R42 ;  /* 0x00000004110c7825 */ /* 0x040fe200078e022a */
[----:B------:R1:W-:Y:S03]  /*64a20*/  @P5 STG.E desc[UR14][R10.64], R29 ;  /* 0x0000001d0a005986 */ /* 0x0003e6000c10190e */
[----:B--2---:R-:W-:Y:S01]  /*64a30*/  IMAD.WIDE R4, R17, 0x4, R40 ;  /* 0x0000000411047825 */ /* 0x004fe200078e0228 */
[----:B------:R2:W-:Y:S01]  /*64a40*/  @P6 STG.E desc[UR14][R12.64], R21 ;  /* 0x000000150c006986 */ /* 0x0005e2000c10190e */
[----:B------:R-:W-:Y:S01]  /*64a50*/  ISETP.LT.AND P5, PT, R199, UR12, !P1 ;  /* 0x0000000cc7007c0c */ /* 0x000fe2000cfa1270 */
[----:B------:R-:W-:Y:S01]  /*64a60*/  ULDC UR6, c[0x0][0x228] ;  /* 0x00008a0000067ab9 */ /* 0x000fe20000000800 */
[----:B---3--:R-:W-:Y:S01]  /*64a70*/  IMAD.WIDE R6, R15, 0x4, R244 ;  /* 0x000000040f067825 */ /* 0x008fe200078e02f4 */
[----:B------:R-:W-:Y:S01]  /*64a80*/  ISETP.LT.AND P6, PT, R227, UR16, !P1 ;  /* 0x00000010e3007c0c */ /* 0x000fe2000cfc1270 */
[----:B------:R-:W-:Y:S01]  /*64a90*/  ULDC UR8, c[0x0][0x228] ;  /* 0x00008a0000087ab9 */ /* 0x000fe20000000800 */
[----:B------:R-:W-:Y:S01]  /*64aa0*/  ULDC UR10, c[0x0][0x228] ;  /* 0x00008a00000a7ab9 */ /* 0x000fe20000000800 */
        /* <DEDUP_REMOVED lines=189> */
[----:B------:R4:W-:Y:S01]  /*65680*/  @P5 STG.E desc[UR14][R12.64], R116 ;  /* 0x000000740c005986 */ /* 0x0009e2000c10190e */
        /* <DEDUP_REMOVED lines=16> */
[----:B----4-:R-:W-:-:S04]  /*65790*/  IMAD.WIDE R10, R17, 0x4, R232 ;  /* 0x00000004110a7825 */ /* 0x010fc800078e02e8 */
[----:B------:R-:W-:Y:S01]  /*657a0*/  IMAD.WIDE R12, R17, 0x4, R42 ;  /* 0x00000004110c7825 */ /* 0x000fe200078e022a */
[----:B------:R4:W-:Y:S01]  /*657b0*/  @P4 STG.E desc[UR14][R8.64], R108 ;  /* 0x0000006c08004986 */ /* 0x0009e2000c10190e */
[----:B------:R-:W-:Y:S01]  /*657c0*/  ISETP.LT.AND P4, PT, R191, UR10, !P1 ;  /* 0x0000000abf007c0c */ /* 0x000fe2000cf81270 */
[----:B------:R-:W-:Y:S01]  /*657d0*/  ULDC UR6, c[0x0][0x228] ;  /* 0x00008a0000067ab9 */ /* 0x000fe20000000800 */
[C---:B-1----:R-:W-:Y:S01]  /*657e0*/  VIADD R15, R17.reuse, UR4 ;  /* 0x00000004110f7c36 */ /* 0x042fe20008000000 */
[----:B------:R1:W-:Y:S01]  /*657f0*/  @P5 STG.E desc[UR14][R10.64], R100 ;  /* 0x000000640a005986 */ /* 0x0003e2000c10190e */
[----:B--2---:R-:W-:Y:S01]  /*65800*/  IMAD.WIDE R4, R17, 0x4, R40 ;  /* 0x0000000411047825 */ /* 0x004fe200078e0228 */
[----:B------:R-:W-:Y:S01]  /*65810*/  IADD3 R0, R163, 0x32, RZ ;  /* 0x00000032a3007810 */ /* 0x000fe20007ffe0ff */
[----:B------:R-:W-:Y:S01]  /*65820*/  ULDC UR4, c[0x0][0x22c] ;  /* 0x00008b0000047ab9 */ /* 0x000fe20000000800 */
[----:B------:R2:W-:Y:S01]  /*65830*/  @P6 STG.E desc[UR14][R12.64], R92 ;  /* 0x0000005c0c006986 */ /* 0x0005e2000c10190e */
[----:B---3--:R-:W-:Y:S01]  /*65840*/  IMAD.WIDE R6, R15, 0x4, R244 ;  /* 0x000000040f067825 */ /* 0x008fe200078e02f4 */
[----:B------:R-:W-:Y:S01]  /*65850*/  ISETP.LT.AND P5, PT, R199, UR12, !P1 ;  /* 0x0000000cc7007c0c */ /* 0x000fe2000cfa1270 */
[----:B------:R-:W-:Y:S01]  /*65860*/  ULDC UR8, c[0x0][0x228] ;  /* 0x00008a0000087ab9 */ /* 0x000fe20000000800 */
[----:B------:R-:W-:Y:S01]  /*65870*/  ISETP.LT.AND P6, PT, R227, UR16, !P1 ;  /* 0x00000010e3007c0c */ /* 0x000fe2000cfc1270 */
        /* <DEDUP_REMOVED lines=13> */
[----:B------:R-:W-:Y:S01]  /*65950*/  ULDC UR6, c[0x0][0x228] ;  /* 0x00008a0000067ab9 */ /* 0x000fe20000000800 */
[----:B------:R4:W-:Y:S01]  /*65960*/  @P5 STG.E desc[UR14][R10.64], R140 ;  /* 0x0000008c0a005986 */ /* 0x0009e2000c10190e */
[----:B------:R-:W-:Y:S01]  /*65970*/  ISETP.LT.AND P1, PT, R250, UR10, !P1 ;  /* 0x0000000afa007c0c */ /* 0x000fe2000cf21270 */
[----:B---3--:R-:W-:Y:S01]  /*65980*/  IMAD.WIDE R4, R15, 0x4, R234 ;  /* 0x000000040f047825 */ /* 0x008fe200078e02ea */
[----:B------:R-:W-:Y:S01]  /*65990*/  ISETP.LT.AND P5, PT, R179, UR12, !P0 ;  /* 0x0000000cb3007c0c */ /* 0x000fe2000c7a1270 */
[----:B------:R3:W-:Y:S01]  /*659a0*/  @P6 STG.E desc[UR14][R12.64], R144 ;  /* 0x000000900c006986 */ /* 0x0007e2000c10190e */
[----:B------:R-:W-:Y:S01]  /*659b0*/  ULDC UR4, c[0x0][0x248] ;  /* 0x0000920000047ab9 */ /* 0x000fe20000000800 */
[----:B------:R-:W-:Y:S01]  /*659c0*/  ISETP.LT.AND P6, PT, R191, UR6, !P0 ;  /* 0x00000006bf007c0c */ /* 0x000fe2000c7c1270 */
[C---:B-1----:R-:W-:Y:S01]  /*659d0*/  IMAD.WIDE R6, R15.reuse, 0x4, R232 ;  /* 0x000000040f067825 */ /* 0x042fe200078e02e8 */
[C---:B------:R-:W-:Y:S01]  /*659e0*/  IADD3 R17, R15.reuse, UR4, RZ ;  /* 0x000000040f117c10 */ /* 0x040fe2000fffe0ff */
[----:B------:R-:W-:Y:S01]  /*659f0*/  ULDC UR4, c[0x0][0x228] ;  /* 0x00008a0000047ab9 */ /* 0x000fe20000000800 */
[----:B------:R-:W-:Y:S01]  /*65a00*/  ULDC UR8, c[0x0][0x228] ;  /* 0x00008a0000087ab9 */ /* 0x000fe20000000800 */
[C---:B--2---:R-:W-:Y:S01]  /*65a10*/  IMAD.WIDE R8, R15.reuse, 0x4, R42 ;  /* 0x000000040f087825 */ /* 0x044fe200078e022a */
[----:B------:R1:W-:Y:S01]  /*65a20*/  @P4 STG.E desc[UR14][R4.64], R148 ;  /* 0x0000009404004986 */ /* 0x0003e2000c10190e */
[----:B------:R-:W-:Y:S01]  /*65a30*/  ULDC UR6, c[0x0][0x228] ;  /* 0x00008a0000067ab9 */ /* 0x000fe20000000800 */
[----:B------:R-:W-:Y:S01]  /*65a40*/  ULDC UR10, c[0x0][0x228] ;  /* 0x00008a00000a7ab9 */ /* 0x000fe20000000800 */
[----:B----4-:R-:W-:Y:S01]  /*65a50*/  IMAD.WIDE R10, R15, 0x4, R40 ;  /* 0x000000040f0a7825 */ /* 0x010fe200078e0228 */
[----:B------:R2:W-:Y:S01]  /*65a60*/  @P3 STG.E desc[UR14][R6.64], R152 ;  /* 0x0000009806003986 */ /* 0x0005e2000c10190e */
[----:B------:R-:W-:Y:S01]  /*65a70*/  ISETP.LT.AND P3, PT, R227, UR6, !P0 ;  /* 0x00000006e3007c0c */ /* 0x000fe2000c761270 */
[----:B------:R-:W-:Y:S01]  /*65a80*/  ULDC UR6, c[0x0][0x228] ;  /* 0x00008a0000067ab9 */ /* 0x000fe20000000800 */
[----:B---3--:R-:W-:Y:S01]  /*65a90*/  IMAD.WIDE R12, R17, 0x4, R244 ;  /* 0x00000004110c7825 */ /* 0x008fe200078e02f4 */
[----:B------:R3:W-:Y:S01]  /*65aa0*/  @P2 STG.E desc[UR14][R8.64], R36 ;  /* 0x0000002408002986 */ /* 0x0007e2000c10190e */
[----:B------:R-:W-:Y:S01]  /*65ab0*/  ISETP.LT.AND P2, PT, R199, UR4, !P0 ;  /* 0x00000004c7007c0c */ /* 0x000fe2000c741270 */
[----:B------:R-:W-:Y:S01]  /*65ac0*/  ULDC UR4, c[0x0][0x228] ;  /* 0x00008a0000047ab9 */ /* 0x000fe20000000800 */
[----:B------:R-:W-:Y:S01]  /*65ad0*/  IMAD.WIDE R14, R17, 0x4, R242 ;  /* 0x00000004110e7825 */ /* 0x000fe200078e02f2 */
[----:B------:R-:W-:Y:S01]  /*65ae0*/  ISETP.LT.AND P4, PT, R219, UR8, !P0 ;  /* 0x00000008db007c0c */ /* 0x000fe2000c781270 */
[----:B------:R4:W-:Y:S01]  /*65af0*/  @P1 STG.E desc[UR14][R10.64], R156 ;  /* 0x0000009c0a001986 */ /* 0x0009e2000c10190e */
[----:B------:R-:W-:Y:S01]  /*65b00*/  ULDC UR8, c[0x0][0x228] ;  /* 0x00008a0000087ab9 */ /* 0x000fe20000000800 */
[----:B------:R-:W-:Y:S01]  /*65b10*/  VIADD R0, R163, 0x33 ;  /* 0x00000033a3007836 */ /* 0x000fe20000000000 */
[----:B------:R-:W-:Y:S01]  /*65b20*/  ULDC UR12, c[0x0][0x228] ;  /* 0x00008a00000c7ab9 */ /* 0x000fe20000000800 */
[----:B------:R4:W-:Y:S01]  /*65b30*/  @P5 STG.E desc[UR14][R12.64], R117 ;  /* 0x000000750c005986 */ /* 0x0009e2000c10190e */
[----:B------:R-:W-:Y:S01]  /*65b40*/  ISETP.LT.AND P5, PT, R211, UR10, !P0 ;  /* 0x0000000ad3007c0c */ /* 0x000fe2000c7a1270 */
[----:B-1----:R-:W-:Y:S01]  /*65b50*/  IMAD.WIDE R4, R17, 0x4, R2 ;  /* 0x0000000411047825 */ /* 0x002fe200078e0202 */
[----:B------:R-:W-:Y:S01]  /*65b60*/  ULDC UR10, c[0x0][0x228] ;  /* 0x00008a00000a7ab9 */ /* 0x000fe20000000800 */
[----:B------:R1:W-:Y:S01]  /*65b70*/  @P6 STG.E desc[UR14][R14.64], R113 ;  /* 0x000000710e006986 */ /* 0x0003e2000c10190e */
[----:B------:R-:W-:Y:S01]  /*65b80*/  ISETP.LT.AND P6, PT, R251, UR4, !P0 ;  /* 0x00000004fb007c0c */ /* 0x000fe2000c7c1270 */
[----:B------:R-:W-:Y:S01]  /*65b90*/  ULDC UR4, c[0x0][0x22c] ;  /* 0x00008b0000047ab9 */ /* 0x000fe20000000800 */
[----:B--2---:R-:W-:Y:S01]  /*65ba0*/  IMAD.WIDE R6, R17, 0x4, R240 ;  /* 0x0000000411067825 */ /* 0x004fe200078e02f0 */
[----:B------:R-:W-:Y:S01]  /*65bb0*/  ISETP.GE.AND P1, PT, R0, UR4, PT ;  /* 0x0000000400007c0c */ /* 0x000fe2000bf26270 */
[----:B------:R-:W-:-:S02]  /*65bc0*/  ULDC UR16, c[0x0][0x228] ;  /* 0x00008a0000107ab9 */ /* 0x000fc40000000800 */
[C---:B---3--:R-:W-:Y:S01]  /*65bd0*/  IMAD.WIDE R8, R17.reuse, 0x4, R234 ;  /* 0x0000000411087825 */ /* 0x048fe200078e02ea */
[----:B------:R2:W-:Y:S01]  /*65be0*/  @P2 STG.E desc[UR14][R4.64], R105 ;  /* 0x0000006904002986 */ /* 0x0005e2000c10190e */
[----:B------:R-:W-:Y:S01]  /*65bf0*/  ISETP.LT.AND P2, PT, R250, UR6, !P0 ;  /* 0x00000006fa007c0c */ /* 0x000fe2000c741270 */
[----:B------:R-:W-:Y:S01]  /*65c00*/  ULDC UR4, c[0x0][0x248] ;  /* 0x0000920000047ab9 */ /* 0x000fe20000000800 */
[----:B----4-:R-:W-:Y:S01]  /*65c10*/  IMAD.WIDE R10, R17, 0x4, R232 ;  /* 0x00000004110a7825 */ /* 0x010fe200078e02e8 */
[----:B------:R3:W-:Y:S01]  /*65c20*/  @P3 STG.E desc[UR14][R6.64], R97 ;  /* 0x0000006106003986 */ /* 0x0007e2000c10190e */
[----:B------:R-:W-:Y:S01]  /*65c30*/  ISETP.LT.AND P3, PT, R179, UR8, !P1 ;  /* 0x00000008b3007c0c */ /* 0x000fe2000cf61270 */
[----:B------:R-:W-:Y:S01]  /*65c40*/  ULDC UR6, c[0x0][0x228] ;  /* 0x00008a0000067ab9 */ /* 0x000fe20000000800 */
[----:B------:R-:W-:Y:S01]  /*65c50*/  IMAD.WIDE R12, R17, 0x4, R42 ;  /* 0x00000004110c7825 */ /* 0x000fe200078e022a */
[----:B------:R4:W-:Y:S01]  /*65c60*/  @P4 STG.E desc[UR14][R8.64], R109 ;  /* 0x0000006d08004986 */ /* 0x0009e2000c10190e */
[----:B------:R-:W-:Y:S01]  /*65c70*/  ISETP.LT.AND P4, PT, R191, UR10, !P1 ;  /* 0x0000000abf007c0c */ /* 0x000fe2000cf81270 */
[----:B------:R-:W-:Y:S01]  /*65c80*/  ULDC UR8, c[0x0][0x228] ;  /* 0x00008a0000087ab9 */ /* 0x000fe20000000800 */
[----:B-1----:R-:W-:Y:S01]  /*65c90*/  VIADD R15, R17, UR4 ;  /* 0x00000004110f7c36 */ /* 0x002fe20008000000 */
[----:B------:R1:W-:Y:S01]  /*65ca0*/  @P5 STG.E desc[UR14][R10.64], R101 ;  /* 0x000000650a005986 */ /* 0x0003e2000c10190e */
[----:B------:R-:W-:Y:S01]  /*65cb0*/  ISETP.LT.AND P5, PT, R199, UR12, !P1 ;  /* 0x0000000cc7007c0c */ /* 0x000fe2000cfa1270 */
[----:B--2---:R-:W-:Y:S01]  /*65cc0*/  IMAD.WIDE R4, R17, 0x4, R40 ;  /* 0x0000000411047825 */ /* 0x004fe200078e0228 */
[----:B------:R-:W-:Y:S01]  /*65cd0*/  IADD3 R0, R163, 0x34, RZ ;  /* 0x00000034a3007810 */ /* 0x000fe20007ffe0ff */
[----:B------:R2:W-:Y:S01]  /*65ce0*/  @P6 STG.E desc[UR14][R12.64], R93 ;  /* 0x0000005d0c006986 */ /* 0x0005e2000c10190e */
[----:B------:R-:W-:Y:S01]  /*65cf0*/  ISETP.LT.AND P6, PT, R227, UR16, !P1 ;  /* 0x00000010e3007c0c */ /* 0x000fe2000cfc1270 */
[----:B---3--:R-:W-:Y:S01]  /*65d00*/  IMAD.WIDE R6, R15, 0x4, R244 ;  /* 0x000000040f067825 */ /* 0x008fe200078e02f4 */
[----:B------:R-:W-:Y:S01]  /*65d10*/  ULDC UR4, c[0x0][0x22c] ;  /* 0x00008b0000047ab9 */ /* 0x000fe20000000800 */
[----:B------:R-:W-:-:S02]  /*65d20*/  ULDC UR10, c[0x0][0x228] ;  /* 0x00008a00000a7ab9 */ /* 0x000fc40000000800 */
[C---:B----4-:R-:W-:Y:S01]  /*65d30*/  IMAD.WIDE R8, R15.reuse, 0x4, R242 ;  /* 0x000000040f087825 */ /* 0x050fe200078e02f2 */
[----:B------:R-:W-:Y:S01]  /*65d40*/  ISETP.GE.AND P0, PT, R0, UR4, PT ;  /* 0x0000000400007c0c */ /* 0x000fe2000bf06270 */
[----:B------:R3:W-:Y:S01]  /*65d50*/  @P2 STG.E desc[UR14][R4.64], R133 ;  /* 0x0000008504002986 */ /* 0x0007e2000c10190e */
[----:B------:R-:W-:Y:S01]  /*65d60*/  ULDC UR4, c[0x0][0x228] ;  /* 0x00008a0000047ab9 */ /* 0x000fe20000000800 */
[C---:B-1----:R-:W-:Y:S01]  /*65d70*/  IMAD.WIDE R10, R15.reuse, 0x4, R2 ;  /* 0x000000040f0a7825 */ /* 0x042fe200078e0202 */
[----:B------:R-:W-:Y:S01]  /*65d80*/  ULDC UR12, c[0x0][0x228] ;  /* 0x00008a00000c7ab9 */ /* 0x000fe20000000800 */
[----:B------:R1:W-:Y:S02]  /*65d90*/  @P3 STG.E desc[UR14][R6.64], R129 ;  /* 0x0000008106003986 */ /* 0x0003e4000c10190e */
[----:B--2---:R-:W-:Y:S02]  /*65da0*/  IMAD.WIDE R12, R15, 0x4, R240 ;  /* 0x000000040f0c7825 */ /* 0x004fe400078e02f0 */
[----:B------:R2:W-:Y:S01]  /*65db0*/  @P4 STG.E desc[UR14][R8.64], R137 ;  /* 0x0000008908004986 */ /* 0x0005e2000c10190e */
[----:B------:R-:W-:Y:S01]  /*65dc0*/  ISETP.LT.AND P4, PT, R219, UR4, !P1 ;  /* 0x00000004db007c0c */ /* 0x000fe2000cf81270 */
[----:B------:R-:W-:Y:S01]  /*65dd0*/  ULDC UR4, c[0x0][0x248] ;  /* 0x0000920000047ab9 */ /* 0x000fe20000000800 */
[----:B------:R-:W-:Y:S01]  /*65de0*/  ISETP.LT.AND P3, PT, R211, UR6, !P1 ;  /* 0x00000006d3007c0c */ /* 0x000fe2000cf61270 */
[----:B------:R4:W-:Y:S01]  /*65df0*/  @P5 STG.E desc[UR14][R10.64], R141 ;  /* 0x0000008d0a005986 */ /* 0x0009e2000c10190e */
[----:B------:R-:W-:Y:S01]  /*65e00*/  ISETP.LT.AND P2, PT, R251, UR8, !P1 ;  /* 0x00000008fb007c0c */ /* 0x000fe2000cf41270 */
[----:B------:R-:W-:Y:S01]  /*65e10*/  ULDC UR6, c[0x0][0x228] ;  /* 0x00008a0000067ab9 */ /* 0x000fe20000000800 */
[----:B------:R-:W-:Y:S01]  /*65e20*/  ISETP.LT.AND P1, PT, R250, UR10, !P1 ;  /* 0x0000000afa007c0c */ /* 0x000fe2000cf21270 */
[----:B------:R4:W-:Y:S01]  /*65e30*/  @P6 STG.E desc[UR14][R12.64], R145 ;  /* 0x000000910c006986 */ /* 0x0009e2000c10190e */
[----:B------:R-:W-:Y:S01]  /*65e40*/  ISETP.LT.AND P5, PT, R179, UR12, !P0 ;  /* 0x0000000cb3007c0c */ /* 0x000fe2000c7a1270 */
[----:B---3--:R-:W-:Y:S01]  /*65e50*/  IMAD.WIDE R4, R15, 0x4, R234 ;  /* 0x000000040f047825 */ /* 0x008fe200078e02ea */
[----:B------:R-:W-:Y:S01]  /*65e60*/  ISETP.LT.AND P6, PT, R191, UR6, !P0 ;  /* 0x00000006bf007c0c */ /* 0x000fe2000c7c1270 */
[----:B------:R-:W-:Y:S01]  /*65e70*/  ULDC UR6, c[0x0][0x228] ;  /* 0x00008a0000067ab9 */ /* 0x000fe20000000800 */
[C---:B------:R-:W-:Y:S01]  /*65e80*/  IADD3 R17, R15.reuse, UR4, RZ ;  /* 0x000000040f117c10 */ /* 0x040fe2000fffe0ff */
[C---:B-1----:R-:W-:Y:S01]  /*65e90*/  IMAD.WIDE R6, R15.reuse, 0x4, R232 ;  /* 0x000000040f067825 */ /* 0x042fe200078e02e8 */
[----:B------:R1:W-:Y:S01]  /*65ea0*/  @P4 STG.E desc[UR14][R4.64], R149 ;  /* 0x0000009504004986 */ /* 0x0003e2000c10190e */
[----:B------:R-:W-:Y:S01]  /*65eb0*/  ULDC UR4, c[0x0][0x228] ;  /* 0x00008a0000047ab9 */ /* 0x000fe20000000800 */
[----:B------:R-:W-:Y:S01]  /*65ec0*/  ULDC UR8, c[0x0][0x228] ;  /* 0x00008a0000087ab9 */ /* 0x000fe20000000800 */
[C---:B--2---:R-:W-:Y:S01]  /*65ed0*/  IMAD.WIDE R8, R15.reuse, 0x4, R42 ;  /* 0x000000040f087825 */ /* 0x044fe200078e022a */
[----:B------:R2:W-:Y:S01]  /*65ee0*/  @P3 STG.E desc[UR14][R6.64], R153 ;  /* 0x0000009906003986 */ /* 0x0005e2000c10190e */
[----:B------:R-:W-:Y:S01]  /*65ef0*/  ULDC UR10, c[0x0][0x228] ;  /* 0x00008a00000a7ab9 */ /* 0x000fe20000000800 */
[----:B------:R-:W-:Y:S01]  /*65f00*/  ULDC UR12, c[0x0][0x228] ;  /* 0x00008a00000c7ab9 */ /* 0x000fe20000000800 */
[----:B----4-:R-:W-:Y:S01]  /*65f10*/  IMAD.WIDE R10, R15, 0x4, R40 ;  /* 0x000000040f0a7825 */ /* 0x010fe200078e0228 */
[----:B------:R3:W-:Y:S03]  /*65f20*/  @P2 STG.E desc[UR14][R8.64], R37 ;  /* 0x0000002508002986 */ /* 0x0007e6000c10190e */
[C---:B------:R-:W-:Y:S01]  /*65f30*/  IMAD.WIDE R12, R17.reuse, 0x4, R244 ;  /* 0x00000004110c7825 */ /* 0x040fe200078e02f4 */
[----:B------:R4:W-:Y:S03]  /*65f40*/  @P1 STG.E desc[UR14][R10.64], R157 ;  /* 0x0000009d0a001986 */ /* 0x0009e6000c10190e */
[----:B------:R-:W-:Y:S01]  /*65f50*/  IMAD.WIDE R14, R17, 0x4, R242 ;  /* 0x00000004110e7825 */ /* 0x000fe200078e02f2 */
[----:B------:R4:W-:Y:S01]  /*65f60*/  @P5 STG.E desc[UR14][R12.64], R118 ;  /* 0x000000760c005986 */ /* 0x0009e2000c10190e */
[----:B------:R-:W-:Y:S01]  /*65f70*/  ISETP.LT.AND P2, PT, R199, UR4, !P0 ;  /* 0x00000004c7007c0c */ /* 0x000fe2000c741270 */
[----:B------:R-:W-:-:S02]  /*65f80*/  ULDC UR4, c[0x0][0x228] ;  /* 0x00008a0000047ab9 */ /* 0x000fc40000000800 */
[----:B------:R4:W-:Y:S01]  /*65f90*/  @P6 STG.E desc[UR14][R14.64], R114 ;  /* 0x000000720e006986 */ /* 0x0009e2000c10190e */
[----:B------:R-:W-:Y:S02]  /*65fa0*/  ISETP.LT.AND P6, PT, R227, UR6, !P0 ;  /* 0x00000006e3007c0c */ /* 0x000fe4000c7c1270 */
[----:B------:R-:W-:Y:S01]  /*65fb0*/  ISETP.LT.AND P4, PT, R211, UR10, !P0 ;  /* 0x0000000ad3007c0c */ /* 0x000fe2000c781270 */
[----:B-1----:R-:W-:Y:S01]  /*65fc0*/  IMAD.WIDE R4, R17, 0x4, R2 ;  /* 0x0000000411047825 */ /* 0x002fe200078e0202 */
[----:B------:R-:W-:Y:S01]  /*65fd0*/  ISETP.LT.AND P5, PT, R219, UR8, !P0 ;  /* 0x00000008db007c0c */ /* 0x000fe2000c7a1270 */
[----:B------:R-:W-:Y:S01]  /*65fe0*/  ULDC UR6, c[0x0][0x228] ;  /* 0x00008a0000067ab9 */ /* 0x000fe20000000800 */
[----:B------:R-:W-:Y:S01]  /*65ff0*/  ISETP.LT.AND P3, PT, R251, UR4, !P0 ;  /* 0x00000004fb007c0c */ /* 0x000fe2000c761270 */
[----:B--2---:R-:W-:Y:S01]  /*66000*/  IMAD.WIDE R6, R17, 0x4, R240 ;  /* 0x0000000411067825 */ /* 0x004fe200078e02f0 */
[----:B------:R-:W-:Y:S01]  /*66010*/  ISETP.LT.AND P0, PT, R250, UR12, !P0 ;  /* 0x0000000cfa007c0c */ /* 0x000fe2000c701270 */
[----:B------:R-:W-:-:S02]  /*66020*/  ULDC UR4, c[0x0][0x22c] ;  /* 0x00008b0000047ab9 */ /* 0x000fc40000000800 */
[----:B------:R-:W-:Y:S02]  /*66030*/  VIADD R0, R163, 0x35 ;  /* 0x00000035a3007836 */ /* 0x000fe40000000000 */
[C---:B---3--:R-:W-:Y:S01]  /*66040*/  IMAD.WIDE R8, R17.reuse, 0x4, R234 ;  /* 0x0000000411087825 */ /* 0x048fe200078e02ea */
[----:B------:R1:W-:Y:S01]  /*66050*/  @P2 STG.E desc[UR14][R4.64], R106 ;  /* 0x0000006a04002986 */ /* 0x0003e2000c10190e */
[----:B------:R-:W-:Y:S02]  /*66060*/  ULDC UR8, c[0x0][0x228] ;  /* 0x00008a0000087ab9 */ /* 0x000fe40000000800 */
[C---:B----4-:R-:W-:Y:S01]  /*66070*/  IMAD.WIDE R10, R17.reuse, 0x4, R232 ;  /* 0x00000004110a7825 */ /* 0x050fe200078e02e8 */
[----:B------:R2:W-:Y:S03]  /*66080*/  @P6 STG.E desc[UR14][R6.64], R98 ;  /* 0x0000006206006986 */ /* 0x0005e6000c10190e */
[C---:B------:R-:W-:Y:S01]  /*66090*/  IMAD.WIDE R12, R17.reuse, 0x4, R42 ;  /* 0x00000004110c7825 */ /* 0x040fe200078e022a */
[----:B------:R-:W-:Y:S01]  /*660a0*/  ISETP.GE.AND P1, PT, R0, UR4, PT ;  /* 0x0000000400007c0c */ /* 0x000fe2000bf26270 */
[----:B------:R3:W-:Y:S01]  /*660b0*/  @P5 STG.E desc[UR14][R8.64], R110 ;  /* 0x0000006e08005986 */ /* 0x0007e2000c10190e */
[----:B------:R-:W-:Y:S01]  /*660c0*/  ULDC UR4, c[0x0][0x248] ;  /* 0x0000920000047ab9 */ /* 0x000fe20000000800 */
[----:B------:R-:W-:Y:S01]  /*660d0*/  IMAD.WIDE R14, R17, 0x4, R40 ;  /* 0x00000004110e7825 */ /* 0x000fe200078e0228 */
[----:B------:R-:W-:Y:S01]  /*660e0*/  ULDC UR10, c[0x0][0x228] ;  /* 0x00008a00000a7ab9 */ /* 0x000fe20000000800 */
[----:B------:R4:W-:Y:S01]  /*660f0*/  @P4 STG.E desc[UR14][R10.64], R102 ;  /* 0x000000660a004986 */ /* 0x0009e2000c10190e */
[----:B------:R-:W-:-:S03]  /*66100*/  ULDC UR12, c[0x0][0x228] ;  /* 0x00008a00000c7ab9 */ /* 0x000fc60000000800 */
[----:B------:R4:W-:Y:S01]  /*66110*/  @P3 STG.E desc[UR14][R12.64], R94 ;  /* 0x0000005e0c003986 */ /* 0x0009e2000c10190e */
[----:B------:R-:W-:Y:S01]  /*66120*/  IADD3 R17, R17, UR4, RZ ;  /* 0x0000000411117c10 */ /* 0x000fe2000fffe0ff */
[----:B------:R-:W-:Y:S02]  /*66130*/  ULDC UR4, c[0x0][0x228] ;  /* 0x00008a0000047ab9 */ /* 0x000fe40000000800 */
[----:B------:R4:W-:Y:S01]  /*66140*/  @P0 STG.E desc[UR14][R14.64], R134 ;  /* 0x000000860e000986 */ /* 0x0009e2000c10190e */
[----:B------:R-:W-:Y:S01]  /*66150*/  ISETP.LT.AND P0, PT, R179, UR6, !P1 ;  /* 0x00000006b3007c0c */ /* 0x000fe2000cf01270 */
[----:B------:R-:W-:Y:S01]  /*66160*/  ULDC UR6, c[0x0][0x228] ;  /* 0x00008a0000067ab9 */ /* 0x000fe20000000800 */
[----:B------:R-:W-:Y:S02]  /*66170*/  ISETP.LT.AND P2, PT, R191, UR8, !P1 ;  /* 0x00000008bf007c0c */ /* 0x000fe4000cf41270 */
[----:B------:R-:W-:Y:S02]  /*66180*/  ISETP.LT.AND P4, PT, R227, UR10, !P1 ;  /* 0x0000000ae3007c0c */ /* 0x000fe4000cf81270 */
[----:B------:R-:W-:Y:S01]  /*66190*/  ISETP.LT.AND P6, PT, R211, UR12, !P1 ;  /* 0x0000000cd3007c0c */ /* 0x000fe2000cfc1270 */
[----:B-1----:R-:W-:Y:S01]  /*661a0*/  IMAD.WIDE R4, R17, 0x4, R244 ;  /* 0x0000000411047825 */ /* 0x002fe200078e02f4 */
[----:B------:R-:W-:Y:S01]  /*661b0*/  ISETP.LT.AND P3, PT, R199, UR6, !P1 ;  /* 0x00000006c7007c0c */ /* 0x000fe2000cf61270 */
[----:B------:R-:W-:Y:S01]  /*661c0*/  ULDC UR6, c[0x0][0x228] ;  /* 0x00008a0000067ab9 */ /* 0x000fe20000000800 */
[----:B------:R-:W-:Y:S01]  /*661d0*/  ISETP.LT.AND P5, PT, R219, UR4, !P1 ;  /* 0x00000004db007c0c */ /* 0x000fe2000cfa1270 */
[----:B------:R-:W-:Y:S01]  /*661e0*/  VIADD R0, R163, 0x36 ;  /* 0x00000036a3007836 */ /* 0x000fe20000000000 */
[----:B------:R-:W-:Y:S01]  /*661f0*/  ULDC UR8, c[0x0][0x228] ;  /* 0x00008a0000087ab9 */ /* 0x000fe20000000800 */
[----:B--2---:R-:W-:Y:S01]  /*66200*/  IMAD.WIDE R6, R17, 0x4, R242 ;  /* 0x0000000411067825 */ /* 0x004fe200078e02f2 */
[----:B------:R1:W-:Y:S01]  /*66210*/  @P0 STG.E desc[UR14][R4.64], R130 ;  /* 0x0000008204000986 */ /* 0x0003e2000c10190e */
[----:B------:R-:W-:-:S02]  /*66220*/  ULDC UR10, c[0x0][0x228] ;  /* 0x00008a00000a7ab9 */ /* 0x000fc40000000800 */
[----:B---3--:R-:W-:Y:S01]  /*66230*/  IMAD.WIDE R8, R17, 0x4, R2 ;  /* 0x0000000411087825 */ /* 0x008fe200078e0202 */
[----:B------:R-:W-:-:S03]  /*66240*/  ISETP.GE.AND P0, PT, R0, UR5, PT ;  /* 0x0000000500007c0c */ /* 0x000fc6000bf06270 */
[C---:B----4-:R-:W-:Y:S01]  /*66250*/  IMAD.WIDE R10, R17.reuse, 0x4, R240 ;  /* 0x00000004110a7825 */ /* 0x050fe200078e02f0 */
[----:B------:R2:W-:Y:S01]  /*66260*/  @P2 STG.E desc[UR14][R6.64], R138 ;  /* 0x0000008a06002986 */ /* 0x0005e2000c10190e */
[----:B------:R-:W-:Y:S01]  /*66270*/  ULDC UR5, c[0x0][0x228] ;  /* 0x00008a0000057ab9 */ /* 0x000fe20000000800 */
[----:B------:R-:W-:Y:S01]  /*66280*/  ULDC UR12, c[0x0][0x228] ;  /* 0x00008a00000c7ab9 */ /* 0x000fe20000000800 */
[C---:B------:R-:W-:Y:S01]  /*66290*/  IMAD.WIDE R12, R17.reuse, 0x4, R234 ;  /* 0x00000004110c7825 */ /* 0x040fe200078e02ea */
[----:B------:R3:W-:Y:S03]  /*662a0*/  @P3 STG.E desc[UR14][R8.64], R142 ;  /* 0x0000008e08003986 */ /* 0x0007e6000c10190e */
[----:B------:R-:W-:Y:S01]  /*662b0*/  IMAD.WIDE R14, R17, 0x4, R232 ;  /* 0x00000004110e7825 */ /* 0x000fe200078e02e8 */
        /* <DEDUP_REMOVED lines=10> */
[----:B------:R-:W-:Y:S01]  /*66360*/  VIADD R19, R17, UR4 ;  /* 0x0000000411137c36 */ /* 0x000fe20008000000 */
[----:B------:R-:W-:Y:S01]  /*66370*/  ISETP.LT.AND P3, PT, R227, UR12, !P0 ;  /* 0x0000000ce3007c0c */ /* 0x000fe2000c761270 */
[----:B-1----:R-:W-:Y:S01]  /*66380*/  IMAD.WIDE R4, R17, 0x4, R42 ;  /* 0x0000000411047825 */ /* 0x002fe200078e022a */
[----:B------:R-:W-:Y:S01]  /*66390*/  IADD3 R0, R163, 0x37, RZ ;  /* 0x00000037a3007810 */ /* 0x000fe20007ffe0ff */
[----:B------:R-:W-:Y:S01]  /*663a0*/  ULDC UR4, c[0x0][0x228] ;  /* 0x00008a0000047ab9 */ /* 0x000fe20000000800 */
[----:B------:R-:W-:Y:S01]  /*663b0*/  ULDC UR5, c[0x0][0x228] ;  /* 0x00008a0000057ab9 */ /* 0x000fe20000000800 */
[----:B--2---:R-:W-:Y:S01]  /*663c0*/  IMAD.WIDE R6, R17, 0x4, R40 ;  /* 0x0000000411067825 */ /* 0x004fe200078e0228 */
[----:B------:R1:W-:Y:S01]  /*663d0*/  @P2 STG.E desc[UR14][R4.64], R38 ;  /* 0x0000002604002986 */ /* 0x0003e2000c10190e */
[----:B------:R-:W-:Y:S01]  /*663e0*/  ULDC UR6, c[0x0][0x228] ;  /* 0x00008a0000067ab9 */ /* 0x000fe20000000800 */
[----:B------:R-:W-:Y:S01]  /*663f0*/  ULDC UR8, c[0x0][0x228] ;  /* 0x00008a0000087ab9 */ /* 0x000fe20000000800 */
[C---:B---3--:R-:W-:Y:S01]  /*66400*/  IMAD.WIDE R8, R19.reuse, 0x4, R244 ;  /* 0x0000000413087825 */ /* 0x048fe200078e02f4 */
[----:B------:R2:W-:Y:S03]  /*66410*/  @P1 STG.E desc[UR14][R6.64], R158 ;  /* 0x0000009e06001986 */ /* 0x0005e6000c10190e */
[C---:B----4-:R-:W-:Y:S01]  /*66420*/  IMAD.WIDE R10, R19.reuse, 0x4, R242 ;  /* 0x00000004130a7825 */ /* 0x050fe200078e02f2 */
[----:B------:R3:W-:Y:S03]  /*66430*/  @P6 STG.E desc[UR14][R8.64], R119 ;  /* 0x0000007708006986 */ /* 0x0007e6000c10190e */
[C---:B------:R-:W-:Y:S01]  /*66440*/  IMAD.WIDE R12, R19.reuse, 0x4, R2 ;  /* 0x00000004130c7825 */ /* 0x040fe200078e0202 */
[----:B------:R4:W-:Y:S03]  /*66450*/  @P5 STG.E desc[UR14][R10.64], R115 ;  /* 0x000000730a005986 */ /* 0x0009e6000c10190e */
[----:B------:R-:W-:Y:S01]  /*66460*/  IMAD.WIDE R14, R19, 0x4, R240 ;  /* 0x00000004130e7825 */ /* 0x000fe200078e02f0 */
[----:B------:R4:W-:Y:S01]  /*66470*/  @P4 STG.E desc[UR14][R12.64], R107 ;  /* 0x0000006b0c004986 */ /* 0x0009e2000c10190e */
[----:B------:R-:W-:Y:S01]  /*66480*/  ISETP.LT.AND P1, PT, R219, UR4, !P0 ;  /* 0x00000004db007c0c */ /* 0x000fe2000c721270 */
[----:B------:R-:W-:Y:S01]  /*66490*/  ULDC UR4, c[0x0][0x228] ;  /* 0x00008a0000047ab9 */ /* 0x000fe20000000800 */
[----:B------:R-:W-:Y:S01]  /*664a0*/  ISETP.GE.AND P2, PT, R0, UR7, PT ;  /* 0x0000000700007c0c */ /* 0x000fe2000bf46270 */
[----:B------:R-:W-:Y:S01]  /*664b0*/  @P3 STG.E desc[UR14][R14.64], R99 ;  /* 0x000000630e003986 */ /* 0x000fe2000c10190e */
[----:B------:R-:W-:Y:S01]  /*664c0*/  ISETP.LT.AND P3, PT, R211, UR5, !P0 ;  /* 0x00000005d3007c0c */ /* 0x000fe2000c761270 */
[----:B------:R-:W-:Y:S01]  /*664d0*/  ULDC UR5, c[0x0][0x228] ;  /* 0x00008a0000057ab9 */ /* 0x000fe20000000800 */
[----:B------:R-:W-:Y:S01]  /*664e0*/  ISETP.LT.AND P4, PT, R251, UR6, !P0 ;  /* 0x00000006fb007c0c */ /* 0x000fe2000c781270 */
[----:B-1----:R-:W-:Y:S01]  /*664f0*/  IMAD.WIDE R4, R19, 0x4, R234 ;  /* 0x0000000413047825 */ /* 0x002fe200078e02ea */
[----:B------:R-:W-:Y:S01]  /*66500*/  ISETP.LT.AND P0, PT, R250, UR4, !P0 ;  /* 0x00000004fa007c0c */ /* 0x000fe2000c701270 */
[----:B------:R-:W-:Y:S01]  /*66510*/  ULDC UR4, c[0x0][0x248] ;  /* 0x0000920000047ab9 */ /* 0x000fe20000000800 */
[----:B------:R-:W-:Y:S01]  /*66520*/  ISETP.LT.AND P5, PT, R179, UR5, !P2 ;  /* 0x00000005b3007c0c */ /* 0x000fe2000d7a1270 */
[C---:B--2---:R-:W-:Y:S01]  /*66530*/  IMAD.WIDE R6, R19.reuse, 0x4, R232 ;  /* 0x0000000413067825 */ /* 0x044fe200078e02e8 */
[----:B------:R-:W-:-:S03]  /*66540*/  IADD3 R21, R19, UR4, RZ ;  /* 0x0000000413157c10 */ /* 0x000fc6000fffe0ff */
[C---:B---3--:R-:W-:Y:S01]  /*66550*/  IMAD.WIDE R8, R19.reuse, 0x4, R42 ;  /* 0x0000000413087825 */ /* 0x048fe200078e022a */
[----:B------:R1:W-:Y:S01]  /*66560*/  @P1 STG.E desc[UR14][R4.64], R111 ;  /* 0x0000006f04001986 */ /* 0x0003e2000c10190e */
[----:B------:R-:W-:Y:S01]  /*66570*/  ULDC UR4, c[0x0][0x228] ;  /* 0x00008a0000047ab9 */ /* 0x000fe20000000800 */
[----:B------:R-:W-:Y:S01]  /*66580*/  ULDC UR5, c[0x0][0x228] ;  /* 0x00008a0000057ab9 */ /* 0x000fe20000000800 */
[----:B----4-:R-:W-:Y:S01]  /*66590*/  IMAD.WIDE R10, R19, 0x4, R40 ;  /* 0x00000004130a7825 */ /* 0x010fe200078e0228 */
[----:B------:R2:W-:Y:S01]  /*665a0*/  @P3 STG.E desc[UR14][R6.64], R103 ;  /* 0x0000006706003986 */ /* 0x0005e2000c10190e */
[----:B------:R-:W-:Y:S01]  /*665b0*/  ULDC UR6, c[0x0][0x228] ;  /* 0x00008a0000067ab9 */ /* 0x000fe20000000800 */
[----:B------:R-:W-:Y:S01]  /*665c0*/  ULDC UR7, c[0x0][0x228] ;  /* 0x00008a0000077ab9 */ /* 0x000fe20000000800 */
[----:B------:R-:W-:Y:S01]  /*665d0*/  IMAD.WIDE R12, R21, 0x4, R244 ;  /* 0x00000004150c7825 */ /* 0x000fe200078e02f4 */
[----:B------:R3:W-:Y:S01]  /*665e0*/  @P4 STG.E desc[UR14][R8.64], R95 ;  /* 0x0000005f08004986 */ /* 0x0007e2000c10190e */
[----:B------:R-:W-:Y:S01]  /*665f0*/  ISETP.LT.AND P1, PT, R191, UR4, !P2 ;  /* 0x00000004bf007c0c */ /* 0x000fe2000d721270 */
[----:B------:R-:W-:-:S02]  /*66600*/  ULDC UR4, c[0x0][0x228] ;  /* 0x00008a0000047ab9 */ /* 0x000fc40000000800 */
[----:B------:R4:W-:Y:S01]  /*66610*/  @P0 STG.E desc[UR14][R10.64], R135 ;  /* 0x000000870a000986 */ /* 0x0009e2000c10190e */
[----:B------:R-:W-:Y:S01]  /*66620*/  ISETP.LT.AND P0, PT, R199, UR5, !P2 ;  /* 0x00000005c7007c0c */ /* 0x000fe2000d701270 */
[----:B------:R-:W-:Y:S01]  /*66630*/  ULDC UR5, c[0x0][0x228] ;  /* 0x00008a0000057ab9 */ /* 0x000fe20000000800 */
[----:B------:R-:W-:Y:S01]  /*66640*/  ISETP.LT.AND P6, PT, R227, UR6, !P2 ;  /* 0x00000006e3007c0c */ /* 0x000fe2000d7c1270 */
[----:B------:R4:W-:Y:S01]  /*66650*/  @P5 STG.E desc[UR14][R12.64], R131 ;  /* 0x000000830c005986 */ /* 0x0009e2000c10190e */
[----:B------:R-:W-:Y:S01]  /*66660*/  ISETP.LT.AND P5, PT, R219, UR4, !P2 ;  /* 0x00000004db007c0c */ /* 0x000fe2000d7a1270 */
[----:B-1----:R-:W-:Y:S01]  /*66670*/  IMAD.WIDE R4, R21, 0x4, R242 ;  /* 0x0000000415047825 */ /* 0x002fe200078e02f2 */
[----:B------:R-:W-:Y:S01]  /*66680*/  ISETP.LT.AND P4, PT, R211, UR7, !P2 ;  /* 0x00000007d3007c0c */ /* 0x000fe2000d781270 */
[----:B------:R-:W-:Y:S01]  /*66690*/  ULDC UR6, c[0x0][0x228] ;  /* 0x00008a0000067ab9 */ /* 0x000fe20000000800 */
[----:B------:R-:W-:Y:S01]  /*666a0*/  ISETP.LT.AND P3, PT, R251, UR8, !P2 ;  /* 0x00000008fb007c0c */ /* 0x000fe2000d761270 */
[----:B--2---:R-:W-:Y:S01]  /*666b0*/  IMAD.WIDE R6, R21, 0x4, R2 ;  /* 0x0000000415067825 */ /* 0x004fe200078e0202 */
[----:B------:R-:W-:-:S03]  /*666c0*/  ISETP.LT.AND P2, PT, R250, UR5, !P2 ;  /* 0x00000005fa007c0c */ /* 0x000fc6000d741270 */
        /* <DEDUP_REMOVED lines=10> */
[C---:B------:R-:W-:Y:S01]  /*66770*/  IMAD.WIDE R14, R21.reuse, 0x4, R42 ;  /* 0x00000004150e7825 */ /* 0x040fe200078e022a */
[----:B------:R-:W-:Y:S01]  /*66780*/  ULDC UR7, c[0x0][0x228] ;  /* 0x00008a0000077ab9 */ /* 0x000fe20000000800 */
[----:B------:R4:W-:Y:S02]  /*66790*/  @P5 STG.E desc[UR14][R10.64], R151 ;  /* 0x000000970a005986 */ /* 0x0009e4000c10190e */
[----:B------:R-:W-:Y:S01]  /*667a0*/  IMAD.WIDE R16, R21, 0x4, R40 ;  /* 0x0000000415107825 */ /* 0x000fe200078e0228 */
[----:B------:R-:W-:Y:S01]  /*667b0*/  ULDC UR8, c[0x0][0x228] ;  /* 0x00008a0000087ab9 */ /* 0x000fe20000000800 */
[----:B------:R4:W-:Y:S01]  /*667c0*/  @P4 STG.E desc[UR14][R12.64], R155 ;  /* 0x0000009b0c004986 */ /* 0x0009e2000c10190e */
[----:B------:R-:W-:Y:S01]  /*667d0*/  ISETP.LT.AND P0, PT, R179, UR5, !P1 ;  /* 0x00000005b3007c0c */ /* 0x000fe2000cf01270 */
[----:B------:R-:W-:Y:S01]  /*667e0*/  ULDC UR5, c[0x0][0x228] ;  /* 0x00008a0000057ab9 */ /* 0x000fe20000000800 */
[----:B------:R-:W-:Y:S01]  /*667f0*/  VIADD R0, R163, 0x39 ;  /* 0x00000039a3007836 */ /* 0x000fe20000000000 */
[----:B------:R4:W-:Y:S01]  /*66800*/  @P3 STG.E desc[UR14][R14.64], R39 ;  /* 0x000000270e003986 */ /* 0x0009e2000c10190e */
[----:B------:R-:W-:Y:S01]  /*66810*/  IADD3 R21, R21, UR4, RZ ;  /* 0x0000000415157c10 */ /* 0x000fe2000fffe0ff */
[----:B------:R-:W-:Y:S01]  /*66820*/  ULDC UR4, c[0x0][0x228] ;  /* 0x00008a0000047ab9 */ /* 0x000fe20000000800 */
[----:B------:R-:W-:Y:S01]  /*66830*/  ULDC UR9, c[0x0][0x228] ;  /* 0x00008a0000097ab9 */ /* 0x000fe20000000800 */
[----:B------:R-:W-:Y:S01]  /*66840*/  @P2 STG.E desc[UR14][R16.64], R159 ;  /* 0x0000009f10002986 */ /* 0x000fe2000c10190e */
[----:B------:R-:W-:-:S02]  /*66850*/  ISETP.LT.AND P2, PT, R191, UR6, !P1 ;  /* 0x00000006bf007c0c */ /* 0x000fc4000cf41270 */
[----:B------:R-:W-:Y:S01]  /*66860*/  ISETP.LT.AND P3, PT, R199, UR5, !P1 ;  /* 0x00000005c7007c0c */ /* 0x000fe2000cf61270 */
[----:B-1----:R-:W-:Y:S01]  /*66870*/  IMAD.WIDE R4, R21, 0x4, R244 ;  /* 0x0000000415047825 */ /* 0x002fe200078e02f4 */
[----:B------:R-:W-:Y:S01]  /*66880*/  ISETP.LT.AND P4, PT, R227, UR7, !P1 ;  /* 0x00000007e3007c0c */ /* 0x000fe2000cf81270 */
[----:B------:R-:W-:Y:S01]  /*66890*/  ULDC UR5, c[0x0][0x228] ;  /* 0x00008a0000057ab9 */ /* 0x000fe20000000800 */
[----:B------:R-:W-:Y:S01]  /*668a0*/  ISETP.LT.AND P5, PT, R219, UR4, !P1 ;  /* 0x00000004db007c0c */ /* 0x000fe2000cfa1270 */
[----:B--2---:R-:W-:Y:S01]  /*668b0*/  IMAD.WIDE R6, R21, 0x4, R242 ;  /* 0x0000000415067825 */ /* 0x004fe200078e02f2 */
[----:B------:R-:W-:Y:S01]  /*668c0*/  ISETP.LT.AND P6, PT, R211, UR8, !P1 ;  /* 0x00000008d3007c0c */ /* 0x000fe2000cfc1270 */
[----:B------:R-:W-:Y:S01]  /*668d0*/  @P0 STG.E desc[UR14][R4.64], R160 ;  /* 0x000000a004000986 */ /* 0x000fe2000c10190e */
[----:B------:R-:W-:Y:S01]  /*668e0*/  ULDC UR6, c[0x0][0x228] ;  /* 0x00008a0000067ab9 */ /* 0x000fe20000000800 */
[C---:B---3--:R-:W-:Y:S01]  /*668f0*/  IMAD.WIDE R8, R21.reuse, 0x4, R2 ;  /* 0x0000000415087825 */ /* 0x048fe200078e0202 */
[----:B------:R-:W-:Y:S01]  /*66900*/  ULDC UR7, c[0x0][0x228] ;  /* 0x00008a0000077ab9 */ /* 0x000fe20000000800 */
[----:B------:R-:W-:Y:S01]  /*66910*/  @P2 STG.E desc[UR14][R6.64], R164 ;  /* 0x000000a406002986 */ /* 0x000fe2000c10190e */
[----:B------:R-:W-:Y:S01]  /*66920*/  ULDC UR8, c[0x0][0x228] ;  /* 0x00008a0000087ab9 */ /* 0x000fe20000000800 */
[C---:B----4-:R-:W-:Y:S01]  /*66930*/  IMAD.WIDE R10, R21.reuse, 0x4, R240 ;  /* 0x00000004150a7825 */ /* 0x050fe200078e02f0 */
[----:B------:R-:W-:Y:S01]  /*66940*/  ULDC UR4, c[0x0][0x248] ;  /* 0x0000920000047ab9 */ /* 0x000fe20000000800 */
[----:B------:R-:W1:Y:S02]  /*66950*/  LDS.128 R4, [R252] ;  /* 0x00000000fc047984 */ /* 0x000e640000000c00 */
[C---:B------:R-:W-:Y:S01]  /*66960*/  IMAD.WIDE R12, R21.reuse, 0x4, R234 ;  /* 0x00000004150c7825 */ /* 0x040fe200078e02ea */
[----:B------:R-:W-:Y:S01]  /*66970*/  ISETP.GE.AND P0, PT, R0, UR11, PT ;  /* 0x0000000b00007c0c */ /* 0x000fe2000bf06270 */
[----:B------:R2:W-:Y:S02]  /*66980*/  @P3 STG.E desc[UR14][R8.64], R168 ;  /* 0x000000a808003986 */ /* 0x0005e4000c10190e */
[----:B------:R-:W-:Y:S01]  /*66990*/  IMAD.WIDE R14, R21, 0x4, R232 ;  /* 0x00000004150e7825 */ /* 0x000fe200078e02e8 */
        /* <DEDUP_REMOVED lines=9> */
[----:B------:R4:W-:Y:S01]  /*66a30*/  @P6 STG.E desc[UR14][R14.64], R180 ;  /* 0x000000b40e006986 */ /* 0x0009e2000c10190e */
[----:B------:R-:W-:Y:S01]  /*66a40*/  ISETP.LT.AND P6, PT, R179, UR7, !P0 ;  /* 0x00000007b3007c0c */ /* 0x000fe2000c7c1270 */
[----:B--2---:R-:W-:Y:S01]  /*66a50*/  IMAD.WIDE R8, R21, 0x4, R42 ;  /* 0x0000000415087825 */ /* 0x004fe200078e022a */
[----:B------:R-:W-:Y:S01]  /*66a60*/  IADD3 R0, R163, 0x3a, RZ ;  /* 0x0000003aa3007810 */ /* 0x000fe20007ffe0ff */
[----:B------:R-:W-:Y:S01]  /*66a70*/  ULDC UR4, c[0x0][0x228] ;  /* 0x00008a0000047ab9 */ /* 0x000fe20000000800 */
[----:B------:R-:W-:Y:S01]  /*66a80*/  ULDC UR5, c[0x0][0x228] ;  /* 0x00008a0000057ab9 */ /* 0x000fe20000000800 */
[----:B---3--:R-:W-:Y:S01]  /*66a90*/  IMAD.WIDE R10, R21, 0x4, R40 ;  /* 0x00000004150a7825 */ /* 0x008fe200078e0228 */
[----:B------:R2:W-:Y:S01]  /*66aa0*/  @P2 STG.E desc[UR14][R8.64], R188 ;  /* 0x000000bc08002986 */ /* 0x0005e2000c10190e */
[----:B------:R-:W-:Y:S01]  /*66ab0*/  ULDC UR6, c[0x0][0x228] ;  /* 0x00008a0000067ab9 */ /* 0x000fe20000000800 */
[----:B------:R-:W-:Y:S01]  /*66ac0*/  ULDC UR7, c[0x0][0x228] ;  /* 0x00008a0000077ab9 */ /* 0x000fe20000000800 */
[----:B----4-:R-:W-:Y:S01]  /*66ad0*/  IMAD.WIDE R12, R23, 0x4, R244 ;  /* 0x00000004170c7825 */ /* 0x010fe200078e02f4 */
[----:B------:R3:W-:Y:S01]  /*66ae0*/  @P1 STG.E desc[UR14][R10.64], R196 ;  /* 0x000000c40a001986 */ /* 0x0007e2000c10190e */
[----:B------:R-:W-:-:S02]  /*66af0*/  ULDC UR8, c[0x0][0x228] ;  /* 0x00008a0000087ab9 */ /* 0x000fc40000000800 */
[C---:B------:R-:W-:Y:S01]  /*66b00*/  IMAD.WIDE R14, R23.reuse, 0x4, R242 ;  /* 0x00000004170e7825 */ /* 0x040fe200078e02f2 */
[----:B------:R4:W-:Y:S03]  /*66b10*/  @P6 STG.E desc[UR14][R12.64], R204 ;  /* 0x000000cc0c006986 */ /* 0x0009e6000c10190e */
[C---:B------:R-:W-:Y:S01]  /*66b20*/  IMAD.WIDE R16, R23.reuse, 0x4, R2 ;  /* 0x0000000417107825 */ /* 0x040fe200078e0202 */
[----:B------:R1:W-:Y:S03]  /*66b30*/  @P5 STG.E desc[UR14][R14.64], R208 ;  /* 0x000000d00e005986 */ /* 0x0003e6000c10190e */
[----:B------:R-:W-:Y:S01]  /*66b40*/  IMAD.WIDE R18, R23, 0x4, R240 ;  /* 0x0000000417127825 */ /* 0x000fe200078e02f0 */
[----:B------:R1:W-:Y:S01]  /*66b50*/  @P4 STG.E desc[UR14][R16.64], R216 ;  /* 0x000000d810004986 */ /* 0x0003e2000c10190e */
[----:B------:R-:W-:Y:S01]  /*66b60*/  ISETP.LT.AND P1, PT, R219, UR4, !P0 ;  /* 0x00000004db007c0c */ /* 0x000fe2000c721270 */
[----:B------:R-:W-:-:S02]  /*66b70*/  ULDC UR4, c[0x0][0x228] ;  /* 0x00008a0000047ab9 */ /* 0x000fc40000000800 */
[----:B------:R-:W-:Y:S01]  /*66b80*/  @P3 STG.E desc[UR14][R18.64], R224 ;  /* 0x000000e012003986 */ /* 0x000fe2000c10190e */
[----:B------:R-:W-:Y:S01]  /*66b90*/  ISETP.LT.AND P3, PT, R211, UR5, !P0 ;  /* 0x00000005d3007c0c */ /* 0x000fe2000c761270 */
[----:B------:R-:W-:Y:S01]  /*66ba0*/  ULDC UR5, c[0x0][0x228] ;  /* 0x00008a0000057ab9 */ /* 0x000fe20000000800 */
[----:B------:R-:W-:Y:S02]  /*66bb0*/  ISETP.GE.AND P2, PT, R0, UR13, PT ;  /* 0x0000000d00007c0c */ /* 0x000fe4000bf46270 */
[----:B------:R-:W-:Y:S01]  /*66bc0*/  ISETP.LT.AND P4, PT, R251, UR6, !P0 ;  /* 0x00000006fb007c0c */ /* 0x000fe2000c781270 */
[----:B--2---:R-:W-:Y:S01]  /*66bd0*/  IMAD.WIDE R8, R23, 0x4, R234 ;  /* 0x0000000417087825 */ /* 0x004fe200078e02ea */
[----:B------:R-:W-:Y:S01]  /*66be0*/  ISETP.LT.AND P0, PT, R250, UR4, !P0 ;  /* 0x00000004fa007c0c */ /* 0x000fe2000c701270 */
[----:B------:R-:W-:Y:S01]  /*66bf0*/  ULDC UR4, c[0x0][0x248] ;  /* 0x0000920000047ab9 */ /* 0x000fe20000000800 */
[----:B------:R-:W-:Y:S01]  /*66c00*/  ISETP.LT.AND P5, PT, R179, UR5, !P2 ;  /* 0x00000005b3007c0c */ /* 0x000fe2000d7a1270 */
[C---:B---3--:R-:W-:Y:S01]  /*66c10*/  IMAD.WIDE R10, R23.reuse, 0x4, R232 ;  /* 0x00000004170a7825 */ /* 0x048fe200078e02e8 */
[----:B------:R-:W-:-:S03]  /*66c20*/  IADD3 R25, R23, UR4, RZ ;  /* 0x0000000417197c10 */ /* 0x000fc6000fffe0ff */
[C---:B----4-:R-:W-:Y:S01]  /*66c30*/  IMAD.WIDE R12, R23.reuse, 0x4, R42 ;  /* 0x00000004170c7825 */ /* 0x050fe200078e022a */
[----:B------:R2:W-:Y:S01]  /*66c40*/  @P1 STG.E desc[UR14][R8.64], R184 ;  /* 0x000000b808001986 */ /* 0x0005e2000c10190e */
[----:B------:R-:W-:Y:S01]  /*66c50*/  ULDC UR4, c[0x0][0x228] ;  /* 0x00008a0000047ab9 */ /* 0x000fe20000000800 */
[----:B------:R-:W-:Y:S01]  /*66c60*/  ULDC UR5, c[0x0][0x228] ;  /* 0x00008a0000057ab9 */ /* 0x000fe20000000800 */
[----:B-1----:R-:W-:Y:S01]  /*66c70*/  IMAD.WIDE R14, R23, 0x4, R40 ;  /* 0x00000004170e7825 */ /* 0x002fe200078e0228 */
[----:B------:R1:W-:Y:S01]  /*66c80*/  @P3 STG.E desc[UR14][R10.64], R228 ;  /* 0x000000e40a003986 */ /* 0x0003e2000c10190e */
[----:B------:R-:W-:Y:S02]  /*66c90*/  ULDC UR6, c[0x0][0x228] ;  /* 0x00008a0000067ab9 */ /* 0x000fe40000000800 */
        /* <DEDUP_REMOVED lines=10> */
[----:B--2---:R-:W-:Y:S01]  /*66d40*/  IMAD.WIDE R8, R25, 0x4, R242 ;  /* 0x0000000419087825 */ /* 0x004fe200078e02f2 */
[----:B------:R-:W-:Y:S01]  /*66d50*/  ISETP.LT.AND P4, PT, R211, UR7, !P2 ;  /* 0x00000007d3007c0c */ /* 0x000fe2000d781270 */
[----:B------:R-:W-:Y:S01]  /*66d60*/  ULDC UR4, c[0x0][0x248] ;  /* 0x0000920000047ab9 */ /* 0x000fe20000000800 */
[----:B------:R-:W-:Y:S01]  /*66d70*/  ISETP.LT.AND P3, PT, R251, UR8, !P2 ;  /* 0x00000008fb007c0c */ /* 0x000fe2000d761270 */
[----:B------:R-:W-:Y:S01]  /*66d80*/  VIADD R0, R163, 0x3b ;  /* 0x0000003ba3007836 */ /* 0x000fe20000000000 */
[----:B------:R-:W-:Y:S01]  /*66d90*/  ISETP.LT.AND P2, PT, R250, UR5, !P2 ;  /* 0x00000005fa007c0c */ /* 0x000fe2000d741270 */
[----:B-1----:R-:W-:Y:S01]  /*66da0*/  IMAD.WIDE R10, R25, 0x4, R2 ;  /* 0x00000004190a7825 */ /* 0x002fe200078e0202 */
[----:B------:R-:W-:-:S03]  /*66db0*/  ULDC UR5, c[0x0][0x228] ;  /* 0x00008a0000057ab9 */ /* 0x000fc60000000800 */
[C---:B---3--:R-:W-:Y:S01]  /*66dc0*/  IMAD.WIDE R12, R25.reuse, 0x4, R240 ;  /* 0x00000004190c7825 */ /* 0x048fe200078e02f0 */
[----:B------:R1:W-:Y:S03]  /*66dd0*/  @P0 STG.E desc[UR14][R8.64], R165 ;  /* 0x000000a508000986 */ /* 0x0003e6000c10190e */
[C---:B----4-:R-:W-:Y:S01]  /*66de0*/  IMAD.WIDE R14, R25.reuse, 0x4, R234 ;  /* 0x00000004190e7825 */ /* 0x050fe200078e02ea */
[----:B------:R-:W-:Y:S01]  /*66df0*/  ISETP.GE.AND P0, PT, R0, UR17, PT ;  /* 0x0000001100007c0c */ /* 0x000fe2000bf06270 */
[----:B------:R2:W-:Y:S01]  /*66e00*/  @P1 STG.E desc[UR14][R10.64], R169 ;  /* 0x000000a90a001986 */ /* 0x0005e2000c10190e */
[----:B------:R-:W-:Y:S01]  /*66e10*/  ULDC UR6, c[0x0][0x228] ;  /* 0x00008a0000067ab9 */ /* 0x000fe20000000800 */
[C---:B------:R-:W-:Y:S01]  /*66e20*/  IMAD.WIDE R16, R25.reuse, 0x4, R232 ;  /* 0x0000000419107825 */ /* 0x040fe200078e02e8 */
[----:B------:R-:W-:Y:S01]  /*66e30*/  ULDC UR7, c[0x0][0x228] ;  /* 0x00008a0000077ab9 */ /* 0x000fe20000000800 */
[----:B------:R3:W-:Y:S02]  /*66e40*/  @P6 STG.E desc[UR14][R12.64], R173 ;  /* 0x000000ad0c006986 */ /* 0x0007e4000c10190e */
[C---:B------:R-:W-:Y:S01]  /*66e50*/  IMAD.WIDE R18, R25.reuse, 0x4, R42 ;  /* 0x0000000419127825 */ /* 0x040fe200078e022a */
[----:B------:R-:W-:Y:S01]  /*66e60*/  ULDC UR8, c[0x0][0x228] ;  /* 0x00008a0000087ab9 */ /* 0x000fe20000000800 */
[----:B------:R4:W-:Y:S02]  /*66e70*/  @P5 STG.E desc[UR14][R14.64], R177 ;  /* 0x000000b10e005986 */ /* 0x0009e4000c10190e */
[----:B------:R-:W-:Y:S01]  /*66e80*/  IMAD.WIDE R20, R25, 0x4, R40 ;  /* 0x0000000419147825 */ /* 0x000fe200078e0228 */
[----:B------:R-:W-:Y:S01]  /*66e90*/  ISETP.LT.AND P1, PT, R179, UR5, !P0 ;  /* 0x00000005b3007c0c */ /* 0x000fe2000c721270 */
[----:B------:R4:W-:Y:S01]  /*66ea0*/  @P4 STG.E desc[UR14][R16.64], R181 ;  /* 0x000000b510004986 */ /* 0x0009e2000c10190e */
[----:B------:R-:W-:Y:S01]  /*66eb0*/  ULDC UR5, c[0x0][0x228] ;  /* 0x00008a0000057ab9 */ /* 0x000fe20000000800 */
[----:B------:R-:W-:Y:S01]  /*66ec0*/  IADD3 R25, R25, UR4, RZ ;  /* 0x0000000419197c10 */ /* 0x000fe2000fffe0ff */
[----:B------:R-:W-:Y:S01]  /*66ed0*/  ULDC UR4, c[0x0][0x228] ;  /* 0x00008a0000047ab9 */ /* 0x000fe20000000800 */
[----:B------:R4:W-:Y:S01]  /*66ee0*/  @P3 STG.E desc[UR14][R18.64], R189 ;  /* 0x000000bd12003986 */ /* 0x0009e2000c10190e */
[----:B------:R-:W-:Y:S01]  /*66ef0*/  ISETP.LT.AND P3, PT, R199, UR5, !P0 ;  /* 0x00000005c7007c0c */ /* 0x000fe2000c761270 */
[----:B------:R-:W-:Y:S01]  /*66f00*/  VIADD R0, R163, 0x3c ;  /* 0x0000003ca3007836 */ /* 0x000fe20000000000 */
[----:B------:R-:W-:Y:S01]  /*66f10*/  ISETP.LT.AND P4, PT, R227, UR7, !P0 ;  /* 0x00000007e3007c0c */ /* 0x000fe2000c781270 */
[----:B------:R-:W-:Y:S01]  /*66f20*/  @P2 STG.E desc[UR14][R20.64], R197 ;  /* 0x000000c514002986 */ /* 0x000fe2000c10190e */
[----:B------:R-:W-:-:S02]  /*66f30*/  ISETP.LT.AND P2, PT, R191, UR6, !P0 ;  /* 0x00000006bf007c0c */ /* 0x000fc4000c741270 */
[----:B------:R-:W-:Y:S01]  /*66f40*/  ISETP.LT.AND P6, PT, R211, UR8, !P0 ;  /* 0x00000008d3007c0c */ /* 0x000fe2000c7c1270 */
[----:B-1----:R-:W-:Y:S01]  /*66f50*/  IMAD.WIDE R8, R25, 0x4, R244 ;  /* 0x0000000419087825 */ /* 0x002fe200078e02f4 */
[----:B------:R-:W-:Y:S01]  /*66f60*/  ISETP.LT.AND P5, PT, R219, UR4, !P0 ;  /* 0x00000004db007c0c */ /* 0x000fe2000c7a1270 */
[----:B------:R-:W-:Y:S01]  /*66f70*/  ULDC UR4, c[0x0][0x228] ;  /* 0x00008a0000047ab9 */ /* 0x000fe20000000800 */
[----:B------:R-:W-:Y:S01]  /*66f80*/  ULDC UR5, c[0x0][0x228] ;  /* 0x00008a0000057ab9 */ /* 0x000fe20000000800 */
[C---:B--2---:R-:W-:Y:S01]  /*66f90*/  IMAD.WIDE R10, R25.reuse, 0x4, R242 ;  /* 0x00000004190a7825 */ /* 0x044fe200078e02f2 */
[----:B------:R1:W-:Y:S03]  /*66fa0*/  @P1 STG.E desc[UR14][R8.64], R205 ;  /* 0x000000cd08001986 */ /* 0x0003e6000c10190e */
[----:B---3--:R-:W-:-:S04]  /*66fb0*/  IMAD.WIDE R12, R25, 0x4, R2 ;  /* 0x00000004190c7825 */ /* 0x008fc800078e0202 */
[C---:B----4-:R-:W-:Y:S01]  /*66fc0*/  IMAD.WIDE R14, R25.reuse, 0x4, R240 ;  /* 0x00000004190e7825 */ /* 0x050fe200078e02f0 */
[----:B------:R2:W-:Y:S03]  /*66fd0*/  @P2 STG.E desc[UR14][R10.64], R209 ;  /* 0x000000d10a002986 */ /* 0x0005e6000c10190e */
[C---:B------:R-:W-:Y:S01]  /*66fe0*/  IMAD.WIDE R16, R25.reuse, 0x4, R234 ;  /* 0x0000000419107825 */ /* 0x040fe200078e02ea */
[----:B------:R-:W-:Y:S01]  /*66ff0*/  ISETP.GE.AND P1, PT, R0, UR19, PT ;  /* 0x0000001300007c0c */ /* 0x000fe2000bf26270 */
[----:B------:R-:W-:Y:S02]  /*67000*/  @P3 STG.E desc[UR14][R12.64], R217 ;  /* 0x000000d90c003986 */ /* 0x000fe4000c10190e */
[----:B------:R-:W-:Y:S01]  /*67010*/  IMAD.WIDE R18, R25, 0x4, R232 ;  /* 0x0000000419127825 */ /* 0x000fe200078e02e8 */
[----:B------:R-:W-:Y:S01]  /*67020*/  ISETP.LT.AND P3, PT, R251, UR4, !P0 ;  /* 0x00000004fb007c0c */ /* 0x000fe2000c761270 */
[----:B------:R-:W-:Y:S01]  /*67030*/  @P4 STG.E desc[UR14][R14.64], R225 ;  /* 0x000000e10e004986 */ /* 0x000fe2000c10190e */
[----:B------:R-:W-:Y:S01]  /*67040*/  ULDC UR6, c[0x0][0x228] ;  /* 0x00008a0000067ab9 */ /* 0x000fe20000000800 */
[----:B------:R-:W-:Y:S01]  /*67050*/  ULDC UR7, c[0x0][0x228] ;  /* 0x00008a0000077ab9 */ /* 0x000fe20000000800 */
[----:B------:R-:W-:Y:S01]  /*67060*/  ISETP.LT.AND P2, PT, R250, UR5, !P0 ;  /* 0x00000005fa007c0c */ /* 0x000fe2000c741270 */
[----:B------:R-:W-:Y:S01]  /*67070*/  @P5 STG.E desc[UR14][R16.64], R185 ;  /* 0x000000b910005986 */ /* 0x000fe2000c10190e */
[----:B------:R-:W-:Y:S01]  /*67080*/  ULDC UR8, c[0x0][0x228] ;  /* 0x00008a0000087ab9 */ /* 0x000fe20000000800 */
[----:B------:R-:W-:Y:S01]  /*67090*/  ISETP.LT.AND P5, PT, R191, UR7, !P1 ;  /* 0x00000007bf007c0c */ /* 0x000fe2000cfa1270 */
[----:B------:R-:W-:Y:S01]  /*670a0*/  ULDC UR4, c[0x0][0x248] ;  /* 0x0000920000047ab9 */ /* 0x000fe20000000800 */
[----:B------:R3:W-:Y:S01]  /*670b0*/  @P6 STG.E desc[UR14][R18.64], R229 ;  /* 0x000000e512006986 */ /* 0x0007e2000c10190e */
[----:B------:R-:W-:Y:S01]  /*670c0*/  ISETP.LT.AND P6, PT, R179, UR6, !P1 ;  /* 0x00000006b3007c0c */ /* 0x000fe2000cfc1270 */
[----:B-1----:R-:W-:Y:S01]  /*670d0*/  IMAD.WIDE R8, R25, 0x4, R42 ;  /* 0x0000000419087825 */ /* 0x002fe200078e022a */
[----:B------:R-:W-:Y:S01]  /*670e0*/  ISETP.LT.AND P4, PT, R199, UR8, !P1 ;  /* 0x00000008c7007c0c */ /* 0x000fe2000cf81270 */
[----:B------:R-:W-:Y:S01]  /*670f0*/  ULDC UR5, c[0x0][0x228] ;  /* 0x00008a0000057ab9 */ /* 0x000fe20000000800 */
[----:B------:R-:W-:Y:S01]  /*67100*/  ULDC UR6, c[0x0][0x228] ;  /* 0x00008a0000067ab9 */ /* 0x000fe20000000800 */
[----:B--2---:R-:W-:Y:S01]  /*67110*/  IMAD.WIDE R10, R25, 0x4, R40 ;  /* 0x00000004190a7825 */ /* 0x004fe200078e0228 */
[----:B------:R-:W-:-:S03]  /*67120*/  ULDC UR7, c[0x0][0x228] ;  /* 0x00008a0000077ab9 */ /* 0x000fc60000000800 */
[----:B---3--:R-:W-:Y:S01]  /*67130*/  VIADD R19, R25, UR4 ;  /* 0x0000000419137c36 */ /* 0x008fe20008000000 */
[----:B------:R-:W-:Y:S01]  /*67140*/  ULDC UR4, c[0x0][0x228] ;  /* 0x00008a0000047ab9 */ /* 0x000fe20000000800 */
[----:B------:R1:W-:Y:S01]  /*67150*/  @P3 STG.E desc[UR14][R8.64], R237 ;  /* 0x000000ed08003986 */ /* 0x0003e2000c10190e */
[----:B------:R-:W-:Y:S01]  /*67160*/  IADD3 R0, R163, 0x3d, RZ ;  /* 0x0000003da3007810 */ /* 0x000fe20007ffe0ff */
[----:B------:R-:W-:Y:S01]  /*67170*/  IMAD.WIDE R12, R19, 0x4, R244 ;  /* 0x00000004130c7825 */ /* 0x000fe200078e02f4 */
[----:B------:R-:W-:Y:S01]  /*67180*/  ISETP.LT.AND P3, PT, R227, UR4, !P1 ;  /* 0x00000004e3007c0c */ /* 0x000fe2000cf61270 */
[----:B------:R-:W-:Y:S02]  /*67190*/  ULDC UR8, c[0x0][0x228] ;  /* 0x00008a0000087ab9 */ /* 0x000fe40000000800 */
[----:B------:R-:W-:Y:S01]  /*671a0*/  IMAD.WIDE R14, R19, 0x4, R242 ;  /* 0x00000004130e7825 */ /* 0x000fe200078e02f2 */
[----:B------:R2:W-:Y:S01]  /*671b0*/  @P2 STG.E desc[UR14][R10.64], R5 ;  /* 0x000000050a002986 */ /* 0x0005e2000c10190e */
[----:B------:R-:W-:-:S02]  /*671c0*/  ULDC UR4, c[0x0][0x228] ;  /* 0x00008a0000047ab9 */ /* 0x000fc40000000800 */
[----:B------:R-:W-:Y:S01]  /*671d0*/  IMAD.WIDE R16, R19, 0x4, R2 ;  /* 0x0000000413107825 */ /* 0x000fe200078e0202 */
[----:B------:R3:W-:Y:S01]  /*671e0*/  @P6 STG.E desc[UR14][R12.64], R162 ;  /* 0x000000a20c006986 */ /* 0x0007e2000c10190e */
[----:B------:R-:W-:Y:S01]  /*671f0*/  ISETP.LT.AND P2, PT, R251, UR6, !P1 ;  /* 0x00000006fb007c0c */ /* 0x000fe2000cf41270 */
[----:B------:R-:W-:Y:S02]  /*67200*/  ULDC UR6, c[0x0][0x228] ;  /* 0x00008a0000067ab9 */ /* 0x000fe40000000800 */
[----:B------:R4:W-:Y:S01]  /*67210*/  @P5 STG.E desc[UR14][R14.64], R166 ;  /* 0x000000a60e005986 */ /* 0x0009e2000c10190e */
[----:B------:R-:W-:Y:S01]  /*67220*/  ISETP.LT.AND P5, PT, R219, UR4, !P1 ;  /* 0x00000004db007c0c */ /* 0x000fe2000cfa1270 */
[----:B-1----:R-:W-:Y:S01]  /*67230*/  IMAD.WIDE R8, R19, 0x4, R240 ;  /* 0x0000000413087825 */ /* 0x002fe200078e02f0 */
[----:B------:R-:W-:Y:S01]  /*67240*/  ISETP.GE.AND P0, PT, R0, UR25, PT ;  /* 0x0000001900007c0c */ /* 0x000fe2000bf06270 */
[----:B------:R-:W-:Y:S01]  /*67250*/  @P4 STG.E desc[UR14][R16.64], R170 ;  /* 0x000000aa10004986 */ /* 0x000fe2000c10190e */
[----:B------:R-:W-:Y:S01]  /*67260*/  ISETP.LT.AND P4, PT, R211, UR5, !P1 ;  /* 0x00000005d3007c0c */ /* 0x000fe2000cf81270 */
[----:B--2---:R-:W-:Y:S01]  /*67270*/  IMAD.WIDE R4, R19, 0x4, R234 ;  /* 0x0000000413047825 */ /* 0x004fe200078e02ea */
[----:B------:R-:W-:-:S03]  /*67280*/  ISETP.LT.AND P1, PT, R250, UR7, !P1 ;  /* 0x00000007fa007c0c */ /* 0x000fc6000cf21270 */
[C---:B------:R-:W-:Y:S01]  /*67290*/  IMAD.WIDE R10, R19.reuse, 0x4, R232 ;  /* 0x00000004130a7825 */ /* 0x040fe200078e02e8 */
[----:B------:R1:W-:Y:S01]  /*672a0*/  @P3 STG.E desc[UR14][R8.64], R174 ;  /* 0x000000ae08003986 */ /* 0x0003e2000c10190e */
[----:B------:R-:W-:Y:S01]  /*672b0*/  ULDC UR4, c[0x0][0x248] ;  /* 0x0000920000047ab9 */ /* 0x000fe20000000800 */
[----:B------:R-:W-:Y:S01]  /*672c0*/  ULDC UR5, c[0x0][0x228] ;  /* 0x00008a0000057ab9 */ /* 0x000fe20000000800 */
[C---:B---3--:R-:W-:Y:S01]  /*672d0*/  IMAD.WIDE R12, R19.reuse, 0x4, R42 ;  /* 0x00000004130c7825 */ /* 0x048fe200078e022a */
[----:B------:R2:W-:Y:S03]  /*672e0*/  @P5 STG.E desc[UR14][R4.64], R178 ;  /* 0x000000b204005986 */ /* 0x0005e6000c10190e */
[C---:B----4-:R-:W-:Y:S01]  /*672f0*/  IMAD.WIDE R14, R19.reuse, 0x4, R40 ;  /* 0x00000004130e7825 */ /* 0x050fe200078e0228 */
[----:B------:R-:W-:Y:S01]  /*67300*/  IADD3 R21, R19, UR4, RZ ;  /* 0x0000000413157c10 */ /* 0x000fe2000fffe0ff */
[----:B------:R-:W-:Y:S01]  /*67310*/  @P4 STG.E desc[UR14][R10.64], R182 ;  /* 0x000000b60a004986 */ /* 0x000fe2000c10190e */
[----:B------:R-:W-:Y:S01]  /*67320*/  ULDC UR4, c[0x0][0x228] ;  /* 0x00008a0000047ab9 */ /* 0x000fe20000000800 */
[----:B------:R-:W-:Y:S01]  /*67330*/  ISETP.LT.AND P3, PT, R179, UR5, !P0 ;  /* 0x00000005b3007c0c */ /* 0x000fe2000c761270 */
[----:B------:R-:W-:Y:S01]  /*67340*/  VIADD R0, R163, 0x3e ;  /* 0x0000003ea3007836 */ /* 0x000fe20000000000 */
[----:B------:R-:W-:Y:S01]  /*67350*/  @P2 STG.E desc[UR14][R12.64], R190 ;  /* 0x000000be0c002986 */ /* 0x000fe2000c10190e */
[----:B-1----:R-:W-:Y:S01]  /*67360*/  IMAD.WIDE R8, R21, 0x4, R244 ;  /* 0x0000000415087825 */ /* 0x002fe200078e02f4 */
[----:B------:R-:W-:Y:S01]  /*67370*/  ULDC UR5, c[0x0][0x228] ;  /* 0x00008a0000057ab9 */ /* 0x000fe20000000800 */
[----:B------:R-:W-:Y:S01]  /*67380*/  ULDC UR7, c[0x0][0x228] ;  /* 0x00008a0000077ab9 */ /* 0x000fe20000000800 */
[----:B------:R-:W-:Y:S01]  /*67390*/  @P1 STG.E desc[UR14][R14.64], R198 ;  /* 0x000000c60e001986 */ /* 0x000fe2000c10190e */
[----:B------:R-:W-:Y:S01]  /*673a0*/  ISETP.LT.AND P1, PT, R191, UR4, !P0 ;  /* 0x00000004bf007c0c */ /* 0x000fe2000c721270 */
[----:B--2---:R-:W-:Y:S01]  /*673b0*/  IMAD.WIDE R4, R21, 0x4, R242 ;  /* 0x0000000415047825 */ /* 0x004fe200078e02f2 */
[----:B------:R-:W-:-:S04]  /*673c0*/  ULDC UR4, c[0x0][0x228] ;  /* 0x00008a0000047ab9 */ /* 0x000fc80000000800 */
[----:B------:R1:W-:Y:S07]  /*673d0*/  @P3 STG.E desc[UR14][R8.64], R206 ;  /* 0x000000ce08003986 */ /* 0x0003ee000c10190e */
[----:B------:R2:W-:Y:S01]  /*673e0*/  @P1 STG.E desc[UR14][R4.64], R210 ;  /* 0x000000d204001986 */ /* 0x0005e2000c10190e */
[----:B------:R-:W-:Y:S02]  /*673f0*/  ISETP.GE.AND P1, PT, R0, UR23, PT ;  /* 0x0000001700007c0c */ /* 0x000fe4000bf26270 */
[----:B------:R-:W-:-:S02]  /*67400*/  IADD3 R0, R163, 0x3f, RZ ;  /* 0x0000003fa3007810 */ /* 0x000fc40007ffe0ff */
[----:B------:R-:W3:Y:S01]  /*67410*/  LDL.LU R163, [R1+0x2098] ;  /* 0x0020980001a37983 */ /* 0x000ee20000300800 */
[----:B------:R-:W-:Y:S02]  /*67420*/  ISETP.LT.AND P2, PT, R199, UR5, !P0 ;  /* 0x00000005c7007c0c */ /* 0x000fe4000c741270 */
[----:B------:R-:W-:Y:S02]  /*67430*/  ISETP.LT.AND P4, PT, R219, UR6, !P0 ;  /* 0x00000006db007c0c */ /* 0x000fe4000c781270 */
[----:B------:R-:W-:Y:S02]  /*67440*/  ISETP.LT.AND P5, PT, R211, UR7, !P0 ;  /* 0x00000007d3007c0c */ /* 0x000fe4000c7a1270 */
[----:B------:R-:W-:Y:S01]  /*67450*/  ISETP.LT.AND P6, PT, R251, UR8, !P0 ;  /* 0x00000008fb007c0c */ /* 0x000fe2000c7c1270 */
[----:B-1----:R-:W-:Y:S01]  /*67460*/  IMAD.WIDE R8, R21, 0x4, R2 ;  /* 0x0000000415087825 */ /* 0x002fe200078e0202 */
[----:B------:R-:W-:Y:S01]  /*67470*/  ISETP.LT.AND P3, PT, R227, UR4, !P0 ;  /* 0x00000004e3007c0c */ /* 0x000fe2000c761270 */
[----:B------:R-:W-:Y:S01]  /*67480*/  ULDC UR5, c[0x0][0x228] ;  /* 0x00008a0000057ab9 */ /* 0x000fe20000000800 */
[----:B------:R-:W-:Y:S01]  /*67490*/  ULDC UR6, c[0x0][0x228] ;  /* 0x00008a0000067ab9 */ /* 0x000fe20000000800 */
[----:B------:R-:W-:Y:S01]  /*674a0*/  IMAD.WIDE R10, R21, 0x4, R240 ;  /* 0x00000004150a7825 */ /* 0x000fe200078e02f0 */
[----:B------:R-:W-:-:S03]  /*674b0*/  ULDC UR4, c[0x0][0x248] ;  /* 0x0000920000047ab9 */ /* 0x000fc60000000800 */
[C---:B------:R-:W-:Y:S01]  /*674c0*/  IMAD.WIDE R12, R21.reuse, 0x4, R234 ;  /* 0x00000004150c7825 */ /* 0x040fe200078e02ea */
[----:B------:R1:W-:Y:S01]  /*674d0*/  @P2 STG.E desc[UR14][R8.64], R218 ;  /* 0x000000da08002986 */ /* 0x0003e2000c10190e */
[----:B------:R-:W-:Y:S02]  /*674e0*/  ULDC UR7, c[0x0][0x228] ;  /* 0x00008a0000077ab9 */ /* 0x000fe40000000800 */
[C---:B------:R-:W-:Y:S02]  /*674f0*/  IMAD.WIDE R14, R21.reuse, 0x4, R232 ;  /* 0x00000004150e7825 */ /* 0x040fe400078e02e8 */
[----:B------:R4:W-:Y:S02]  /*67500*/  @P3 STG.E desc[UR14][R10.64], R226 ;  /* 0x000000e20a003986 */ /* 0x0009e4000c10190e */
[----:B------:R-:W-:Y:S02]  /*67510*/  IMAD.WIDE R16, R21, 0x4, R42 ;  /* 0x0000000415107825 */ /* 0x000fe400078e022a */
[----:B------:R4:W-:Y:S01]  /*67520*/  @P4 STG.E desc[UR14][R12.64], R186 ;  /* 0x000000ba0c004986 */ /* 0x0009e2000c10190e */
[----:B------:R-:W-:Y:S01]  /*67530*/  ISETP.LT.AND P3, PT, R179, UR6, !P1 ;  /* 0x00000006b3007c0c */ /* 0x000fe2000cf61270 */
[C---:B------:R-:W-:Y:S01]  /*67540*/  VIADD R19, R21.reuse, UR4 ;  /* 0x0000000415137c36 */ /* 0x040fe20008000000 */
[----:B------:R-:W-:Y:S01]  /*67550*/  ULDC UR6, c[0x0][0x228] ;  /* 0x00008a0000067ab9 */ /* 0x000fe20000000800 */
[----:B------:R4:W-:Y:S01]  /*67560*/  @P5 STG.E desc[UR14][R14.64], R230 ;  /* 0x000000e60e005986 */ /* 0x0009e2000c10190e */
[----:B--2---:R-:W-:Y:S01]  /*67570*/  IMAD.WIDE R4, R21, 0x4, R40 ;  /* 0x0000000415047825 */ /* 0x004fe200078e0228 */
[----:B------:R-:W-:Y:S01]  /*67580*/  ISETP.LT.AND P2, PT, R199, UR7, !P1 ;  /* 0x00000007c7007c0c */ /* 0x000fe2000cf41270 */
[----:B------:R-:W-:Y:S01]  /*67590*/  ULDC UR4, c[0x0][0x248] ;  /* 0x0000920000047ab9 */ /* 0x000fe20000000800 */
[----:B------:R2:W-:Y:S01]  /*675a0*/  @P6 STG.E desc[UR14][R16.64], R238 ;  /* 0x000000ee10006986 */ /* 0x0005e2000c10190e */
[----:B------:R-:W-:Y:S01]  /*675b0*/  ISETP.LT.AND P6, PT, R250, UR5, !P0 ;  /* 0x00000005fa007c0c */ /* 0x000fe2000c7c1270 */
[----:B-1----:R-:W-:Y:S01]  /*675c0*/  IMAD.WIDE R8, R19, 0x4, R244 ;  /* 0x0000000413087825 */ /* 0x002fe200078e02f4 */
[----:B------:R-:W-:Y:S01]  /*675d0*/  ISETP.GE.AND P0, PT, R0, UR21, PT ;  /* 0x0000001500007c0c */ /* 0x000fe2000bf06270 */
[----:B------:R-:W-:-:S10]  /*675e0*/  ULDC UR5, c[0x0][0x228] ;  /* 0x00008a0000057ab9 */ /* 0x000fd40000000800 */
[----:B------:R1:W-:Y:S04]  /*675f0*/  @P6 STG.E desc[UR14][R4.64], R6 ;  /* 0x0000000604006986 */ /* 0x0003e8000c10190e */
[----:B---3--:R3:W-:Y:S01]  /*67600*/  @P3 STG.E desc[UR14][R8.64], R163 ;  /* 0x000000a308003986 */ /* 0x0087e2000c10190e */
[----:B------:R-:W-:-:S03]  /*67610*/  ISETP.LT.AND P3, PT, R179, UR6, !P0 ;  /* 0x00000006b3007c0c */ /* 0x000fc6000c761270 */
[----:B------:R-:W3:Y:S01]  /*67620*/  LDL.LU R179, [R1+0x2094] ;  /* 0x0020940001b37983 */ /* 0x000ee20000300800 */
[----:B------:R-:W-:Y:S02]  /*67630*/  ISETP.LT.AND P5, PT, R191, UR5, !P1 ;  /* 0x00000005bf007c0c */ /* 0x000fe4000cfa1270 */
[----:B------:R-:W-:Y:S02]  /*67640*/  ISETP.LT.AND P4, PT, R227, UR6, !P1 ;  /* 0x00000006e3007c0c */ /* 0x000fe4000cf81270 */
[----:B------:R-:W-:Y:S01]  /*67650*/  ISETP.LT.AND P6, PT, R219, UR6, !P1 ;  /* 0x00000006db007c0c */ /* 0x000fe2000cfc1270 */
[----:B----4-:R-:W-:-:S04]  /*67660*/  IMAD.WIDE R10, R19, 0x4, R242 ;  /* 0x00000004130a7825 */ /* 0x010fc800078e02f2 */
[----:B------:R-:W-:-:S04]  /*67670*/  IMAD.WIDE R12, R19, 0x4, R2 ;  /* 0x00000004130c7825 */ /* 0x000fc800078e0202 */
[C---:B------:R-:W-:Y:S01]  /*67680*/  IMAD.WIDE R14, R19.reuse, 0x4, R240 ;  /* 0x00000004130e7825 */ /* 0x040fe200078e02f0 */
[----:B------:R4:W-:Y:S03]  /*67690*/  @P5 STG.E desc[UR14][R10.64], R167 ;  /* 0x000000a70a005986 */ /* 0x0009e6000c10190e */
[----:B--2---:R-:W-:Y:S01]  /*676a0*/  IMAD.WIDE R16, R19, 0x4, R234 ;  /* 0x0000000413107825 */ /* 0x004fe200078e02ea */
[----:B------:R2:W-:Y:S01]  /*676b0*/  @P2 STG.E desc[UR14][R12.64], R171 ;  /* 0x000000ab0c002986 */ /* 0x0005e2000c10190e */
[----:B------:R-:W-:-:S03]  /*676c0*/  ISETP.LT.AND P2, PT, R191, UR6, !P0 ;  /* 0x00000006bf007c0c */ /* 0x000fc6000c741270 */
[----:B------:R2:W-:Y:S04]  /*676d0*/  @P4 STG.E desc[UR14][R14.64], R175 ;  /* 0x000000af0e004986 */ /* 0x0005e8000c10190e */
[----:B------:R-:W2:Y:S04]  /*676e0*/  LDL.LU R191, [R1+0x2090] ;  /* 0x0020900001bf7983 */ /* 0x000ea80000300800 */
[----:B---3--:R3:W-:Y:S01]  /*676f0*/  @P6 STG.E desc[UR14][R16.64], R179 ;  /* 0x000000b310006986 */ /* 0x0087e2000c10190e */
[----:B------:R-:W-:-:S03]  /*67700*/  ISETP.LT.AND P6, PT, R199, UR6, !P0 ;  /* 0x00000006c7007c0c */ /* 0x000fc6000c7c1270 */
[----:B------:R-:W3:Y:S01]  /*67710*/  LDL.LU R199, [R1+0x208c] ;  /* 0x00208c0001c77983 */ /* 0x000ee20000300800 */
[----:B------:R-:W-:Y:S02]  /*67720*/  ISETP.LT.AND P5, PT, R211, UR6, !P1 ;  /* 0x00000006d3007c0c */ /* 0x000fe4000cfa1270 */
[----:B------:R-:W-:Y:S02]  /*67730*/  ISETP.LT.AND P4, PT, R251, UR6, !P1 ;  /* 0x00000006fb007c0c */ /* 0x000fe4000cf81270 */
[----:B------:R-:W-:Y:S01]  /*67740*/  ISETP.LT.AND P1, PT, R250, UR6, !P1 ;  /* 0x00000006fa007c0c */ /* 0x000fe2000cf21270 */
[----:B-1----:R-:W-:-:S04]  /*67750*/  IMAD.WIDE R4, R19, 0x4, R232 ;  /* 0x0000000413047825 */ /* 0x002fc800078e02e8 */
[----:B------:R-:W-:-:S04]  /*67760*/  IMAD.WIDE R8, R19, 0x4, R42 ;  /* 0x0000000413087825 */ /* 0x000fc800078e022a */
[----:B----4-:R-:W-:Y:S01]  /*67770*/  IMAD.WIDE R10, R19, 0x4, R40 ;  /* 0x00000004130a7825 */ /* 0x010fe200078e0228 */
[----:B------:R1:W-:Y:S01]  /*67780*/  @P5 STG.E desc[UR14][R4.64], R183 ;  /* 0x000000b704005986 */ /* 0x0003e2000c10190e */
[----:B------:R-:W-:-:S03]  /*67790*/  ISETP.LT.AND P5, PT, R227, UR6, !P0 ;  /* 0x00000006e3007c0c */ /* 0x000fc6000c7a1270 */
[----:B------:R-:W4:Y:S04]  /*677a0*/  LDL.LU R227, [R1+0x2088] ;  /* 0x0020880001e37983 */ /* 0x000f280000300800 */
[----:B--2---:R1:W-:Y:S01]  /*677b0*/  @P4 STG.E desc[UR14][R8.64], R191 ;  /* 0x000000bf08004986 */ /* 0x0043e2000c10190e */
[----:B------:R-:W-:-:S03]  /*677c0*/  ISETP.LT.AND P4, PT, R219, UR6, !P0 ;  /* 0x00000006db007c0c */ /* 0x000fc6000c781270 */
[----:B------:R-:W2:Y:S04]  /*677d0*/  LDL.LU R219, [R1+0x2084] ;  /* 0x0020840001db7983 */ /* 0x000ea80000300800 */
[----:B---3--:R1:W-:Y:S01]  /*677e0*/  @P1 STG.E desc[UR14][R10.64], R199 ;  /* 0x000000c70a001986 */ /* 0x0083e2000c10190e */
[----:B------:R-:W-:-:S03]  /*677f0*/  ISETP.LT.AND P1, PT, R211, UR6, !P0 ;  /* 0x00000006d3007c0c */ /* 0x000fc6000c721270 */
[----:B------:R-:W3:Y:S01]  /*67800*/  LDL.LU R211, [R1+0x2080] ;  /* 0x0020800001d37983 */ /* 0x000ee20000300800 */
[----:B------:R-:W-:-:S05]  /*67810*/  IADD3 R21, R19, UR4, RZ ;  /* 0x0000000413157c10 */ /* 0x000fca000fffe0ff */
[----:B------:R-:W-:-:S05]  /*67820*/  IMAD.WIDE R244, R21, 0x4, R244 ;  /* 0x0000000415f47825 */ /* 0x000fca00078e02f4 */
[----:B------:R1:W-:Y:S01]  /*67830*/  @P3 STG.E desc[UR14][R244.64], R207 ;  /* 0x000000cff4003986 */ /* 0x0003e2000c10190e */
[----:B------:R-:W-:Y:S02]  /*67840*/  ISETP.LT.AND P3, PT, R251, UR6, !P0 ;  /* 0x00000006fb007c0c */ /* 0x000fe4000c761270 */
[----:B------:R-:W-:Y:S01]  /*67850*/  ISETP.LT.AND P0, PT, R250, UR6, !P0 ;  /* 0x00000006fa007c0c */ /* 0x000fe2000c701270 */
[----:B------:R-:W-:-:S04]  /*67860*/  IMAD.WIDE R242, R21, 0x4, R242 ;  /* 0x0000000415f27825 */ /* 0x000fc800078e02f2 */
[----:B------:R-:W-:-:S04]  /*67870*/  IMAD.WIDE R2, R21, 0x4, R2 ;  /* 0x0000000415027825 */ /* 0x000fc800078e0202 */
[----:B------:R-:W-:-:S04]  /*67880*/  IMAD.WIDE R240, R21, 0x4, R240 ;  /* 0x0000000415f07825 */ /* 0x000fc800078e02f0 */
[----:B------:R-:W-:-:S04]  /*67890*/  IMAD.WIDE R234, R21, 0x4, R234 ;  /* 0x0000000415ea7825 */ /* 0x000fc800078e02ea */
[----:B------:R-:W-:-:S04]  /*678a0*/  IMAD.WIDE R232, R21, 0x4, R232 ;  /* 0x0000000415e87825 */ /* 0x000fc800078e02e8 */
[----:B------:R-:W-:-:S04]  /*678b0*/  IMAD.WIDE R42, R21, 0x4, R42 ;  /* 0x00000004152a7825 */ /* 0x000fc800078e022a */
[----:B------:R-:W-:Y:S01]  /*678c0*/  IMAD.WIDE R40, R21, 0x4, R40 ;  /* 0x0000000415287825 */ /* 0x000fe200078e0228 */
[----:B---3--:R1:W-:Y:S04]  /*678d0*/  @P2 STG.E desc[UR14][R242.64], R211 ;  /* 0x000000d3f2002986 */ /* 0x0083e8000c10190e */
[----:B--2---:R1:W-:Y:S04]  /*678e0*/  @P6 STG.E desc[UR14][R2.64], R219 ;  /* 0x000000db02006986 */ /* 0x0043e8000c10190e */
[----:B----4-:R1:W-:Y:S04]  /*678f0*/  @P5 STG.E desc[UR14][R240.64], R227 ;  /* 0x000000e3f0005986 */ /* 0x0103e8000c10190e */
[----:B------:R1:W-:Y:S04]  /*67900*/  @P4 STG.E desc[UR14][R234.64], R187 ;  /* 0x000000bbea004986 */ /* 0x0003e8000c10190e */
[----:B------:R1:W-:Y:S04]  /*67910*/  @P1 STG.E desc[UR14][R232.64], R231 ;  /* 0x000000e7e8001986 */ /* 0x0003e8000c10190e */
[----:B------:R1:W-:Y:S01]  /*67920*/  @P3 STG.E desc[UR14][R42.64], R239 ;  /* 0x000000ef2a003986 */ /* 0x0003e2000c10190e */
[----:B------:R-:W-:Y:S05]  /*67930*/  @!P0 EXIT ;  /* 0x000000000000894d */ /* 0x000fea0003800000 */
[----:B------:R-:W-:Y:S01]  /*67940*/  STG.E desc[UR14][R40.64], R7 ;  /* 0x0000000728007986 */ /* 0x000fe2000c10190e */
[----:B------:R-:W-:Y:S05]  /*67950*/  EXIT ;  /* 0x000000000000794d */ /* 0x000fea0003800000 */
.L_x_2:
[----:B------:R-:W-:-:S00]  /*67960*/  BRA `(.L_x_2) ;  /* 0xfffffffc00fc7947 */ /* 0x000fc0000383ffff */
[----:B------:R-:W-:-:S00]  /*67970*/  NOP ;  /* 0x0000000000007918 */ /* 0x000fc00000000000 */
        /* <DEDUP_REMOVED lines=8> */
.L_x_3:


//--------------------- .nv.shared.matmul_kernel  --------------------------
	.section	.nv.shared.matmul_kernel,"aw",@nobits
	.sectionflags	@""
	.align	16
	.zero		1024


//--------------------- .nv.shared.reserved.0     --------------------------
	.section	.nv.shared.reserved.0,"aw",@nobits
	.weak		__nv_reservedSMEM_offset_0_alias
	.size		__nv_reservedSMEM_offset_0_alias, 0, 0
	.other		__nv_reservedSMEM_offset_0_alias,@"STO_CUDA_RESERVED_SHARED STV_DEFAULT"
__nv_reservedSMEM_offset_0_alias:
	.zero		0


//--------------------- .nv.constant0.matmul_kernel --------------------------
	.section	.nv.constant0.matmul_kernel,"a",@progbits
	.sectionflags	@""
	.align	4
.nv.constant0.matmul_kernel:
	.zero		608


//--------------------- SYMBOLS --------------------------

	.type		.nv.reservedSmem.offset0,@object
	.size		.nv.reservedSmem.offset0,0x4
